def matmul_kernel(
    a_ptr,
    b_ptr,
    c_ptr,
    M,
    N,
    K,
    stride_am,
    stride_ak,
    stride_bk,
    stride_bn,
    stride_cm,
    stride_cn,
    BLOCK_M: tl.constexpr,
    BLOCK_N: tl.constexpr,
    BLOCK_K: tl.constexpr,
    GROUP_M: tl.constexpr,
):
    pid = tl.program_id(axis=0)
    num_pid_m = tl.cdiv(M, BLOCK_M)
    num_pid_n = tl.cdiv(N, BLOCK_N)
    num_pid_in_group = GROUP_M * num_pid_n
    group_id = pid // num_pid_in_group
    first_pid_m = group_id * GROUP_M
    group_size_m = min(num_pid_m - first_pid_m, GROUP_M)
    pid_m = first_pid_m + ((pid % num_pid_in_group) % group_size_m)
    pid_n = (pid % num_pid_in_group) // group_size_m

    offs_am = (pid_m * BLOCK_M + tl.arange(0, BLOCK_M)) % M
    offs_bn = (pid_n * BLOCK_N + tl.arange(0, BLOCK_N)) % N
    offs_k = tl.arange(0, BLOCK_K)
    a_ptrs = a_ptr + offs_am[:, None] * stride_am + offs_k[None, :] * stride_ak
    b_ptrs = b_ptr + offs_k[:, None] * stride_bk + offs_bn[None, :] * stride_bn

    acc = tl.zeros((BLOCK_M, BLOCK_N), dtype=tl.float32)
    for kk in range(0, tl.cdiv(K, BLOCK_K)):
        a = tl.load(a_ptrs, mask=offs_k[None, :] < K - kk * BLOCK_K, other=0.0)
        b = tl.load(b_ptrs, mask=offs_k[:, None] < K - kk * BLOCK_K, other=0.0)
        acc = tl.dot(a, b, acc)
        a_ptrs += BLOCK_K * stride_ak
        b_ptrs += BLOCK_K * stride_bk

    c = acc.to(c_ptr.dtype.element_ty)
    offs_cm = pid_m * BLOCK_M + tl.arange(0, BLOCK_M)
    offs_cn = pid_n * BLOCK_N + tl.arange(0, BLOCK_N)
    c_ptrs = c_ptr + offs_cm[:, None] * stride_cm + offs_cn[None, :] * stride_cn
    mask = (offs_cm[:, None] < M) & (offs_cn[None, :] < N)
    tl.store(c_ptrs, c, mask=mask)

# config = {"BLOCK_K": 128, "BLOCK_M": 64, "BLOCK_N": 256, "GROUP_M": 8, "arch": "sm_90", "dtype": "fp32", "num_ctas": 1, "num_stages": 3, "num_warps": 4}
# arch = sm_90


// ===== COMPILED SASS (sm_90a) =====

	.target	sm_90a

	.elftype	@"ET_EXEC"


//--------------------- .note.nv.tkinfo           --------------------------
	.section	.note.nv.tkinfo,"",@"SHT_NOTE"
	.sectionflags	@"SHF_NOTE_NV_TKINFO"
	.tkinfo
        /*0018*/ 	.word	0x00000002
        /*0030*/ 	.string	""
        /*0030*/ 	.string	"ptxas"
        /*0030*/ 	.string	"Cuda compilation tools, release 13.0, V13.0.88"
        /*0030*/ 	.string	"Build cuda_13.0.r13.0/compiler.36424714_0"
        /*0030*/ 	.string	"-v  -suppress-debug-info  -lineinfo  -arch sm_90a "



//--------------------- .note.nv.cuinfo           --------------------------
	.section	.note.nv.cuinfo,"",@"SHT_NOTE"
	.sectionflags	@"SHF_NOTE_NV_CUINFO"
        /*0018*/ 	.short	0x0002
        /*001a*/ 	.short	0x005a
        /*001c*/ 	.short	0x0082
	.zero		2


//--------------------- .nv.info                  --------------------------
	.section	.nv.info,"",@"SHT_CUDA_INFO"
	.align	4


	//----- nvinfo : EIATTR_REGCOUNT
	.align		4
        /*0000*/ 	.byte	0x04, 0x2f
        /*0002*/ 	.short	(.L_1 - .L_0)
	.align		4
.L_0:
        /*0004*/ 	.word	index@(matmul_kernel)
        /*0008*/ 	.word	0x000000ff


	//----- nvinfo : EIATTR_FRAME_SIZE
	.align		4
.L_1:
        /*000c*/ 	.byte	0x04, 0x11
        /*000e*/ 	.short	(.L_3 - .L_2)
	.align		4
.L_2:
        /*0010*/ 	.word	index@(matmul_kernel)
        /*0014*/ 	.word	0x00000f50


	//----- nvinfo : EIATTR_MIN_STACK_SIZE
	.align		4
.L_3:
        /*0018*/ 	.byte	0x04, 0x12
        /*001a*/ 	.short	(.L_5 - .L_4)
	.align		4
.L_4:
        /*001c*/ 	.word	index@(matmul_kernel)
        /*0020*/ 	.word	0x00000f50
.L_5:


//--------------------- .nv.compat                --------------------------
	.section	.nv.compat,"",@"SHT_CUDA_COMPAT_INFO"
	.align	4
        /*0000*/ 	.byte	0x02, 0x09, 0x01, 0x00, 0x02, 0x02, 0x04, 0x00, 0x02, 0x05, 0x05, 0x00, 0x03, 0x07, 0x01, 0x01
        /*0010*/ 	.byte	0x02, 0x03, 0x00, 0x00, 0x02, 0x06, 0x01, 0x00, 0x04, 0x0b, 0x08, 0x00, 0x00, 0x00, 0x00, 0x00
        /*0020*/ 	.byte	0x00, 0x00, 0x00, 0x00


//--------------------- .nv.info.matmul_kernel    --------------------------
	.section	.nv.info.matmul_kernel,"",@"SHT_CUDA_INFO"
	.sectionflags	@""
	.align	4


	//----- nvinfo : EIATTR_CUDA_API_VERSION
	.align		4
        /*0000*/ 	.byte	0x04, 0x37
        /*0002*/ 	.short	(.L_7 - .L_6)
.L_6:
        /*0004*/ 	.word	0x00000082


	//----- nvinfo : EIATTR_KPARAM_INFO
	.align		4
.L_7:
        /*0008*/ 	.byte	0x04, 0x17
        /*000a*/ 	.short	(.L_9 - .L_8)
.L_8:
        /*000c*/ 	.word	0x00000000
        /*0010*/ 	.short	0x000d
        /*0012*/ 	.short	0x0048
        /*0014*/ 	.byte	0x00, 0xf4, 0x21, 0x00


	//----- nvinfo : EIATTR_KPARAM_INFO
	.align		4
.L_9:
        /*0018*/ 	.byte	0x04, 0x17
        /*001a*/ 	.short	(.L_11 - .L_10)
.L_10:
        /*001c*/ 	.word	0x00000000
        /*0020*/ 	.short	0x000c
        /*0022*/ 	.short	0x0040
        /*0024*/ 	.byte	0x00, 0xf4, 0x21, 0x00


	//----- nvinfo : EIATTR_KPARAM_INFO
	.align		4
.L_11:
        /*0028*/ 	.byte	0x04, 0x17
        /*002a*/ 	.short	(.L_13 - .L_12)
.L_12:
        /*002c*/ 	.word	0x00000000
        /*0030*/ 	.short	0x000b
        /*0032*/ 	.short	0x0038
        /*0034*/ 	.byte	0x00, 0xf0, 0x11, 0x00


	//----- nvinfo : EIATTR_KPARAM_INFO
	.align		4
.L_13:
        /*0038*/ 	.byte	0x04, 0x17
        /*003a*/ 	.short	(.L_15 - .L_14)
.L_14:
        /*003c*/ 	.word	0x00000000
        /*0040*/ 	.short	0x000a
        /*0042*/ 	.short	0x0034
        /*0044*/ 	.byte	0x00, 0xf0, 0x11, 0x00


	//----- nvinfo : EIATTR_KPARAM_INFO
	.align		4
.L_15:
        /*0048*/ 	.byte	0x04, 0x17
        /*004a*/ 	.short	(.L_17 - .L_16)
.L_16:
        /*004c*/ 	.word	0x00000000
        /*0050*/ 	.short	0x0009
        /*0052*/ 	.short	0x0030
        /*0054*/ 	.byte	0x00, 0xf0, 0x11, 0x00


	//----- nvinfo : EIATTR_KPARAM_INFO
	.align		4
.L_17:
        /*0058*/ 	.byte	0x04, 0x17
        /*005a*/ 	.short	(.L_19 - .L_18)
.L_18:
        /*005c*/ 	.word	0x00000000
        /*0060*/ 	.short	0x0008
        /*0062*/ 	.short	0x002c
        /*0064*/ 	.byte	0x00, 0xf0, 0x11, 0x00


	//----- nvinfo : EIATTR_KPARAM_INFO
	.align		4
.L_19:
        /*0068*/ 	.byte	0x04, 0x17
        /*006a*/ 	.short	(.L_21 - .L_20)
.L_20:
        /*006c*/ 	.word	0x00000000
        /*0070*/ 	.short	0x0007
        /*0072*/ 	.short	0x0028
        /*0074*/ 	.byte	0x00, 0xf0, 0x11, 0x00


	//----- nvinfo : EIATTR_KPARAM_INFO
	.align		4
.L_21:
        /*0078*/ 	.byte	0x04, 0x17
        /*007a*/ 	.short	(.L_23 - .L_22)
.L_22:
        /*007c*/ 	.word	0x00000000
        /*0080*/ 	.short	0x0006
        /*0082*/ 	.short	0x0024
        /*0084*/ 	.byte	0x00, 0xf0, 0x11, 0x00


	//----- nvinfo : EIATTR_KPARAM_INFO
	.align		4
.L_23:
        /*0088*/ 	.byte	0x04, 0x17
        /*008a*/ 	.short	(.L_25 - .L_24)
.L_24:
        /*008c*/ 	.word	0x00000000
        /*0090*/ 	.short	0x0005
        /*0092*/ 	.short	0x0020
        /*0094*/ 	.byte	0x00, 0xf0, 0x11, 0x00


	//----- nvinfo : EIATTR_KPARAM_INFO
	.align		4
.L_25:
        /*0098*/ 	.byte	0x04, 0x17
        /*009a*/ 	.short	(.L_27 - .L_26)
.L_26:
        /*009c*/ 	.word	0x00000000
        /*00a0*/ 	.short	0x0004
        /*00a2*/ 	.short	0x001c
        /*00a4*/ 	.byte	0x00, 0xf0, 0x11, 0x00


	//----- nvinfo : EIATTR_KPARAM_INFO
	.align		4
.L_27:
        /*00a8*/ 	.byte	0x04, 0x17
        /*00aa*/ 	.short	(.L_29 - .L_28)
.L_28:
        /*00ac*/ 	.word	0x00000000
        /*00b0*/ 	.short	0x0003
        /*00b2*/ 	.short	0x0018
        /*00b4*/ 	.byte	0x00, 0xf0, 0x11, 0x00


	//----- nvinfo : EIATTR_KPARAM_INFO
	.align		4
.L_29:
        /*00b8*/ 	.byte	0x04, 0x17
        /*00ba*/ 	.short	(.L_31 - .L_30)
.L_30:
        /*00bc*/ 	.word	0x00000000
        /*00c0*/ 	.short	0x0002
        /*00c2*/ 	.short	0x0010
        /*00c4*/ 	.byte	0x00, 0xf4, 0x21, 0x00


	//----- nvinfo : EIATTR_KPARAM_INFO
	.align		4
.L_31:
        /*00c8*/ 	.byte	0x04, 0x17
        /*00ca*/ 	.short	(.L_33 - .L_32)
.L_32:
        /*00cc*/ 	.word	0x00000000
        /*00d0*/ 	.short	0x0001
        /*00d2*/ 	.short	0x0008
        /*00d4*/ 	.byte	0x00, 0xf4, 0x21, 0x00


	//----- nvinfo : EIATTR_KPARAM_INFO
	.align		4
.L_33:
        /*00d8*/ 	.byte	0x04, 0x17
        /*00da*/ 	.short	(.L_35 - .L_34)
.L_34:
        /*00dc*/ 	.word	0x00000000
        /*00e0*/ 	.short	0x0000
        /*00e2*/ 	.short	0x0000
        /*00e4*/ 	.byte	0x00, 0xf4, 0x21, 0x00


	//----- nvinfo : EIATTR_SPARSE_MMA_MASK
	.align		4
.L_35:
        /*00e8*/ 	.byte	0x03, 0x50
        /*00ea*/ 	.short	0x0000


	//----- nvinfo : EIATTR_MAXREG_COUNT
	.align		4
        /*00ec*/ 	.byte	0x03, 0x1b
        /*00ee*/ 	.short	0x00ff


	//----- nvinfo : EIATTR_NUM_BARRIERS
	.align		4
        /*00f0*/ 	.byte	0x02, 0x4c
        /*00f2*/ 	.byte	0x01
	.zero		1


	//----- nvinfo : EIATTR_ANNOTATIONS
	.align		4
        /*00f4*/ 	.byte	0x04, 0x55
        /*00f6*/ 	.short	(.L_37 - .L_36)


	//   ....[0]....
.L_36:
        /*00f8*/ 	.word	0x00000001
        /*00fc*/ 	.byte	0x90, 0x00, 0x00, 0x00, 0x01, 0x00, 0x00, 0x00, 0xd0, 0x06, 0x00, 0x00, 0x01, 0x00, 0x00, 0x00
        /* <DEDUP_REMOVED lines=1837> */
        /*73dc*/ 	.byte	0xe0, 0x4b, 0x03, 0x00, 0x01, 0x00, 0x00, 0x00, 0x60, 0x4c, 0x03, 0x00


	//----- nvinfo : EIATTR_MERCURY_ISA_VERSION
	.align		4
.L_37:
        /*73e8*/ 	.byte	0x03, 0x5f
        /*73ea*/ 	.short	0x0101


	//----- nvinfo : EIATTR_EXIT_INSTR_OFFSETS
	.align		4
        /*73ec*/ 	.byte	0x04, 0x1c
        /*73ee*/ 	.short	(.L_39 - .L_38)


	//   ....[0]....
.L_38:
        /*73f0*/ 	.word	0x00034f00


	//   ....[1]....
        /*73f4*/ 	.word	0x00034f20


	//----- nvinfo : EIATTR_REQNTID
	.align		4
.L_39:
        /*73f8*/ 	.byte	0x04, 0x10
        /*73fa*/ 	.short	(.L_41 - .L_40)
.L_40:
        /*73fc*/ 	.word	0x00000080
        /*7400*/ 	.word	0x00000001
        /*7404*/ 	.word	0x00000001


	//----- nvinfo : EIATTR_CBANK_PARAM_SIZE
	.align		4
.L_41:
        /*7408*/ 	.byte	0x03, 0x19
        /*740a*/ 	.short	0x0050


	//----- nvinfo : EIATTR_PARAM_CBANK
	.align		4
        /*740c*/ 	.byte	0x04, 0x0a
        /*740e*/ 	.short	(.L_43 - .L_42)
	.align		4
.L_42:
        /*7410*/ 	.word	index@(.nv.constant0.matmul_kernel)
        /*7414*/ 	.short	0x0210
        /*7416*/ 	.short	0x0050


	//----- nvinfo : EIATTR_SW_WAR
	.align		4
.L_43:
        /*7418*/ 	.byte	0x04, 0x36
        /*741a*/ 	.short	(.L_45 - .L_44)
.L_44:
        /*741c*/ 	.word	0x00000008
.L_45:


//--------------------- .nv.callgraph             --------------------------
	.section	.nv.callgraph,"",@"SHT_CUDA_CALLGRAPH"
	.align	4
	.sectionentsize	8
	.align		4
        /*0000*/ 	.word	0x00000000
	.align		4
        /*0004*/ 	.word	0xffffffff
	.align		4
        /*0008*/ 	.word	0x00000000
	.align		4
        /*000c*/ 	.word	0xfffffffe
	.align		4
        /*0010*/ 	.word	0x00000000
	.align		4
        /*0014*/ 	.word	0xfffffffd
	.align		4
        /*0018*/ 	.word	0x00000000
	.align		4
        /*001c*/ 	.word	0xfffffffc


//--------------------- .text.matmul_kernel       --------------------------
	.section	.text.matmul_kernel,"ax",@progbits
	.align	128
        .global         matmul_kernel
        .type           matmul_kernel,@function
        .size           matmul_kernel,(.L_x_3 - matmul_kernel)
        .other          matmul_kernel,@"STO_CUDA_ENTRY STV_DEFAULT"
matmul_kernel:
.text.matmul_kernel:
[----:B------:R-:W1:Y:S08]  /*0000*/  LDC R1, c[0x0][0x28] ;  /* 0x00000a00ff017b82 */ /* 0x000e700000000800 */
[----:B------:R-:W2:Y:S01]  /*0010*/  LDC.64 R2, c[0x0][0x228] ;  /* 0x00008a00ff027b82 */ /* 0x000ea20000000a00 */
[----:B------:R-:W3:Y:S01]  /*0020*/  S2R R5, SR_CTAID.X ;  /* 0x0000000000057919 */ /* 0x000ee20000002500 */
[----:B-1----:R-:W-:Y:S01]  /*0030*/  VIADD R1, R1, 0xfffff0b0 ;  /* 0xfffff0b001017836 */ /* 0x002fe20000000000 */
[----:B------:R-:W-:Y:S01]  /*0040*/  ULDC UR15, c[0x0][0x22c] ;  /* 0x00008b00000f7ab9 */ /* 0x000fe20000000800 */
[----:B------:R-:W-:Y:S01]  /*0050*/  ULDC UR4, c[0x0][0x234] ;  /* 0x00008d0000047ab9 */ /* 0x000fe20000000800 */
[----:B------:R-:W1:Y:S01]  /*0060*/  S2R R179, SR_TID.X ;  /* 0x0000000000b37919 */ /* 0x000e620000002100 */
[----:B------:R-:W-:Y:S01]  /*0070*/  ULDC.64 UR6, c[0x0][0x210] ;  /* 0x0000840000067ab9 */ /* 0x000fe20000000a00 */
[----:B--2---:R-:W-:Y:S01]  /*0080*/  IMAD.MOV.U32 R13, RZ, RZ, R3 ;  /* 0x000000ffff0d7224 */ /* 0x004fe200078e0003 */
[----:B------:R2:W-:Y:S01]  /*0090*/  STL [R1+0xb90], R2 ;  /* 0x000b900201007387 */ /* 0x0005e20000100800 */
[----:B------:R-:W-:-:S02]  /*00a0*/  IMAD.MOV.U32 R12, RZ, RZ, R2 ;  /* 0x000000ffff0c7224 */ /* 0x000fc400078e0002 */
[----:B------:R-:W-:Y:S01]  /*00b0*/  VIADD R0, R13, 0xff ;  /* 0x000000ff0d007836 */ /* 0x000fe20000000000 */
[----:B------:R-:W-:-:S04]  /*00c0*/  IABS R201, R13 ;  /* 0x0000000d00c97213 */ /* 0x000fc80000000000 */
[----:B------:R-:W-:Y:S02]  /*00d0*/  SHF.R.S32.HI R3, RZ, 0x1f, R0 ;  /* 0x0000001fff037819 */ /* 0x000fe40000011400 */
[----:B---3--:R-:W-:Y:S02]  /*00e0*/  IABS R8, R5 ;  /* 0x0000000500087213 */ /* 0x008fe40000000000 */
[----:B------:R-:W-:-:S04]  /*00f0*/  LEA.HI R3, R3, R0, RZ, 0x8 ;  /* 0x0000000003037211 */ /* 0x000fc800078f40ff */
[----:B------:R-:W-:-:S05]  /*0100*/  SHF.R.S32.HI R3, RZ, 0x8, R3 ;  /* 0x00000008ff037819 */ /* 0x000fca0000011403 */
[----:B------:R-:W-:-:S05]  /*0110*/  IMAD.SHL.U32 R4, R3, 0x8, RZ ;  /* 0x0000000803047824 */ /* 0x000fca00078e00ff */
[-C--:B------:R-:W-:Y:S02]  /*0120*/  IABS R7, R4.reuse ;  /* 0x0000000400077213 */ /* 0x080fe40000000000 */
[----:B------:R-:W-:Y:S02]  /*0130*/  IABS R10, R4 ;  /* 0x00000004000a7213 */ /* 0x000fe40000000000 */
[----:B------:R-:W3:Y:S08]  /*0140*/  I2F.RP R0, R7 ;  /* 0x0000000700007306 */ /* 0x000ef00000209400 */
[----:B---3--:R-:W2:Y:S02]  /*0150*/  MUFU.RCP R0, R0 ;  /* 0x0000000000007308 */ /* 0x008ea40000001000 */
[----:B--2---:R-:W-:-:S02]  /*0160*/  VIADD R2, R0, 0xffffffe ;  /* 0x0ffffffe00027836 */ /* 0x004fc40000000000 */
[----:B------:R-:W-:-:S04]  /*0170*/  IMAD.MOV R0, RZ, RZ, -R10 ;  /* 0x000000ffff007224 */ /* 0x000fc800078e0a0a */
[----:B------:R2:W3:Y:S02]  /*0180*/  F2I.FTZ.U32.TRUNC.NTZ R3, R2 ;  /* 0x0000000200037305 */ /* 0x0004e4000021f000 */
[----:B--2---:R-:W-:Y:S02]  /*0190*/  IMAD.MOV.U32 R2, RZ, RZ, RZ ;  /* 0x000000ffff027224 */ /* 0x004fe400078e00ff */
[----:B---3--:R-:W-:-:S04]  /*01a0*/  IMAD.MOV R6, RZ, RZ, -R3 ;  /* 0x000000ffff067224 */ /* 0x008fc800078e0a03 */
[----:B------:R-:W-:Y:S02]  /*01b0*/  IMAD R9, R6, R7, RZ ;  /* 0x0000000706097224 */ /* 0x000fe400078e02ff */
[----:B------:R-:W-:Y:S02]  /*01c0*/  IMAD.MOV.U32 R6, RZ, RZ, R8 ;  /* 0x000000ffff067224 */ /* 0x000fe400078e0008 */
[----:B------:R-:W-:-:S06]  /*01d0*/  IMAD.HI.U32 R3, R3, R9, R2 ;  /* 0x0000000903037227 */ /* 0x000fcc00078e0002 */
[----:B------:R-:W-:-:S04]  /*01e0*/  IMAD.HI.U32 R3, R3, R6, RZ ;  /* 0x0000000603037227 */ /* 0x000fc800078e00ff */
[----:B------:R-:W-:-:S05]  /*01f0*/  IMAD R0, R3, R0, R6 ;  /* 0x0000000003007224 */ /* 0x000fca00078e0206 */
[----:B------:R-:W-:-:S13]  /*0200*/  ISETP.GT.U32.AND P1, PT, R7, R0, PT ;  /* 0x000000000700720c */ /* 0x000fda0003f24070 */
[----:B------:R-:W-:Y:S02]  /*0210*/  @!P1 IMAD.IADD R0, R0, 0x1, -R7 ;  /* 0x0000000100009824 */ /* 0x000fe400078e0a07 */
[----:B------:R-:W-:Y:S01]  /*0220*/  @!P1 VIADD R3, R3, 0x1 ;  /* 0x0000000103039836 */ /* 0x000fe20000000000 */
[----:B------:R-:W-:Y:S02]  /*0230*/  ISETP.NE.AND P1, PT, R4, RZ, PT ;  /* 0x000000ff0400720c */ /* 0x000fe40003f25270 */
[----:B------:R-:W-:Y:S02]  /*0240*/  ISETP.GE.U32.AND P0, PT, R0, R7, PT ;  /* 0x000000070000720c */ /* 0x000fe40003f06070 */
[----:B------:R-:W-:-:S04]  /*0250*/  LOP3.LUT R0, R5, R4, RZ, 0x3c, !PT ;  /* 0x0000000405007212 */ /* 0x000fc800078e3cff */
[----:B------:R-:W-:Y:S01]  /*0260*/  ISETP.GE.AND P2, PT, R0, RZ, PT ;  /* 0x000000ff0000720c */ /* 0x000fe20003f46270 */
[----:B------:R-:W-:-:S06]  /*0270*/  VIADD R0, R12, 0x3f ;  /* 0x0000003f0c007836 */ /* 0x000fcc0000000000 */
[----:B------:R-:W-:-:S04]  /*0280*/  @P0 VIADD R3, R3, 0x1 ;  /* 0x0000000103030836 */ /* 0x000fc80000000000 */
[----:B------:R-:W-:Y:S01]  /*0290*/  IMAD.MOV.U32 R2, RZ, RZ, R3 ;  /* 0x000000ffff027224 */ /* 0x000fe200078e0003 */
[----:B------:R-:W-:-:S03]  /*02a0*/  SHF.R.S32.HI R3, RZ, 0x1f, R0 ;  /* 0x0000001fff037819 */ /* 0x000fc60000011400 */
[----:B------:R-:W-:Y:S01]  /*02b0*/  @!P2 IMAD.MOV R2, RZ, RZ, -R2 ;  /* 0x000000ffff02a224 */ /* 0x000fe200078e0a02 */
[----:B------:R-:W-:Y:S02]  /*02c0*/  @!P1 LOP3.LUT R2, RZ, R4, RZ, 0x33, !PT ;  /* 0x00000004ff029212 */ /* 0x000fe400078e33ff */
[----:B------:R-:W-:-:S03]  /*02d0*/  LEA.HI R3, R3, R0, RZ, 0x6 ;  /* 0x0000000003037211 */ /* 0x000fc600078f30ff */
[----:B------:R-:W-:Y:S02]  /*02e0*/  IMAD.SHL.U32 R6, R2, 0x8, RZ ;  /* 0x0000000802067824 */ /* 0x000fe400078e00ff */
[----:B------:R-:W-:-:S03]  /*02f0*/  IMAD.MOV R2, RZ, RZ, -R2 ;  /* 0x000000ffff027224 */ /* 0x000fc600078e0a02 */
[----:B------:R-:W-:Y:S01]  /*0300*/  LEA.HI.SX32 R3, R3, -R6, 0x1a ;  /* 0x8000000603037211 */ /* 0x000fe200078fd2ff */
[----:B------:R-:W-:-:S03]  /*0310*/  IMAD R8, R4, R2, R5 ;  /* 0x0000000204087224 */ /* 0x000fc600078e0205 */
[----:B------:R-:W-:-:S04]  /*0320*/  VIMNMX R11, R3, 0x8, PT ;  /* 0x00000008030b7848 */ /* 0x000fc80003fe0100 */
[-C--:B------:R-:W-:Y:S02]  /*0330*/  IABS R7, R11.reuse ;  /* 0x0000000b00077213 */ /* 0x080fe40000000000 */
[----:B------:R-:W-:Y:S02]  /*0340*/  IABS R4, R11 ;  /* 0x0000000b00047213 */ /* 0x000fe40000000000 */
[----:B------:R-:W2:Y:S08]  /*0350*/  I2F.RP R0, R7 ;  /* 0x0000000700007306 */ /* 0x000eb00000209400 */
[----:B--2---:R-:W2:Y:S02]  /*0360*/  MUFU.RCP R0, R0 ;  /* 0x0000000000007308 */ /* 0x004ea40000001000 */
[----:B--2---:R-:W-:-:S02]  /*0370*/  VIADD R3, R0, 0xffffffe ;  /* 0x0ffffffe00037836 */ /* 0x004fc40000000000 */
[----:B------:R-:W-:-:S04]  /*0380*/  IMAD.MOV R0, RZ, RZ, -R4 ;  /* 0x000000ffff007224 */ /* 0x000fc800078e0a04 */
[----:B------:R-:W2:Y:S08]  /*0390*/  I2F.RP R4, R201 ;  /* 0x000000c900047306 */ /* 0x000eb00000209400 */
[----:B------:R-:W3:Y:S08]  /*03a0*/  F2I.FTZ.U32.TRUNC.NTZ R3, R3 ;  /* 0x0000000300037305 */ /* 0x000ef0000021f000 */
[----:B--2---:R-:W2:Y:S01]  /*03b0*/  MUFU.RCP R4, R4 ;  /* 0x0000000400047308 */ /* 0x004ea20000001000 */
[----:B---3--:R-:W-:-:S04]  /*03c0*/  IMAD.MOV R9, RZ, RZ, -R3 ;  /* 0x000000ffff097224 */ /* 0x008fc800078e0a03 */
[----:B------:R-:W-:Y:S01]  /*03d0*/  IMAD.MOV.U32 R2, RZ, RZ, R9 ;  /* 0x000000ffff027224 */ /* 0x000fe200078e0009 */
[----:B------:R-:W-:-:S03]  /*03e0*/  IABS R9, R8 ;  /* 0x0000000800097213 */ /* 0x000fc60000000000 */
[----:B------:R-:W-:Y:S02]  /*03f0*/  IMAD R5, R2, R7, RZ ;  /* 0x0000000702057224 */ /* 0x000fe400078e02ff */
[----:B------:R-:W-:-:S04]  /*0400*/  IMAD.MOV.U32 R2, RZ, RZ, RZ ;  /* 0x000000ffff027224 */ /* 0x000fc800078e00ff */
[----:B------:R-:W-:-:S04]  /*0410*/  IMAD.HI.U32 R2, R3, R5, R2 ;  /* 0x0000000503027227 */ /* 0x000fc800078e0002 */
[----:B--2---:R-:W-:Y:S02]  /*0420*/  VIADD R5, R4, 0xffffffe ;  /* 0x0ffffffe04057836 */ /* 0x004fe40000000000 */
[----:B------:R-:W-:-:S04]  /*0430*/  IMAD.HI.U32 R2, R2, R9, RZ ;  /* 0x0000000902027227 */ /* 0x000fc800078e00ff */
[----:B------:R-:W-:Y:S01]  /*0440*/  IMAD R0, R2, R0, R9 ;  /* 0x0000000002007224 */ /* 0x000fe200078e0209 */
[----:B------:R-:W-:Y:S01]  /*0450*/  IABS R9, R12 ;  /* 0x0000000c00097213 */ /* 0x000fe20000000000 */
[----:B------:R-:W2:Y:S03]  /*0460*/  F2I.FTZ.U32.TRUNC.NTZ R5, R5 ;  /* 0x0000000500057305 */ /* 0x000ea6000021f000 */
[----:B------:R-:W-:-:S05]  /*0470*/  ISETP.GT.U32.AND P1, PT, R7, R0, PT ;  /* 0x000000000700720c */ /* 0x000fca0003f24070 */
[----:B------:R-:W3:Y:S01]  /*0480*/  I2F.RP R3, R9 ;  /* 0x0000000900037306 */ /* 0x000ee20000209400 */
[----:B--2---:R-:W-:-:S07]  /*0490*/  IMAD.MOV R12, RZ, RZ, -R5 ;  /* 0x000000ffff0c7224 */ /* 0x004fce00078e0a05 */
[----:B------:R-:W-:Y:S02]  /*04a0*/  @!P1 IMAD.IADD R0, R0, 0x1, -R7 ;  /* 0x0000000100009824 */ /* 0x000fe400078e0a07 */
[----:B------:R-:W-:Y:S01]  /*04b0*/  @!P1 VIADD R2, R2, 0x1 ;  /* 0x0000000102029836 */ /* 0x000fe20000000000 */
[----:B------:R-:W-:Y:S01]  /*04c0*/  ISETP.NE.AND P1, PT, R11, RZ, PT ;  /* 0x000000ff0b00720c */ /* 0x000fe20003f25270 */
[----:B------:R-:W-:Y:S01]  /*04d0*/  IMAD R207, R12, R201, RZ ;  /* 0x000000c90ccf7224 */ /* 0x000fe200078e02ff */
[----:B------:R-:W-:Y:S01]  /*04e0*/  ISETP.GE.U32.AND P0, PT, R0, R7, PT ;  /* 0x000000070000720c */ /* 0x000fe20003f06070 */
[----:B---3--:R-:W2:Y:S01]  /*04f0*/  MUFU.RCP R3, R3 ;  /* 0x0000000300037308 */ /* 0x008ea20000001000 */
[----:B------:R-:W-:Y:S02]  /*0500*/  LOP3.LUT R0, R8, R11, RZ, 0x3c, !PT ;  /* 0x0000000b08007212 */ /* 0x000fe400078e3cff */
[----:B-1----:R-:W-:Y:S02]  /*0510*/  LOP3.LUT R7, R179, 0x3f, RZ, 0xc0, !PT ;  /* 0x0000003fb3077812 */ /* 0x002fe400078ec0ff */
[----:B------:R-:W-:-:S07]  /*0520*/  ISETP.GE.AND P2, PT, R0, RZ, PT ;  /* 0x000000ff0000720c */ /* 0x000fce0003f46270 */
[----:B------:R-:W-:-:S04]  /*0530*/  @P0 VIADD R2, R2, 0x1 ;  /* 0x0000000102020836 */ /* 0x000fc80000000000 */
[----:B------:R-:W-:Y:S02]  /*0540*/  IMAD.MOV.U32 R0, RZ, RZ, R2 ;  /* 0x000000ffff007224 */ /* 0x000fe400078e0002 */
[----:B--2---:R-:W-:Y:S02]  /*0550*/  VIADD R4, R3, 0xffffffe ;  /* 0x0ffffffe03047836 */ /* 0x004fe40000000000 */
[----:B------:R-:W-:Y:S01]  /*0560*/  @!P2 IMAD.MOV R0, RZ, RZ, -R0 ;  /* 0x000000ffff00a224 */ /* 0x000fe200078e0a00 */
[----:B------:R-:W-:Y:S01]  /*0570*/  @!P1 LOP3.LUT R0, RZ, R11, RZ, 0x33, !PT ;  /* 0x0000000bff009212 */ /* 0x000fe200078e33ff */
[----:B------:R1:W2:Y:S04]  /*0580*/  F2I.FTZ.U32.TRUNC.NTZ R3, R4 ;  /* 0x0000000400037305 */ /* 0x0002a8000021f000 */
[----:B------:R-:W-:-:S02]  /*0590*/  IMAD.MOV R2, RZ, RZ, -R0 ;  /* 0x000000ffff027224 */ /* 0x000fc400078e0a00 */
[----:B------:R-:W-:Y:S02]  /*05a0*/  IMAD.SHL.U32 R0, R0, 0x100, RZ ;  /* 0x0000010000007824 */ /* 0x000fe400078e00ff */
[----:B------:R-:W-:Y:S02]  /*05b0*/  IMAD R2, R11, R2, R8 ;  /* 0x000000020b027224 */ /* 0x000fe400078e0208 */
[----:B------:R-:W-:Y:S01]  /*05c0*/  VIADD R10, R0, 0xff ;  /* 0x000000ff000a7836 */ /* 0x000fe20000000000 */
[----:B------:R-:W-:Y:S01]  /*05d0*/  IABS R252, R0 ;  /* 0x0000000000fc7213 */ /* 0x000fe20000000000 */
[----:B-1----:R-:W-:Y:S02]  /*05e0*/  IMAD.MOV.U32 R4, RZ, RZ, RZ ;  /* 0x000000ffff047224 */ /* 0x002fe400078e00ff */
[----:B------:R-:W-:Y:S01]  /*05f0*/  IMAD.IADD R6, R6, 0x1, R2 ;  /* 0x0000000106067824 */ /* 0x000fe200078e0202 */
[----:B------:R-:W-:Y:S01]  /*0600*/  IABS R200, R10 ;  /* 0x0000000a00c87213 */ /* 0x000fe20000000000 */
[----:B------:R-:W-:Y:S01]  /*0610*/  IMAD.HI.U32 R207, R5, R207, R4 ;  /* 0x000000cf05cf7227 */ /* 0x000fe200078e0004 */
[----:B------:R-:W-:-:S03]  /*0620*/  ISETP.GE.AND P1, PT, R10, RZ, PT ;  /* 0x000000ff0a00720c */ /* 0x000fc60003f26270 */
[----:B--2---:R-:W-:Y:S02]  /*0630*/  IMAD.MOV R8, RZ, RZ, -R3 ;  /* 0x000000ffff087224 */ /* 0x004fe400078e0a03 */
[----:B------:R-:W-:-:S04]  /*0640*/  IMAD.HI.U32 R4, R207, R200, RZ ;  /* 0x000000c8cf047227 */ /* 0x000fc800078e00ff */
[----:B------:R-:W-:Y:S02]  /*0650*/  IMAD.MOV.U32 R2, RZ, RZ, RZ ;  /* 0x000000ffff027224 */ /* 0x000fe400078e00ff */
[----:B------:R-:W-:Y:S02]  /*0660*/  IMAD R5, R8, R9, RZ ;  /* 0x0000000908057224 */ /* 0x000fe400078e02ff */
[----:B------:R-:W-:Y:S02]  /*0670*/  VIADD R11, R0, 0x1 ;  /* 0x00000001000b7836 */ /* 0x000fe40000000000 */
[----:B------:R-:W-:Y:S02]  /*0680*/  IMAD R13, R6, 0x40, R7 ;  /* 0x00000040060d7824 */ /* 0x000fe400078e0207 */
[----:B------:R-:W-:Y:S01]  /*0690*/  IMAD.MOV R6, RZ, RZ, -R4 ;  /* 0x000000ffff067224 */ /* 0x000fe200078e0a04 */
[----:B------:R-:W-:Y:S01]  /*06a0*/  IABS R8, R11 ;  /* 0x0000000b00087213 */ /* 0x000fe20000000000 */
[----:B------:R-:W-:Y:S01]  /*06b0*/  IMAD.HI.U32 R2, R3, R5, R2 ;  /* 0x0000000503027227 */ /* 0x000fe200078e0002 */
[----:B------:R-:W-:Y:S01]  /*06c0*/  LOP3.LUT R3, R179, 0x40, RZ, 0xc0, !PT ;  /* 0x00000040b3037812 */ /* 0x000fe200078ec0ff */
[----:B------:R1:W-:Y:S01]  /*06d0*/  STL [R1+0xb98], R13 ;  /* 0x000b980d01007387 */ /* 0x0003e20000100800 */
[----:B------:R-:W-:Y:S01]  /*06e0*/  IABS R204, R13 ;  /* 0x0000000d00cc7213 */ /* 0x000fe20000000000 */
[----:B------:R-:W-:Y:S01]  /*06f0*/  IMAD.SHL.U32 R4, R7, 0x80, RZ ;  /* 0x0000008007047824 */ /* 0x000fe200078e00ff */
[----:B------:R-:W-:Y:S01]  /*0700*/  ISETP.GE.AND P6, PT, R11, RZ, PT ;  /* 0x000000ff0b00720c */ /* 0x000fe20003fc6270 */
[----:B------:R-:W-:-:S02]  /*0710*/  IMAD.SHL.U32 R5, R179, 0x10, RZ ;  /* 0x00000010b3057824 */ /* 0x000fc400078e00ff */
[----:B------:R-:W-:Y:S01]  /*0720*/  IMAD R200, R201, R6, R200 ;  /* 0x00000006c9c87224 */ /* 0x000fe200078e02c8 */
[----:B------:R-:W-:Y:S01]  /*0730*/  LEA.HI R4, R3, R4, RZ, 0x1c ;  /* 0x0000000403047211 */ /* 0x000fe200078fe0ff */
[----:B------:R-:W-:Y:S01]  /*0740*/  IMAD.HI.U32 R3, R207, R8, RZ ;  /* 0x00000008cf037227 */ /* 0x000fe200078e00ff */
[----:B------:R-:W-:Y:S02]  /*0750*/  LOP3.LUT R5, R5, 0x70, RZ, 0xc0, !PT ;  /* 0x0000007005057812 */ /* 0x000fe400078ec0ff */
[----:B------:R-:W-:Y:S01]  /*0760*/  ISETP.GT.U32.AND P2, PT, R201, R200, PT ;  /* 0x000000c8c900720c */ /* 0x000fe20003f44070 */
[----:B------:R-:W-:-:S04]  /*0770*/  IMAD.HI.U32 R2, R2, R204, RZ ;  /* 0x000000cc02027227 */ /* 0x000fc800078e00ff */
[----:B------:R-:W-:Y:S02]  /*0780*/  IMAD.MOV R3, RZ, RZ, -R3 ;  /* 0x000000ffff037224 */ /* 0x000fe400078e0a03 */
[----:B------:R-:W-:Y:S02]  /*0790*/  IMAD.MOV R6, RZ, RZ, -R2 ;  /* 0x000000ffff067224 */ /* 0x000fe400078e0a02 */
[----:B------:R-:W-:Y:S02]  /*07a0*/  IMAD.IADD R2, R5, 0x1, R4 ;  /* 0x0000000105027824 */ /* 0x000fe400078e0204 */
[----:B------:R-:W-:Y:S02]  /*07b0*/  IMAD R4, R201, R3, R8 ;  /* 0x00000003c9047224 */ /* 0x000fe400078e0208 */
[----:B------:R-:W-:Y:S02]  /*07c0*/  IMAD R204, R9, R6, R204 ;  /* 0x0000000609cc7224 */ /* 0x000fe400078e02cc */
[--C-:B------:R-:W-:Y:S01]  /*07d0*/  @!P2 IMAD.IADD R200, R200, 0x1, -R201.reuse ;  /* 0x00000001c8c8a824 */ /* 0x100fe200078e0ac9 */
[----:B------:R-:W-:Y:S01]  /*07e0*/  ISETP.GT.U32.AND P4, PT, R201, R4, PT ;  /* 0x00000004c900720c */ /* 0x000fe20003f84070 */
[C---:B------:R-:W-:Y:S01]  /*07f0*/  VIADD R3, R0.reuse, 0x2 ;  /* 0x0000000200037836 */ /* 0x040fe20000000000 */
[----:B------:R-:W-:Y:S01]  /*0800*/  ISETP.GT.U32.AND P0, PT, R9, R204, PT ;  /* 0x000000cc0900720c */ /* 0x000fe20003f04070 */
[C---:B------:R-:W-:Y:S01]  /*0810*/  VIADD R6, R0.reuse, 0x3 ;  /* 0x0000000300067836 */ /* 0x040fe20000000000 */
[----:B------:R-:W-:Y:S01]  /*0820*/  ISETP.GT.U32.AND P5, PT, R201, R200, PT ;  /* 0x000000c8c900720c */ /* 0x000fe20003fa4070 */
[C---:B------:R-:W-:Y:S01]  /*0830*/  VIADD R7, R0.reuse, 0x4 ;  /* 0x0000000400077836 */ /* 0x040fe20000000000 */
[----:B------:R-:W-:Y:S01]  /*0840*/  IABS R8, R3 ;  /* 0x0000000300087213 */ /* 0x000fe20000000000 */
[C---:B------:R-:W-:Y:S01]  /*0850*/  VIADD R11, R0.reuse, 0x6 ;  /* 0x00000006000b7836 */ /* 0x040fe20000000000 */
[----:B------:R-:W-:Y:S01]  /*0860*/  IABS R10, R6 ;  /* 0x00000006000a7213 */ /* 0x000fe20000000000 */
[C---:B-1----:R-:W-:Y:S01]  /*0870*/  VIADD R13, R0.reuse, 0x7 ;  /* 0x00000007000d7836 */ /* 0x042fe20000000000 */
[----:B------:R-:W-:Y:S01]  /*0880*/  IABS R12, R7 ;  /* 0x00000007000c7213 */ /* 0x000fe20000000000 */
[----:B------:R-:W-:Y:S01]  /*0890*/  VIADD R15, R0, 0x8 ;  /* 0x00000008000f7836 */ /* 0x000fe20000000000 */
[----:B------:R-:W-:Y:S01]  /*08a0*/  ISETP.GE.AND P2, PT, R3, RZ, PT ;  /* 0x000000ff0300720c */ /* 0x000fe20003f46270 */
[----:B------:R-:W-:Y:S01]  /*08b0*/  @!P4 IMAD.IADD R4, R4, 0x1, -R201 ;  /* 0x000000010404c824 */ /* 0x000fe200078e0ac9 */
[----:B------:R-:W-:Y:S01]  /*08c0*/  IABS R14, R11 ;  /* 0x0000000b000e7213 */ /* 0x000fe20000000000 */
[----:B------:R-:W-:Y:S01]  /*08d0*/  IMAD.HI.U32 R3, R207, R8, RZ ;  /* 0x00000008cf037227 */ /* 0x000fe200078e00ff */
[----:B------:R-:W-:-:S02]  /*08e0*/  IABS R16, R13 ;  /* 0x0000000d00107213 */ /* 0x000fc40000000000 */
[----:B------:R-:W-:Y:S01]  /*08f0*/  ISETP.GT.U32.AND P4, PT, R201, R4, PT ;  /* 0x00000004c900720c */ /* 0x000fe20003f84070 */
[----:B------:R-:W-:Y:S01]  /*0900*/  @!P0 IMAD.IADD R204, R204, 0x1, -R9 ;  /* 0x00000001cccc8824 */ /* 0x000fe200078e0a09 */
[----:B------:R-:W-:Y:S01]  /*0910*/  ISETP.GE.AND P0, PT, R6, RZ, PT ;  /* 0x000000ff0600720c */ /* 0x000fe20003f06270 */
[----:B------:R-:W-:Y:S01]  /*0920*/  IMAD.HI.U32 R5, R207, R10, RZ ;  /* 0x0000000acf057227 */ /* 0x000fe200078e00ff */
[----:B------:R-:W-:Y:S02]  /*0930*/  IABS R18, R15 ;  /* 0x0000000f00127213 */ /* 0x000fe40000000000 */
[----:B------:R-:W-:Y:S01]  /*0940*/  ISETP.GT.U32.AND P3, PT, R9, R204, PT ;  /* 0x000000cc0900720c */ /* 0x000fe20003f64070 */
[----:B------:R-:W-:-:S04]  /*0950*/  IMAD.HI.U32 R6, R207, R12, RZ ;  /* 0x0000000ccf067227 */ /* 0x000fc800078e00ff */
[----:B------:R-:W-:Y:S02]  /*0960*/  IMAD.MOV R3, RZ, RZ, -R3 ;  /* 0x000000ffff037224 */ /* 0x000fe400078e0a03 */
[----:B------:R-:W-:Y:S02]  /*0970*/  IMAD.MOV R5, RZ, RZ, -R5 ;  /* 0x000000ffff057224 */ /* 0x000fe400078e0a05 */
[----:B------:R-:W-:Y:S01]  /*0980*/  @!P5 IMAD.IADD R200, R200, 0x1, -R201 ;  /* 0x00000001c8c8d824 */ /* 0x000fe200078e0ac9 */
[----:B------:R-:W-:Y:S01]  /*0990*/  ISETP.GE.AND P5, PT, R7, RZ, PT ;  /* 0x000000ff0700720c */ /* 0x000fe20003fa6270 */
[----:B------:R-:W-:Y:S02]  /*09a0*/  IMAD.MOV R7, RZ, RZ, -R6 ;  /* 0x000000ffff077224 */ /* 0x000fe400078e0a06 */
[C---:B------:R-:W-:Y:S02]  /*09b0*/  IMAD R6, R201.reuse, R3, R8 ;  /* 0x00000003c9067224 */ /* 0x040fe400078e0208 */
[----:B------:R-:W-:-:S02]  /*09c0*/  IMAD R8, R201, R5, R10 ;  /* 0x00000005c9087224 */ /* 0x000fc400078e020a */
[----:B------:R-:W-:Y:S02]  /*09d0*/  @!P4 IMAD.IADD R4, R4, 0x1, -R201 ;  /* 0x000000010404c824 */ /* 0x000fe400078e0ac9 */
[----:B------:R-:W-:Y:S01]  /*09e0*/  VIADD R3, R0, 0x5 ;  /* 0x0000000500037836 */ /* 0x000fe20000000000 */
[C---:B------:R-:W-:Y:S01]  /*09f0*/  ISETP.GT.U32.AND P4, PT, R201.reuse, R8, PT ;  /* 0x00000008c900720c */ /* 0x040fe20003f84070 */
[----:B------:R-:W-:Y:S01]  /*0a00*/  @!P1 IMAD.MOV R200, RZ, RZ, -R200 ;  /* 0x000000ffffc89224 */ /* 0x000fe200078e0ac8 */
[C---:B------:R-:W-:Y:S01]  /*0a10*/  ISETP.GT.U32.AND P1, PT, R201.reuse, R6, PT ;  /* 0x00000006c900720c */ /* 0x040fe20003f24070 */
[----:B------:R-:W-:Y:S01]  /*0a20*/  IMAD R10, R201, R7, R12 ;  /* 0x00000007c90a7224 */ /* 0x000fe200078e020c */
[----:B------:R-:W-:Y:S01]  /*0a30*/  IABS R12, R3 ;  /* 0x00000003000c7213 */ /* 0x000fe20000000000 */
[----:B------:R-:W-:Y:S02]  /*0a40*/  IMAD.MOV.U32 R17, RZ, RZ, R4 ;  /* 0x000000ffff117224 */ /* 0x000fe400078e0004 */
[----:B------:R-:W-:Y:S01]  /*0a50*/  @!P3 IMAD.IADD R204, R204, 0x1, -R9 ;  /* 0x00000001ccccb824 */ /* 0x000fe200078e0a09 */
[----:B------:R-:W-:Y:S01]  /*0a60*/  ISETP.GE.AND P3, PT, R3, RZ, PT ;  /* 0x000000ff0300720c */ /* 0x000fe20003f66270 */
[----:B------:R-:W-:Y:S01]  /*0a70*/  @!P6 IMAD.MOV R17, RZ, RZ, -R17 ;  /* 0x000000ffff11e224 */ /* 0x000fe200078e0a11 */
[----:B------:R-:W-:Y:S01]  /*0a80*/  ISETP.GT.U32.AND P6, PT, R201, R10, PT ;  /* 0x0000000ac900720c */ /* 0x000fe20003fc4070 */
[C---:B------:R-:W-:Y:S01]  /*0a90*/  IMAD.HI.U32 R3, R207.reuse, R12, RZ ;  /* 0x0000000ccf037227 */ /* 0x040fe200078e00ff */
[----:B------:R-:W-:Y:S03]  /*0aa0*/  STL [R1+0xd38], R204 ;  /* 0x000d38cc01007387 */ /* 0x000fe60000100800 */
[----:B------:R-:W-:Y:S01]  /*0ab0*/  @!P4 IMAD.IADD R8, R8, 0x1, -R201 ;  /* 0x000000010808c824 */ /* 0x000fe200078e0ac9 */
[----:B------:R-:W-:Y:S01]  /*0ac0*/  STL [R1+0x2c], R17 ;  /* 0x00002c1101007387 */ /* 0x000fe20000100800 */
[----:B------:R-:W-:-:S03]  /*0ad0*/  IMAD.HI.U32 R5, R207, R14, RZ ;  /* 0x0000000ecf057227 */ /* 0x000fc600078e00ff */
[C---:B------:R-:W-:Y:S01]  /*0ae0*/  ISETP.GT.U32.AND P4, PT, R201.reuse, R8, PT ;  /* 0x00000008c900720c */ /* 0x040fe20003f84070 */
[----:B------:R-:W-:Y:S02]  /*0af0*/  IMAD.MOV R3, RZ, RZ, -R3 ;  /* 0x000000ffff037224 */ /* 0x000fe400078e0a03 */
[----:B------:R-:W-:Y:S02]  /*0b00*/  @!P1 IMAD.IADD R6, R6, 0x1, -R201 ;  /* 0x0000000106069824 */ /* 0x000fe400078e0ac9 */
[----:B------:R-:W-:Y:S02]  /*0b10*/  IMAD.MOV R5, RZ, RZ, -R5 ;  /* 0x000000ffff057224 */ /* 0x000fe400078e0a05 */
[C---:B------:R-:W-:Y:S01]  /*0b20*/  IMAD R4, R201.reuse, R3, R12 ;  /* 0x00000003c9047224 */ /* 0x040fe200078e020c */
[C---:B------:R-:W-:Y:S01]  /*0b30*/  ISETP.GT.U32.AND P1, PT, R201.reuse, R6, PT ;  /* 0x00000006c900720c */ /* 0x040fe20003f24070 */
[----:B------:R-:W-:Y:S02]  /*0b40*/  IMAD R12, R201, R5, R14 ;  /* 0x00000005c90c7224 */ /* 0x000fe400078e020e */
[----:B------:R-:W-:-:S04]  /*0b50*/  IMAD.HI.U32 R7, R207, R16, RZ ;  /* 0x00000010cf077227 */ /* 0x000fc800078e00ff */
[--C-:B------:R-:W-:Y:S01]  /*0b60*/  @!P4 IMAD.IADD R8, R8, 0x1, -R201.reuse ;  /* 0x000000010808c824 */ /* 0x100fe200078e0ac9 */
[C---:B------:R-:W-:Y:S01]  /*0b70*/  ISETP.GT.U32.AND P4, PT, R201.reuse, R4, PT ;  /* 0x00000004c900720c */ /* 0x040fe20003f84070 */
[----:B------:R-:W-:Y:S01]  /*0b80*/  @!P6 IMAD.IADD R10, R10, 0x1, -R201 ;  /* 0x000000010a0ae824 */ /* 0x000fe200078e0ac9 */
[----:B------:R-:W-:Y:S01]  /*0b90*/  ISETP.GT.U32.AND P6, PT, R201, R12, PT ;  /* 0x0000000cc900720c */ /* 0x000fe20003fc4070 */
[----:B------:R-:W-:-:S04]  /*0ba0*/  IMAD.HI.U32 R9, R207, R18, RZ ;  /* 0x00000012cf097227 */ /* 0x000fc800078e00ff */
[----:B------:R-:W-:Y:S02]  /*0bb0*/  IMAD.MOV R7, RZ, RZ, -R7 ;  /* 0x000000ffff077224 */ /* 0x000fe400078e0a07 */
[----:B------:R-:W-:Y:S02]  /*0bc0*/  IMAD.MOV R9, RZ, RZ, -R9 ;  /* 0x000000ffff097224 */ /* 0x000fe400078e0a09 */
[C---:B------:R-:W-:Y:S02]  /*0bd0*/  IMAD R14, R201.reuse, R7, R16 ;  /* 0x00000007c90e7224 */ /* 0x040fe400078e0210 */
[----:B------:R-:W-:Y:S02]  /*0be0*/  IMAD R16, R201, R9, R18 ;  /* 0x00000009c9107224 */ /* 0x000fe400078e0212 */
[----:B------:R-:W-:Y:S01]  /*0bf0*/  @!P1 IMAD.IADD R6, R6, 0x1, -R201 ;  /* 0x0000000106069824 */ /* 0x000fe200078e0ac9 */
[----:B------:R-:W-:Y:S01]  /*0c00*/  ISETP.GE.AND P1, PT, R11, RZ, PT ;  /* 0x000000ff0b00720c */ /* 0x000fe20003f26270 */
[----:B------:R-:W-:-:S02]  /*0c10*/  VIADD R7, R0, 0x9 ;  /* 0x0000000900077836 */ /* 0x000fc40000000000 */
[----:B------:R-:W-:Y:S02]  /*0c20*/  VIADD R9, R0, 0xa ;  /* 0x0000000a00097836 */ /* 0x000fe40000000000 */
[--C-:B------:R-:W-:Y:S01]  /*0c30*/  @!P4 IMAD.IADD R4, R4, 0x1, -R201.reuse ;  /* 0x000000010404c824 */ /* 0x100fe200078e0ac9 */
[----:B------:R-:W-:Y:S01]  /*0c40*/  IABS R18, R7 ;  /* 0x0000000700127213 */ /* 0x000fe20000000000 */
[----:B------:R-:W-:Y:S01]  /*0c50*/  IMAD.MOV.U32 R19, RZ, RZ, R6 ;  /* 0x000000ffff137224 */ /* 0x000fe200078e0006 */
[----:B------:R-:W-:Y:S01]  /*0c60*/  IABS R20, R9 ;  /* 0x0000000900147213 */ /* 0x000fe20000000000 */
[----:B------:R-:W-:Y:S01]  /*0c70*/  @!P6 IMAD.IADD R12, R12, 0x1, -R201 ;  /* 0x000000010c0ce824 */ /* 0x000fe200078e0ac9 */
[C---:B------:R-:W-:Y:S01]  /*0c80*/  ISETP.GT.U32.AND P4, PT, R201.reuse, R10, PT ;  /* 0x0000000ac900720c */ /* 0x040fe20003f84070 */
[----:B------:R-:W-:Y:S01]  /*0c90*/  @!P2 IMAD.MOV R19, RZ, RZ, -R19 ;  /* 0x000000ffff13a224 */ /* 0x000fe200078e0a13 */
[C---:B------:R-:W-:Y:S01]  /*0ca0*/  ISETP.GT.U32.AND P2, PT, R201.reuse, R4, PT ;  /* 0x00000004c900720c */ /* 0x040fe20003f44070 */
[----:B------:R-:W-:Y:S01]  /*0cb0*/  IMAD.MOV.U32 R6, RZ, RZ, R8 ;  /* 0x000000ffff067224 */ /* 0x000fe200078e0008 */
[----:B------:R-:W-:Y:S01]  /*0cc0*/  ISETP.GT.U32.AND P6, PT, R201, R12, PT ;  /* 0x0000000cc900720c */ /* 0x000fe20003fc4070 */
[C---:B------:R-:W-:Y:S01]  /*0cd0*/  IMAD.HI.U32 R3, R207.reuse, R18, RZ ;  /* 0x00000012cf037227 */ /* 0x040fe200078e00ff */
[----:B------:R-:W-:Y:S03]  /*0ce0*/  STL [R1+0x28], R19 ;  /* 0x0000281301007387 */ /* 0x000fe60000100800 */
[----:B------:R-:W-:-:S04]  /*0cf0*/  IMAD.HI.U32 R5, R207, R20, RZ ;  /* 0x00000014cf057227 */ /* 0x000fc800078e00ff */
[----:B------:R-:W-:Y:S01]  /*0d00*/  @!P0 IMAD.MOV R6, RZ, RZ, -R6 ;  /* 0x000000ffff068224 */ /* 0x000fe200078e0a06 */
[C---:B------:R-:W-:Y:S01]  /*0d10*/  ISETP.GT.U32.AND P0, PT, R201.reuse, R14, PT ;  /* 0x0000000ec900720c */ /* 0x040fe20003f04070 */
[----:B------:R-:W-:Y:S02]  /*0d20*/  IMAD.MOV R3, RZ, RZ, -R3 ;  /* 0x000000ffff037224 */ /* 0x000fe400078e0a03 */
[----:B------:R-:W-:Y:S01]  /*0d30*/  IMAD.MOV R8, RZ, RZ, -R5 ;  /* 0x000000ffff087224 */ /* 0x000fe200078e0a05 */
[----:B------:R1:W-:Y:S01]  /*0d40*/  STL [R1+0x24], R6 ;  /* 0x0000240601007387 */ /* 0x0003e20000100800 */
[--C-:B------:R-:W-:Y:S01]  /*0d50*/  @!P4 IMAD.IADD R10, R10, 0x1, -R201.reuse ;  /* 0x000000010a0ac824 */ /* 0x100fe200078e0ac9 */
[C---:B------:R-:W-:Y:S01]  /*0d60*/  ISETP.GT.U32.AND P4, PT, R201.reuse, R16, PT ;  /* 0x00000010c900720c */ /* 0x040fe20003f84070 */
[----:B------:R-:W-:Y:S02]  /*0d70*/  IMAD R8, R201, R8, R20 ;  /* 0x00000008c9087224 */ /* 0x000fe400078e0214 */
[----:B------:R-:W-:-:S02]  /*0d80*/  @!P2 IMAD.IADD R4, R4, 0x1, -R201 ;  /* 0x000000010404a824 */ /* 0x000fc400078e0ac9 */
[--C-:B------:R-:W-:Y:S01]  /*0d90*/  @!P6 IMAD.IADD R12, R12, 0x1, -R201.reuse ;  /* 0x000000010c0ce824 */ /* 0x100fe200078e0ac9 */
[C---:B------:R-:W-:Y:S01]  /*0da0*/  ISETP.GT.U32.AND P6, PT, R201.reuse, R8, PT ;  /* 0x00000008c900720c */ /* 0x040fe20003fc4070 */
[C---:B------:R-:W-:Y:S02]  /*0db0*/  VIADD R11, R0.reuse, 0xb ;  /* 0x0000000b000b7836 */ /* 0x040fe40000000000 */
[C---:B-1----:R-:W-:Y:S02]  /*0dc0*/  IMAD R6, R201.reuse, R3, R18 ;  /* 0x00000003c9067224 */ /* 0x042fe400078e0212 */
[----:B------:R-:W-:Y:S01]  /*0dd0*/  VIADD R17, R0, 0xc ;  /* 0x0000000c00117836 */ /* 0x000fe20000000000 */
[----:B------:R-:W-:Y:S01]  /*0de0*/  IABS R22, R11 ;  /* 0x0000000b00167213 */ /* 0x000fe20000000000 */
[--C-:B------:R-:W-:Y:S01]  /*0df0*/  @!P0 IMAD.IADD R14, R14, 0x1, -R201.reuse ;  /* 0x000000010e0e8824 */ /* 0x100fe200078e0ac9 */
[----:B------:R-:W-:Y:S01]  /*0e00*/  ISETP.GT.U32.AND P2, PT, R201, R6, PT ;  /* 0x00000006c900720c */ /* 0x000fe20003f44070 */
[----:B------:R-:W-:Y:S01]  /*0e10*/  @!P4 IMAD.IADD R16, R16, 0x1, -R201 ;  /* 0x000000011010c824 */ /* 0x000fe200078e0ac9 */
[----:B------:R-:W-:Y:S01]  /*0e20*/  IABS R24, R17 ;  /* 0x0000001100187213 */ /* 0x000fe20000000000 */
[----:B------:R-:W-:Y:S01]  /*0e30*/  IMAD.HI.U32 R3, R207, R22, RZ ;  /* 0x00000016cf037227 */ /* 0x000fe200078e00ff */
[----:B------:R-:W-:-:S02]  /*0e40*/  ISETP.GE.AND P0, PT, R13, RZ, PT ;  /* 0x000000ff0d00720c */ /* 0x000fc40003f06270 */
[----:B------:R-:W-:Y:S01]  /*0e50*/  ISETP.GE.AND P4, PT, R15, RZ, PT ;  /* 0x000000ff0f00720c */ /* 0x000fe20003f86270 */
[----:B------:R-:W-:-:S04]  /*0e60*/  IMAD.HI.U32 R5, R207, R24, RZ ;  /* 0x00000018cf057227 */ /* 0x000fc800078e00ff */
[----:B------:R-:W-:Y:S02]  /*0e70*/  IMAD.MOV.U32 R21, RZ, RZ, R10 ;  /* 0x000000ffff157224 */ /* 0x000fe400078e000a */
[--C-:B------:R-:W-:Y:S01]  /*0e80*/  @!P2 IMAD.IADD R6, R6, 0x1, -R201.reuse ;  /* 0x000000010606a824 */ /* 0x100fe200078e0ac9 */
[C---:B------:R-:W-:Y:S01]  /*0e90*/  ISETP.GT.U32.AND P2, PT, R201.reuse, R14, PT ;  /* 0x0000000ec900720c */ /* 0x040fe20003f44070 */
[----:B------:R-:W-:Y:S01]  /*0ea0*/  @!P6 IMAD.IADD R8, R8, 0x1, -R201 ;  /* 0x000000010808e824 */ /* 0x000fe200078e0ac9 */
[C---:B------:R-:W-:Y:S01]  /*0eb0*/  ISETP.GT.U32.AND P6, PT, R201.reuse, R16, PT ;  /* 0x00000010c900720c */ /* 0x040fe20003fc4070 */
[----:B------:R-:W-:Y:S02]  /*0ec0*/  IMAD.MOV R3, RZ, RZ, -R3 ;  /* 0x000000ffff037224 */ /* 0x000fe400078e0a03 */
[----:B------:R-:W-:Y:S02]  /*0ed0*/  IMAD.MOV R5, RZ, RZ, -R5 ;  /* 0x000000ffff057224 */ /* 0x000fe400078e0a05 */
[----:B------:R-:W-:Y:S01]  /*0ee0*/  @!P5 IMAD.MOV R21, RZ, RZ, -R21 ;  /* 0x000000ffff15d224 */ /* 0x000fe200078e0a15 */
[C---:B------:R-:W-:Y:S01]  /*0ef0*/  ISETP.GT.U32.AND P5, PT, R201.reuse, R6, PT ;  /* 0x00000006c900720c */ /* 0x040fe20003fa4070 */
[----:B------:R-:W-:-:S02]  /*0f00*/  IMAD R18, R201, R3, R22 ;  /* 0x00000003c9127224 */ /* 0x000fc400078e0216 */
[C---:B------:R-:W-:Y:S01]  /*0f10*/  IMAD R20, R201.reuse, R5, R24 ;  /* 0x00000005c9147224 */ /* 0x040fe200078e0218 */
[----:B------:R-:W-:Y:S01]  /*0f20*/  STL [R1+0x20], R21 ;  /* 0x0000201501007387 */ /* 0x000fe20000100800 */
[----:B------:R-:W-:Y:S02]  /*0f30*/  IMAD.MOV.U32 R19, RZ, RZ, R4 ;  /* 0x000000ffff137224 */ /* 0x000fe400078e0004 */
[C---:B------:R-:W-:Y:S02]  /*0f40*/  VIADD R5, R0.reuse, 0xd ;  /* 0x0000000d00057836 */ /* 0x040fe40000000000 */
[----:B------:R-:W-:Y:S02]  /*0f50*/  IMAD.MOV.U32 R3, RZ, RZ, R12 ;  /* 0x000000ffff037224 */ /* 0x000fe400078e000c */
[----:B------:R-:W-:Y:S01]  /*0f60*/  @!P3 IMAD.MOV R19, RZ, RZ, -R19 ;  /* 0x000000ffff13b224 */ /* 0x000fe200078e0a13 */
[----:B------:R-:W-:Y:S01]  /*0f70*/  IABS R10, R5 ;  /* 0x00000005000a7213 */ /* 0x000fe20000000000 */
[----:B------:R-:W-:Y:S01]  /*0f80*/  VIADD R13, R0, 0xe ;  /* 0x0000000e000d7836 */ /* 0x000fe20000000000 */
[----:B------:R-:W-:Y:S01]  /*0f90*/  ISETP.GT.U32.AND P3, PT, R201, R8, PT ;  /* 0x00000008c900720c */ /* 0x000fe20003f64070 */
[----:B------:R-:W-:Y:S01]  /*0fa0*/  @!P1 IMAD.MOV R3, RZ, RZ, -R3 ;  /* 0x000000ffff039224 */ /* 0x000fe200078e0a03 */
[----:B------:R-:W-:Y:S01]  /*0fb0*/  STL [R1+0x1c], R19 ;  /* 0x00001c1301007387 */ /* 0x000fe20000100800 */
[--C-:B------:R-:W-:Y:S01]  /*0fc0*/  @!P2 IMAD.IADD R14, R14, 0x1, -R201.reuse ;  /* 0x000000010e0ea824 */ /* 0x100fe200078e0ac9 */
[----:B------:R-:W-:Y:S01]  /*0fd0*/  IABS R216, R13 ;  /* 0x0000000d00d87213 */ /* 0x000fe20000000000 */
[--C-:B------:R-:W-:Y:S01]  /*0fe0*/  @!P6 IMAD.IADD R16, R16, 0x1, -R201.reuse ;  /* 0x000000011010e824 */ /* 0x100fe200078e0ac9 */
[----:B------:R-:W-:Y:S01]  /*0ff0*/  ISETP.GE.AND P2, PT, R7, RZ, PT ;  /* 0x000000ff0700720c */ /* 0x000fe20003f46270 */
[----:B------:R1:W-:Y:S01]  /*1000*/  STL [R1+0x18], R3 ;  /* 0x0000180301007387 */ /* 0x0003e20000100800 */
[C---:B------:R-:W-:Y:S01]  /*1010*/  ISETP.GT.U32.AND P6, PT, R201.reuse, R20, PT ;  /* 0x00000014c900720c */ /* 0x040fe20003fc4070 */
[----:B------:R-:W-:Y:S01]  /*1020*/  @!P5 IMAD.IADD R6, R6, 0x1, -R201 ;  /* 0x000000010606d824 */ /* 0x000fe200078e0ac9 */
[----:B------:R-:W-:Y:S01]  /*1030*/  ISETP.GT.U32.AND P1, PT, R201, R18, PT ;  /* 0x00000012c900720c */ /* 0x000fe20003f24070 */
[----:B------:R-:W-:Y:S01]  /*1040*/  IMAD.HI.U32 R4, R207, R216, RZ ;  /* 0x000000d8cf047227 */ /* 0x000fe200078e00ff */
[----:B------:R-:W-:-:S03]  /*1050*/  ISETP.GE.AND P5, PT, R9, RZ, PT ;  /* 0x000000ff0900720c */ /* 0x000fc60003fa6270 */
[----:B------:R-:W-:Y:S01]  /*1060*/  @!P3 IMAD.IADD R8, R8, 0x1, -R201 ;  /* 0x000000010808b824 */ /* 0x000fe200078e0ac9 */
[----:B------:R-:W-:Y:S01]  /*1070*/  ISETP.GE.AND P3, PT, R11, RZ, PT ;  /* 0x000000ff0b00720c */ /* 0x000fe20003f66270 */
[----:B-1----:R-:W-:-:S04]  /*1080*/  IMAD.HI.U32 R3, R207, R10, RZ ;  /* 0x0000000acf037227 */ /* 0x002fc800078e00ff */
[----:B------:R-:W-:Y:S02]  /*1090*/  IMAD.MOV R3, RZ, RZ, -R3 ;  /* 0x000000ffff037224 */ /* 0x000fe400078e0a03 */
[----:B------:R-:W-:Y:S02]  /*10a0*/  IMAD.MOV R4, RZ, RZ, -R4 ;  /* 0x000000ffff047224 */ /* 0x000fe400078e0a04 */
[----:B------:R-:W-:Y:S02]  /*10b0*/  IMAD R215, R201, R3, R10 ;  /* 0x00000003c9d77224 */ /* 0x000fe400078e020a */
[----:B------:R-:W-:Y:S02]  /*10c0*/  IMAD.MOV.U32 R12, RZ, RZ, R16 ;  /* 0x000000ffff0c7224 */ /* 0x000fe400078e0010 */
[----:B------:R-:W-:Y:S01]  /*10d0*/  @!P6 IMAD.IADD R20, R20, 0x1, -R201 ;  /* 0x000000011414e824 */ /* 0x000fe200078e0ac9 */
[----:B------:R-:W-:Y:S01]  /*10e0*/  ISETP.GE.AND P6, PT, R5, RZ, PT ;  /* 0x000000ff0500720c */ /* 0x000fe20003fc6270 */
[----:B------:R-:W-:-:S02]  /*10f0*/  IMAD R216, R201, R4, R216 ;  /* 0x00000004c9d87224 */ /* 0x000fc400078e02d8 */
[----:B------:R-:W-:Y:S02]  /*1100*/  IMAD.MOV.U32 R7, RZ, RZ, R8 ;  /* 0x000000ffff077224 */ /* 0x000fe400078e0008 */
[----:B------:R-:W-:Y:S01]  /*1110*/  @!P2 IMAD.MOV R6, RZ, RZ, -R6 ;  /* 0x000000ffff06a224 */ /* 0x000fe200078e0a06 */
[----:B------:R-:W-:Y:S01]  /*1120*/  ISETP.GT.U32.AND P2, PT, R201, R215, PT ;  /* 0x000000d7c900720c */ /* 0x000fe20003f44070 */
[----:B------:R-:W-:Y:S01]  /*1130*/  @!P1 IMAD.IADD R18, R18, 0x1, -R201 ;  /* 0x0000000112129824 */ /* 0x000fe200078e0ac9 */
[----:B------:R-:W-:Y:S01]  /*1140*/  ISETP.GE.AND P1, PT, R17, RZ, PT ;  /* 0x000000ff1100720c */ /* 0x000fe20003f26270 */
[----:B------:R-:W-:Y:S02]  /*1150*/  IMAD.MOV.U32 R15, RZ, RZ, R14 ;  /* 0x000000ffff0f7224 */ /* 0x000fe400078e000e */
[----:B------:R-:W-:Y:S01]  /*1160*/  @!P4 IMAD.MOV R12, RZ, RZ, -R12 ;  /* 0x000000ffff0cc224 */ /* 0x000fe200078e0a0c */
[C---:B------:R-:W-:Y:S01]  /*1170*/  ISETP.GT.U32.AND P4, PT, R201.reuse, R20, PT ;  /* 0x00000014c900720c */ /* 0x040fe20003f84070 */
[----:B------:R-:W-:Y:S01]  /*1180*/  @!P5 IMAD.MOV R7, RZ, RZ, -R7 ;  /* 0x000000ffff07d224 */ /* 0x000fe200078e0a07 */
[C---:B------:R-:W-:Y:S01]  /*1190*/  ISETP.GT.U32.AND P5, PT, R201.reuse, R216, PT ;  /* 0x000000d8c900720c */ /* 0x040fe20003fa4070 */
[----:B------:R-:W-:Y:S01]  /*11a0*/  @!P0 IMAD.MOV R15, RZ, RZ, -R15 ;  /* 0x000000ffff0f8224 */ /* 0x000fe200078e0a0f */
[----:B------:R-:W-:Y:S01]  /*11b0*/  ISETP.GT.U32.AND P0, PT, R201, R18, PT ;  /* 0x00000012c900720c */ /* 0x000fe20003f04070 */
[----:B------:R-:W-:-:S02]  /*11c0*/  VIADD R3, R0, 0xf ;  /* 0x0000000f00037836 */ /* 0x000fc40000000000 */
[--C-:B------:R-:W-:Y:S01]  /*11d0*/  @!P2 IMAD.IADD R215, R215, 0x1, -R201.reuse ;  /* 0x00000001d7d7a824 */ /* 0x100fe200078e0ac9 */
[----:B------:R-:W-:Y:S01]  /*11e0*/  STL [R1+0x14], R15 ;  /* 0x0000140f01007387 */ /* 0x000fe20000100800 */
[C---:B------:R-:W-:Y:S02]  /*11f0*/  VIADD R4, R0.reuse, 0x10 ;  /* 0x0000001000047836 */ /* 0x040fe40000000000 */
[----:B------:R-:W-:Y:S01]  /*1200*/  VIADD R9, R0, 0x16 ;  /* 0x0000001600097836 */ /* 0x000fe20000000000 */
[----:B------:R-:W-:Y:S01]  /*1210*/  STL [R1+0x10], R12 ;  /* 0x0000100c01007387 */ /* 0x000fe20000100800 */
[--C-:B------:R-:W-:Y:S01]  /*1220*/  @!P4 IMAD.IADD R20, R20, 0x1, -R201.reuse ;  /* 0x000000011414c824 */ /* 0x100fe200078e0ac9 */
[----:B------:R-:W-:Y:S01]  /*1230*/  ISETP.GE.AND P4, PT, R3, RZ, PT ;  /* 0x000000ff0300720c */ /* 0x000fe20003f86270 */
[--C-:B------:R-:W-:Y:S01]  /*1240*/  @!P5 IMAD.IADD R216, R216, 0x1, -R201.reuse ;  /* 0x00000001d8d8d824 */ /* 0x100fe200078e0ac9 */
[----:B------:R1:W-:Y:S01]  /*1250*/  STL [R1+0xc], R6 ;  /* 0x00000c0601007387 */ /* 0x0003e20000100800 */
[----:B------:R-:W-:Y:S01]  /*1260*/  @!P0 IMAD.IADD R18, R18, 0x1, -R201 ;  /* 0x0000000112128824 */ /* 0x000fe200078e0ac9 */
[----:B------:R-:W-:Y:S01]  /*1270*/  ISETP.GT.U32.AND P5, PT, R201, R215, PT ;  /* 0x000000d7c900720c */ /* 0x000fe20003fa4070 */
[----:B------:R-:W-:Y:S01]  /*1280*/  VIADD R10, R0, 0x17 ;  /* 0x00000017000a7836 */ /* 0x000fe20000000000 */
[----:B------:R-:W-:Y:S01]  /*1290*/  IABS R218, R4 ;  /* 0x0000000400da7213 */ /* 0x000fe20000000000 */
[----:B------:R-:W-:Y:S01]  /*12a0*/  IMAD.MOV.U32 R5, RZ, RZ, R18 ;  /* 0x000000ffff057224 */ /* 0x000fe200078e0012 */
[----:B------:R-:W-:Y:S01]  /*12b0*/  ISETP.GE.AND P2, PT, R4, RZ, PT ;  /* 0x000000ff0400720c */ /* 0x000fe20003f46270 */
[----:B------:R2:W-:Y:S01]  /*12c0*/  STL [R1+0x8], R7 ;  /* 0x0000080701007387 */ /* 0x0005e20000100800 */
[----:B------:R-:W-:Y:S01]  /*12d0*/  ISETP.GE.AND P0, PT, R13, RZ, PT ;  /* 0x000000ff0d00720c */ /* 0x000fe20003f06270 */
[----:B------:R-:W-:Y:S01]  /*12e0*/  @!P3 IMAD.MOV R5, RZ, RZ, -R5 ;  /* 0x000000ffff05b224 */ /* 0x000fe200078e0a05 */
[----:B-1----:R-:W-:Y:S01]  /*12f0*/  IABS R6, R3 ;  /* 0x0000000300067213 */ /* 0x002fe20000000000 */
[----:B------:R-:W-:Y:S01]  /*1300*/  IMAD.HI.U32 R4, R207, R218, RZ ;  /* 0x000000dacf047227 */ /* 0x000fe200078e00ff */
[----:B------:R-:W-:-:S02]  /*1310*/  ISETP.GT.U32.AND P3, PT, R201, R216, PT ;  /* 0x000000d8c900720c */ /* 0x000fc40003f64070 */
[----:B------:R1:W-:Y:S01]  /*1320*/  STL [R1+0x4], R5 ;  /* 0x0000040501007387 */ /* 0x0003e20000100800 */
[----:B------:R-:W-:Y:S01]  /*1330*/  IMAD.HI.U32 R3, R207, R6, RZ ;  /* 0x00000006cf037227 */ /* 0x000fe200078e00ff */
[----:B------:R-:W-:-:S03]  /*1340*/  IABS R224, R9 ;  /* 0x0000000900e07213 */ /* 0x000fc60000000000 */
[----:B------:R-:W-:Y:S02]  /*1350*/  IMAD.MOV R3, RZ, RZ, -R3 ;  /* 0x000000ffff037224 */ /* 0x000fe400078e0a03 */
[----:B------:R-:W-:Y:S02]  /*1360*/  @!P5 IMAD.IADD R215, R215, 0x1, -R201 ;  /* 0x00000001d7d7d824 */ /* 0x000fe400078e0ac9 */
[C---:B------:R-:W-:Y:S02]  /*1370*/  IMAD R217, R201.reuse, R3, R6 ;  /* 0x00000003c9d97224 */ /* 0x040fe400078e0206 */
[----:B--2---:R-:W-:Y:S02]  /*1380*/  IMAD.MOV.U32 R7, RZ, RZ, R20 ;  /* 0x000000ffff077224 */ /* 0x004fe400078e0014 */
[----:B-1----:R-:W-:Y:S01]  /*1390*/  VIADD R5, R0, 0x11 ;  /* 0x0000001100057836 */ /* 0x002fe20000000000 */
[----:B------:R-:W-:Y:S01]  /*13a0*/  ISETP.GT.U32.AND P5, PT, R201, R217, PT ;  /* 0x000000d9c900720c */ /* 0x000fe20003fa4070 */
[----:B------:R-:W-:-:S02]  /*13b0*/  IMAD.MOV R4, RZ, RZ, -R4 ;  /* 0x000000ffff047224 */ /* 0x000fc400078e0a04 */
[----:B------:R-:W-:Y:S01]  /*13c0*/  @!P1 IMAD.MOV R7, RZ, RZ, -R7 ;  /* 0x000000ffff079224 */ /* 0x000fe200078e0a07 */
[----:B------:R-:W-:Y:S01]  /*13d0*/  ISETP.GE.AND P1, PT, R5, RZ, PT ;  /* 0x000000ff0500720c */ /* 0x000fe20003f26270 */
[C---:B------:R-:W-:Y:S01]  /*13e0*/  IMAD R218, R201.reuse, R4, R218 ;  /* 0x00000004c9da7224 */ /* 0x040fe200078e02da */
[----:B------:R-:W-:Y:S01]  /*13f0*/  IABS R5, R5 ;  /* 0x0000000500057213 */ /* 0x000fe20000000000 */
[----:B------:R-:W-:Y:S01]  /*1400*/  VIADD R3, R0, 0x12 ;  /* 0x0000001200037836 */ /* 0x000fe20000000000 */
[----:B------:R1:W-:Y:S01]  /*1410*/  STL [R1], R7 ;  /* 0x0000000701007387 */ /* 0x0003e20000100800 */
[----:B------:R-:W-:Y:S01]  /*1420*/  @!P6 IMAD.MOV R215, RZ, RZ, -R215 ;  /* 0x000000ffffd7e224 */ /* 0x000fe200078e0ad7 */
[----:B------:R-:W-:Y:S01]  /*1430*/  ISETP.GT.U32.AND P6, PT, R201, R218, PT ;  /* 0x000000dac900720c */ /* 0x000fe20003fc4070 */
[----:B------:R-:W-:Y:S01]  /*1440*/  IMAD.MOV.U32 R4, RZ, RZ, R5 ;  /* 0x000000ffff047224 */ /* 0x000fe200078e0005 */
[----:B------:R-:W-:Y:S01]  /*1450*/  IABS R220, R3 ;  /* 0x0000000300dc7213 */ /* 0x000fe20000000000 */
[--C-:B------:R-:W-:Y:S01]  /*1460*/  @!P3 IMAD.IADD R216, R216, 0x1, -R201.reuse ;  /* 0x00000001d8d8b824 */ /* 0x100fe200078e0ac9 */
[----:B------:R-:W-:Y:S01]  /*1470*/  ISETP.GE.AND P3, PT, R3, RZ, PT ;  /* 0x000000ff0300720c */ /* 0x000fe20003f66270 */
[----:B------:R-:W-:Y:S01]  /*1480*/  @!P5 IMAD.IADD R217, R217, 0x1, -R201 ;  /* 0x00000001d9d9d824 */ /* 0x000fe200078e0ac9 */
[----:B------:R-:W-:Y:S01]  /*1490*/  STL [R1+0xd14], R215 ;  /* 0x000d14d701007387 */ /* 0x000fe20000100800 */
[----:B------:R-:W-:-:S03]  /*14a0*/  IMAD.HI.U32 R3, R207, R4, RZ ;  /* 0x00000004cf037227 */ /* 0x000fc600078e00ff */
[----:B------:R-:W-:Y:S01]  /*14b0*/  ISETP.GT.U32.AND P5, PT, R201, R217, PT ;  /* 0x000000d9c900720c */ /* 0x000fe20003fa4070 */
[----:B------:R-:W-:Y:S02]  /*14c0*/  VIADD R5, R0, 0x13 ;  /* 0x0000001300057836 */ /* 0x000fe40000000000 */
[----:B------:R-:W-:Y:S02]  /*14d0*/  IMAD.MOV R219, RZ, RZ, -R3 ;  /* 0x000000ffffdb7224 */ /* 0x000fe400078e0a03 */
[----:B------:R-:W-:Y:S01]  /*14e0*/  IMAD.HI.U32 R3, R207, R220, RZ ;  /* 0x000000dccf037227 */ /* 0x000fe200078e00ff */
[----:B------:R-:W-:-:S03]  /*14f0*/  IABS R6, R5 ;  /* 0x0000000500067213 */ /* 0x000fc60000000000 */
[----:B-1----:R-:W-:Y:S02]  /*1500*/  VIADD R7, R0, 0x14 ;  /* 0x0000001400077836 */ /* 0x002fe40000000000 */
[----:B------:R-:W-:Y:S02]  /*1510*/  @!P6 IMAD.IADD R218, R218, 0x1, -R201 ;  /* 0x00000001dadae824 */ /* 0x000fe400078e0ac9 */
[----:B------:R-:W-:Y:S01]  /*1520*/  IMAD.MOV R3, RZ, RZ, -R3 ;  /* 0x000000ffff037224 */ /* 0x000fe200078e0a03 */
[----:B------:R-:W-:Y:S01]  /*1530*/  IABS R222, R7 ;  /* 0x0000000700de7213 */ /* 0x000fe20000000000 */
[C---:B------:R-:W-:Y:S01]  /*1540*/  IMAD R219, R201.reuse, R219, R4 ;  /* 0x000000dbc9db7224 */ /* 0x040fe200078e0204 */
[C---:B------:R-:W-:Y:S01]  /*1550*/  ISETP.GT.U32.AND P6, PT, R201.reuse, R218, PT ;  /* 0x000000dac900720c */ /* 0x040fe20003fc4070 */
[----:B------:R-:W-:Y:S02]  /*1560*/  IMAD R220, R201, R3, R220 ;  /* 0x00000003c9dc7224 */ /* 0x000fe400078e02dc */
[----:B------:R-:W-:-:S04]  /*1570*/  IMAD.HI.U32 R3, R207, R6, RZ ;  /* 0x00000006cf037227 */ /* 0x000fc800078e00ff */
[----:B------:R-:W-:Y:S01]  /*1580*/  @!P5 IMAD.IADD R217, R217, 0x1, -R201 ;  /* 0x00000001d9d9d824 */ /* 0x000fe200078e0ac9 */
[----:B------:R-:W-:Y:S01]  /*1590*/  ISETP.GT.U32.AND P5, PT, R201, R219, PT ;  /* 0x000000dbc900720c */ /* 0x000fe20003fa4070 */
[----:B------:R-:W-:-:S04]  /*15a0*/  IMAD.HI.U32 R4, R207, R222, RZ ;  /* 0x000000decf047227 */ /* 0x000fc800078e00ff */
[----:B------:R-:W-:Y:S02]  /*15b0*/  IMAD.MOV R3, RZ, RZ, -R3 ;  /* 0x000000ffff037224 */ /* 0x000fe400078e0a03 */
[----:B------:R-:W-:Y:S02]  /*15c0*/  IMAD.MOV R4, RZ, RZ, -R4 ;  /* 0x000000ffff047224 */ /* 0x000fe400078e0a04 */
[----:B------:R-:W-:Y:S01]  /*15d0*/  IMAD R221, R201, R3, R6 ;  /* 0x00000003c9dd7224 */ /* 0x000fe200078e0206 */
[----:B------:R-:W-:Y:S01]  /*15e0*/  IABS R6, R10 ;  /* 0x0000000a00067213 */ /* 0x000fe20000000000 */
[----:B------:R-:W-:Y:S01]  /*15f0*/  @!P0 IMAD.MOV R216, RZ, RZ, -R216 ;  /* 0x000000ffffd88224 */ /* 0x000fe200078e0ad8 */
[----:B------:R-:W-:Y:S01]  /*1600*/  ISETP.GE.AND P0, PT, R5, RZ, PT ;  /* 0x000000ff0500720c */ /* 0x000fe20003f06270 */
[C---:B------:R-:W-:Y:S02]  /*1610*/  IMAD R222, R201.reuse, R4, R222 ;  /* 0x00000004c9de7224 */ /* 0x040fe400078e02de */
[--C-:B------:R-:W-:Y:S01]  /*1620*/  @!P6 IMAD.IADD R218, R218, 0x1, -R201.reuse ;  /* 0x00000001dadae824 */ /* 0x100fe200078e0ac9 */
[----:B------:R-:W-:Y:S01]  /*1630*/  ISETP.GT.U32.AND P6, PT, R201, R221, PT ;  /* 0x000000ddc900720c */ /* 0x000fe20003fc4070 */
[C---:B------:R-:W-:Y:S01]  /*1640*/  VIADD R5, R0.reuse, 0x15 ;  /* 0x0000001500057836 */ /* 0x040fe20000000000 */
[----:B------:R-:W-:Y:S01]  /*1650*/  STL [R1+0xd18], R216 ;  /* 0x000d18d801007387 */ /* 0x000fe20000100800 */
[----:B------:R-:W-:Y:S01]  /*1660*/  @!P5 IMAD.IADD R219, R219, 0x1, -R201 ;  /* 0x00000001dbdbd824 */ /* 0x000fe200078e0ac9 */
[C---:B------:R-:W-:Y:S01]  /*1670*/  ISETP.GT.U32.AND P5, PT, R201.reuse, R222, PT ;  /* 0x000000dec900720c */ /* 0x040fe20003fa4070 */
[----:B------:R-:W-:Y:S01]  /*1680*/  @!P4 IMAD.MOV R217, RZ, RZ, -R217 ;  /* 0x000000ffffd9c224 */ /* 0x000fe200078e0ad9 */
[----:B------:R-:W-:Y:S01]  /*1690*/  IABS R8, R5 ;  /* 0x0000000500087213 */ /* 0x000fe20000000000 */
[----:B------:R-:W-:Y:S01]  /*16a0*/  VIADD R11, R0, 0x18 ;  /* 0x00000018000b7836 */ /* 0x000fe20000000000 */
[----:B------:R-:W-:Y:S01]  /*16b0*/  ISETP.GT.U32.AND P4, PT, R201, R220, PT ;  /* 0x000000dcc900720c */ /* 0x000fe20003f84070 */
[----:B------:R-:W-:Y:S01]  /*16c0*/  @!P2 IMAD.MOV R218, RZ, RZ, -R218 ;  /* 0x000000ffffdaa224 */ /* 0x000fe200078e0ada */
[----:B------:R-:W-:Y:S01]  /*16d0*/  STL [R1+0xd1c], R217 ;  /* 0x000d1cd901007387 */ /* 0x000fe20000100800 */
[----:B------:R-:W-:Y:S01]  /*16e0*/  IMAD.HI.U32 R3, R207, R8, RZ ;  /* 0x00000008cf037227 */ /* 0x000fe200078e00ff */
[----:B------:R-:W-:-:S02]  /*16f0*/  IABS R226, R11 ;  /* 0x0000000b00e27213 */ /* 0x000fc40000000000 */
[----:B------:R-:W-:Y:S01]  /*1700*/  STL [R1+0xd20], R218 ;  /* 0x000d20da01007387 */ /* 0x000fe20000100800 */
[----:B------:R-:W-:Y:S02]  /*1710*/  @!P6 IMAD.IADD R221, R221, 0x1, -R201 ;  /* 0x00000001dddde824 */ /* 0x000fe400078e0ac9 */
[----:B------:R-:W-:Y:S02]  /*1720*/  IMAD.MOV R3, RZ, RZ, -R3 ;  /* 0x000000ffff037224 */ /* 0x000fe400078e0a03 */
[----:B------:R-:W-:Y:S01]  /*1730*/  @!P5 IMAD.IADD R222, R222, 0x1, -R201 ;  /* 0x00000001deded824 */ /* 0x000fe200078e0ac9 */
[C---:B------:R-:W-:Y:S01]  /*1740*/  ISETP.GT.U32.AND P5, PT, R201.reuse, R221, PT ;  /* 0x000000ddc900720c */ /* 0x040fe20003fa4070 */
[----:B------:R-:W-:Y:S02]  /*1750*/  IMAD R223, R201, R3, R8 ;  /* 0x00000003c9df7224 */ /* 0x000fe400078e0208 */
[----:B------:R-:W-:Y:S01]  /*1760*/  IMAD.HI.U32 R3, R207, R224, RZ ;  /* 0x000000e0cf037227 */ /* 0x000fe200078e00ff */
[----:B------:R-:W-:-:S03]  /*1770*/  ISETP.GT.U32.AND P2, PT, R201, R222, PT ;  /* 0x000000dec900720c */ /* 0x000fc60003f44070 */
[----:B------:R-:W-:Y:S01]  /*1780*/  @!P4 IMAD.IADD R220, R220, 0x1, -R201 ;  /* 0x00000001dcdcc824 */ /* 0x000fe200078e0ac9 */
[----:B------:R-:W-:Y:S01]  /*1790*/  ISETP.GT.U32.AND P4, PT, R201, R219, PT ;  /* 0x000000dbc900720c */ /* 0x000fe20003f84070 */
[----:B------:R-:W-:Y:S02]  /*17a0*/  IMAD.MOV R3, RZ, RZ, -R3 ;  /* 0x000000ffff037224 */ /* 0x000fe400078e0a03 */
[----:B------:R-:W-:Y:S01]  /*17b0*/  IMAD.HI.U32 R4, R207, R226, RZ ;  /* 0x000000e2cf047227 */ /* 0x000fe200078e00ff */
[----:B------:R-:W-:-:S03]  /*17c0*/  ISETP.GT.U32.AND P6, PT, R201, R220, PT ;  /* 0x000000dcc900720c */ /* 0x000fc60003fc4070 */
[----:B------:R-:W-:Y:S02]  /*17d0*/  IMAD R224, R201, R3, R224 ;  /* 0x00000003c9e07224 */ /* 0x000fe400078e02e0 */
[----:B------:R-:W-:Y:S02]  /*17e0*/  @!P5 IMAD.IADD R221, R221, 0x1, -R201 ;  /* 0x00000001ddddd824 */ /* 0x000fe400078e0ac9 */
[----:B------:R-:W-:Y:S01]  /*17f0*/  IMAD.HI.U32 R3, R207, R6, RZ ;  /* 0x00000006cf037227 */ /* 0x000fe200078e00ff */
[----:B------:R-:W-:-:S03]  /*1800*/  ISETP.GT.U32.AND P5, PT, R201, R224, PT ;  /* 0x000000e0c900720c */ /* 0x000fc60003fa4070 */
[----:B------:R-:W-:Y:S02]  /*1810*/  IMAD.MOV R3, RZ, RZ, -R3 ;  /* 0x000000ffff037224 */ /* 0x000fe400078e0a03 */
[--C-:B------:R-:W-:Y:S01]  /*1820*/  @!P6 IMAD.IADD R220, R220, 0x1, -R201.reuse ;  /* 0x00000001dcdce824 */ /* 0x100fe200078e0ac9 */
[----:B------:R-:W-:Y:S01]  /*1830*/  ISETP.GE.AND P6, PT, R7, RZ, PT ;  /* 0x000000ff0700720c */ /* 0x000fe20003fc6270 */
[----:B------:R-:W-:Y:S02]  /*1840*/  VIADD R7, R0, 0x19 ;  /* 0x0000001900077836 */ /* 0x000fe40000000000 */
[----:B------:R-:W-:Y:S02]  /*1850*/  IMAD R225, R201, R3, R6 ;  /* 0x00000003c9e17224 */ /* 0x000fe400078e0206 */
[--C-:B------:R-:W-:Y:S01]  /*1860*/  @!P4 IMAD.IADD R219, R219, 0x1, -R201.reuse ;  /* 0x00000001dbdbc824 */ /* 0x100fe200078e0ac9 */
[----:B------:R-:W-:Y:S01]  /*1870*/  IABS R8, R7 ;  /* 0x0000000700087213 */ /* 0x000fe20000000000 */
[----:B------:R-:W-:Y:S01]  /*1880*/  @!P5 IMAD.IADD R224, R224, 0x1, -R201 ;  /* 0x00000001e0e0d824 */ /* 0x000fe200078e0ac9 */
[----:B------:R-:W-:Y:S01]  /*1890*/  ISETP.GT.U32.AND P4, PT, R201, R223, PT ;  /* 0x000000dfc900720c */ /* 0x000fe20003f84070 */
[----:B------:R-:W-:-:S02]  /*18a0*/  IMAD.MOV R4, RZ, RZ, -R4 ;  /* 0x000000ffff047224 */ /* 0x000fc400078e0a04 */
[----:B------:R-:W-:Y:S01]  /*18b0*/  IMAD.HI.U32 R3, R207, R8, RZ ;  /* 0x00000008cf037227 */ /* 0x000fe200078e00ff */
[----:B------:R-:W-:-:S03]  /*18c0*/  ISETP.GT.U32.AND P5, PT, R201, R224, PT ;  /* 0x000000e0c900720c */ /* 0x000fc60003fa4070 */
[----:B------:R-:W-:Y:S02]  /*18d0*/  IMAD.MOV R3, RZ, RZ, -R3 ;  /* 0x000000ffff037224 */ /* 0x000fe400078e0a03 */
[--C-:B------:R-:W-:Y:S01]  /*18e0*/  @!P2 IMAD.IADD R222, R222, 0x1, -R201.reuse ;  /* 0x00000001dedea824 */ /* 0x100fe200078e0ac9 */
[----:B------:R-:W-:Y:S01]  /*18f0*/  ISETP.GE.AND P2, PT, R5, RZ, PT ;  /* 0x000000ff0500720c */ /* 0x000fe20003f46270 */
[----:B------:R-:W-:Y:S02]  /*1900*/  IMAD R227, R201, R3, R8 ;  /* 0x00000003c9e37224 */ /* 0x000fe400078e0208 */
[--C-:B------:R-:W-:Y:S01]  /*1910*/  @!P4 IMAD.IADD R223, R223, 0x1, -R201.reuse ;  /* 0x00000001dfdfc824 */ /* 0x100fe200078e0ac9 */
[----:B------:R-:W-:Y:S01]  /*1920*/  ISETP.GE.AND P4, PT, R9, RZ, PT ;  /* 0x000000ff0900720c */ /* 0x000fe20003f86270 */
[C---:B------:R-:W-:Y:S02]  /*1930*/  IMAD R226, R201.reuse, R4, R226 ;  /* 0x00000004c9e27224 */ /* 0x040fe400078e02e2 */
[----:B------:R-:W-:Y:S01]  /*1940*/  @!P5 IMAD.IADD R224, R224, 0x1, -R201 ;  /* 0x00000001e0e0d824 */ /* 0x000fe200078e0ac9 */
[----:B------:R-:W-:Y:S01]  /*1950*/  ISETP.GT.U32.AND P5, PT, R201, R227, PT ;  /* 0x000000e3c900720c */ /* 0x000fe20003fa4070 */
[----:B------:R-:W-:-:S02]  /*1960*/  VIADD R5, R0, 0x1a ;  /* 0x0000001a00057836 */ /* 0x000fc40000000000 */
[----:B------:R-:W-:Y:S01]  /*1970*/  @!P1 IMAD.MOV R219, RZ, RZ, -R219 ;  /* 0x000000ffffdb9224 */ /* 0x000fe200078e0adb */
[C---:B------:R-:W-:Y:S01]  /*1980*/  ISETP.GT.U32.AND P1, PT, R201.reuse, R223, PT ;  /* 0x000000dfc900720c */ /* 0x040fe20003f24070 */
[----:B------:R-:W-:Y:S01]  /*1990*/  @!P6 IMAD.MOV R222, RZ, RZ, -R222 ;  /* 0x000000ffffdee224 */ /* 0x000fe200078e0ade */
[C---:B------:R-:W-:Y:S01]  /*19a0*/  ISETP.GT.U32.AND P6, PT, R201.reuse, R226, PT ;  /* 0x000000e2c900720c */ /* 0x040fe20003fc4070 */
[----:B------:R-:W-:Y:S01]  /*19b0*/  VIADD R9, R0, 0x1b ;  /* 0x0000001b00097836 */ /* 0x000fe20000000000 */
[----:B------:R-:W-:Y:S01]  /*19c0*/  IABS R228, R5 ;  /* 0x0000000500e47213 */ /* 0x000fe20000000000 */
[----:B------:R-:W-:Y:S01]  /*19d0*/  @!P3 IMAD.MOV R220, RZ, RZ, -R220 ;  /* 0x000000ffffdcb224 */ /* 0x000fe200078e0adc */
[----:B------:R-:W-:Y:S01]  /*19e0*/  ISETP.GT.U32.AND P3, PT, R201, R225, PT ;  /* 0x000000e1c900720c */ /* 0x000fe20003f64070 */
[----:B------:R-:W-:Y:S01]  /*19f0*/  @!P0 IMAD.MOV R221, RZ, RZ, -R221 ;  /* 0x000000ffffdd8224 */ /* 0x000fe200078e0add */
[----:B------:R-:W-:Y:S01]  /*1a00*/  IABS R6, R9 ;  /* 0x0000000900067213 */ /* 0x000fe20000000000 */
[----:B------:R-:W-:Y:S01]  /*1a10*/  @!P5 IMAD.IADD R227, R227, 0x1, -R201 ;  /* 0x00000001e3e3d824 */ /* 0x000fe200078e0ac9 */
[----:B------:R-:W-:Y:S01]  /*1a20*/  ISETP.GE.AND P0, PT, R10, RZ, PT ;  /* 0x000000ff0a00720c */ /* 0x000fe20003f06270 */
[----:B------:R-:W-:Y:S01]  /*1a30*/  IMAD.HI.U32 R3, R207, R228, RZ ;  /* 0x000000e4cf037227 */ /* 0x000fe200078e00ff */
[----:B------:R-:W-:Y:S02]  /*1a40*/  STL [R1+0xd24], R219 ;  /* 0x000d24db01007387 */ /* 0x000fe40000100800 */
[----:B------:R-:W-:Y:S01]  /*1a50*/  ISETP.GT.U32.AND P5, PT, R201, R227, PT ;  /* 0x000000e3c900720c */ /* 0x000fe20003fa4070 */
[----:B------:R-:W-:Y:S01]  /*1a60*/  IMAD.MOV R4, RZ, RZ, -R3 ;  /* 0x000000ffff047224 */ /* 0x000fe200078e0a03 */
[----:B------:R-:W-:Y:S01]  /*1a70*/  STL [R1+0xd28], R220 ;  /* 0x000d28dc01007387 */ /* 0x000fe20000100800 */
[----:B------:R-:W-:-:S03]  /*1a80*/  IMAD.HI.U32 R3, R207, R6, RZ ;  /* 0x00000006cf037227 */ /* 0x000fc600078e00ff */
[----:B------:R-:W-:Y:S01]  /*1a90*/  STL [R1+0xd2c], R221 ;  /* 0x000d2cdd01007387 */ /* 0x000fe20000100800 */
[--C-:B------:R-:W-:Y:S01]  /*1aa0*/  @!P1 IMAD.IADD R223, R223, 0x1, -R201.reuse ;  /* 0x00000001dfdf9824 */ /* 0x100fe200078e0ac9 */
[----:B------:R-:W-:Y:S01]  /*1ab0*/  ISETP.GE.AND P1, PT, R11, RZ, PT ;  /* 0x000000ff0b00720c */ /* 0x000fe20003f26270 */
[----:B------:R-:W-:Y:S01]  /*1ac0*/  @!P6 IMAD.IADD R226, R226, 0x1, -R201 ;  /* 0x00000001e2e2e824 */ /* 0x000fe200078e0ac9 */
[----:B------:R-:W-:Y:S01]  /*1ad0*/  STL [R1+0xd30], R222 ;  /* 0x000d30de01007387 */ /* 0x000fe20000100800 */
[----:B------:R-:W-:Y:S02]  /*1ae0*/  IMAD.MOV R3, RZ, RZ, -R3 ;  /* 0x000000ffff037224 */ /* 0x000fe400078e0a03 */
[----:B------:R-:W-:Y:S01]  /*1af0*/  @!P2 IMAD.MOV R223, RZ, RZ, -R223 ;  /* 0x000000ffffdfa224 */ /* 0x000fe200078e0adf */
[C---:B------:R-:W-:Y:S01]  /*1b00*/  ISETP.GT.U32.AND P2, PT, R201.reuse, R226, PT ;  /* 0x000000e2c900720c */ /* 0x040fe20003f44070 */
[----:B------:R-:W-:Y:S02]  /*1b10*/  IMAD R229, R201, R3, R6 ;  /* 0x00000003c9e57224 */ /* 0x000fe400078e0206 */
[--C-:B------:R-:W-:Y:S01]  /*1b20*/  @!P3 IMAD.IADD R225, R225, 0x1, -R201.reuse ;  /* 0x00000001e1e1b824 */ /* 0x100fe200078e0ac9 */
[----:B------:R-:W-:Y:S01]  /*1b30*/  ISETP.GE.AND P3, PT, R7, RZ, PT ;  /* 0x000000ff0700720c */ /* 0x000fe20003f66270 */
[--C-:B------:R-:W-:Y:S01]  /*1b40*/  @!P5 IMAD.IADD R227, R227, 0x1, -R201.reuse ;  /* 0x00000001e3e3d824 */ /* 0x100fe200078e0ac9 */
[C---:B------:R-:W-:Y:S01]  /*1b50*/  ISETP.GT.U32.AND P5, PT, R201.reuse, R229, PT ;  /* 0x000000e5c900720c */ /* 0x040fe20003fa4070 */
[C---:B------:R-:W-:Y:S01]  /*1b60*/  VIADD R7, R0.reuse, 0x1c ;  /* 0x0000001c00077836 */ /* 0x040fe20000000000 */
[C---:B------:R-:W-:Y:S01]  /*1b70*/  ISETP.GT.U32.AND P6, PT, R201.reuse, R225, PT ;  /* 0x000000e1c900720c */ /* 0x040fe20003fc4070 */
[----:B------:R-:W-:Y:S01]  /*1b80*/  IMAD R228, R201, R4, R228 ;  /* 0x00000004c9e47224 */ /* 0x000fe200078e02e4 */
[----:B------:R-:W-:Y:S01]  /*1b90*/  STL [R1+0xd34], R223 ;  /* 0x000d34df01007387 */ /* 0x000fe20000100800 */
[----:B------:R-:W-:Y:S01]  /*1ba0*/  VIADD R10, R0, 0x1d ;  /* 0x0000001d000a7836 */ /* 0x000fe20000000000 */
[----:B------:R-:W-:Y:S01]  /*1bb0*/  IABS R230, R7 ;  /* 0x0000000700e67213 */ /* 0x000fe20000000000 */
[----:B------:R-:W-:Y:S01]  /*1bc0*/  @!P2 IMAD.IADD R226, R226, 0x1, -R201 ;  /* 0x00000001e2e2a824 */ /* 0x000fe200078e0ac9 */
[----:B------:R-:W-:Y:S01]  /*1bd0*/  ISETP.GE.AND P2, PT, R5, RZ, PT ;  /* 0x000000ff0500720c */ /* 0x000fe20003f46270 */
[----:B------:R-:W-:Y:S01]  /*1be0*/  VIADD R5, R0, 0x1e ;  /* 0x0000001e00057836 */ /* 0x000fe20000000000 */
[----:B------:R-:W-:Y:S01]  /*1bf0*/  IABS R8, R10 ;  /* 0x0000000a00087213 */ /* 0x000fe20000000000 */
[----:B------:R-:W-:-:S03]  /*1c00*/  IMAD.HI.U32 R3, R207, R230, RZ ;  /* 0x000000e6cf037227 */ /* 0x000fc600078e00ff */
[----:B------:R-:W-:Y:S01]  /*1c10*/  IABS R232, R5 ;  /* 0x0000000500e87213 */ /* 0x000fe20000000000 */
[----:B------:R-:W-:Y:S02]  /*1c20*/  @!P5 IMAD.IADD R229, R229, 0x1, -R201 ;  /* 0x00000001e5e5d824 */ /* 0x000fe400078e0ac9 */
[----:B------:R-:W-:Y:S02]  /*1c30*/  IMAD.MOV R3, RZ, RZ, -R3 ;  /* 0x000000ffff037224 */ /* 0x000fe400078e0a03 */
[----:B------:R-:W-:Y:S01]  /*1c40*/  @!P6 IMAD.IADD R225, R225, 0x1, -R201 ;  /* 0x00000001e1e1e824 */ /* 0x000fe200078e0ac9 */
[C---:B------:R-:W-:Y:S01]  /*1c50*/  ISETP.GT.U32.AND P6, PT, R201.reuse, R228, PT ;  /* 0x000000e4c900720c */ /* 0x040fe20003fc4070 */
[C---:B------:R-:W-:Y:S01]  /*1c60*/  IMAD R230, R201.reuse, R3, R230 ;  /* 0x00000003c9e67224 */ /* 0x040fe200078e02e6 */
[----:B------:R-:W-:Y:S01]  /*1c70*/  ISETP.GT.U32.AND P5, PT, R201, R229, PT ;  /* 0x000000e5c900720c */ /* 0x000fe20003fa4070 */
[----:B------:R-:W-:-:S04]  /*1c80*/  IMAD.HI.U32 R3, R207, R232, RZ ;  /* 0x000000e8cf037227 */ /* 0x000fc800078e00ff */
[----:B------:R-:W-:Y:S02]  /*1c90*/  IMAD.MOV R3, RZ, RZ, -R3 ;  /* 0x000000ffff037224 */ /* 0x000fe400078e0a03 */
[----:B------:R-:W-:-:S04]  /*1ca0*/  IMAD.HI.U32 R4, R207, R8, RZ ;  /* 0x00000008cf047227 */ /* 0x000fc800078e00ff */
[----:B------:R-:W-:Y:S02]  /*1cb0*/  IMAD R232, R201, R3, R232 ;  /* 0x00000003c9e87224 */ /* 0x000fe400078e02e8 */
[--C-:B------:R-:W-:Y:S01]  /*1cc0*/  @!P6 IMAD.IADD R228, R228, 0x1, -R201.reuse ;  /* 0x00000001e4e4e824 */ /* 0x100fe200078e0ac9 */
[----:B------:R-:W-:Y:S01]  /*1cd0*/  ISETP.GE.AND P6, PT, R9, RZ, PT ;  /* 0x000000ff0900720c */ /* 0x000fe20003fc6270 */
[----:B------:R-:W-:Y:S02]  /*1ce0*/  IMAD.MOV R4, RZ, RZ, -R4 ;  /* 0x000000ffff047224 */ /* 0x000fe400078e0a04 */
[----:B------:R-:W-:Y:S01]  /*1cf0*/  @!P5 IMAD.IADD R229, R229, 0x1, -R201 ;  /* 0x00000001e5e5d824 */ /* 0x000fe200078e0ac9 */
[C---:B------:R-:W-:Y:S01]  /*1d00*/  ISETP.GT.U32.AND P5, PT, R201.reuse, R232, PT ;  /* 0x000000e8c900720c */ /* 0x040fe20003fa4070 */
[C---:B------:R-:W-:Y:S02]  /*1d10*/  VIADD R6, R0.reuse, 0x1f ;  /* 0x0000001f00067836 */ /* 0x040fe40000000000 */
[----:B------:R-:W-:Y:S01]  /*1d20*/  @!P4 IMAD.MOV R224, RZ, RZ, -R224 ;  /* 0x000000ffffe0c224 */ /* 0x000fe200078e0ae0 */
[C---:B------:R-:W-:Y:S01]  /*1d30*/  ISETP.GT.U32.AND P4, PT, R201.reuse, R228, PT ;  /* 0x000000e4c900720c */ /* 0x040fe20003f84070 */
[----:B------:R-:W-:Y:S01]  /*1d40*/  @!P0 IMAD.MOV R225, RZ, RZ, -R225 ;  /* 0x000000ffffe18224 */ /* 0x000fe200078e0ae1 */
[C---:B------:R-:W-:Y:S01]  /*1d50*/  ISETP.GT.U32.AND P0, PT, R201.reuse, R230, PT ;  /* 0x000000e6c900720c */ /* 0x040fe20003f04070 */
[----:B------:R-:W-:Y:S01]  /*1d60*/  IMAD R231, R201, R4, R8 ;  /* 0x00000004c9e77224 */ /* 0x000fe200078e0208 */
[----:B------:R-:W-:Y:S01]  /*1d70*/  IABS R4, R6 ;  /* 0x0000000600047213 */ /* 0x000fe20000000000 */
[----:B------:R-:W-:Y:S01]  /*1d80*/  @!P1 IMAD.MOV R226, RZ, RZ, -R226 ;  /* 0x000000ffffe29224 */ /* 0x000fe200078e0ae2 */
[----:B------:R-:W-:Y:S01]  /*1d90*/  ISETP.GE.AND P1, PT, R7, RZ, PT ;  /* 0x000000ff0700720c */ /* 0x000fe20003f26270 */
[----:B------:R-:W-:Y:S01]  /*1da0*/  @!P3 IMAD.MOV R227, RZ, RZ, -R227 ;  /* 0x000000ffffe3b224 */ /* 0x000fe200078e0ae3 */
[----:B------:R-:W-:Y:S01]  /*1db0*/  ISETP.GT.U32.AND P3, PT, R201, R231, PT ;  /* 0x000000e7c900720c */ /* 0x000fe20003f64070 */
[----:B------:R-:W-:-:S02]  /*1dc0*/  VIADD R7, R0, 0x20 ;  /* 0x0000002000077836 */ /* 0x000fc40000000000 */
[----:B------:R-:W-:-:S03]  /*1dd0*/  IMAD.HI.U32 R3, R207, R4, RZ ;  /* 0x00000004cf037227 */ /* 0x000fc600078e00ff */
[----:B------:R-:W-:Y:S01]  /*1de0*/  IABS R234, R7 ;  /* 0x0000000700ea7213 */ /* 0x000fe20000000000 */
[----:B------:R-:W-:Y:S02]  /*1df0*/  @!P5 IMAD.IADD R232, R232, 0x1, -R201 ;  /* 0x00000001e8e8d824 */ /* 0x000fe400078e0ac9 */
[----:B------:R-:W-:Y:S02]  /*1e00*/  IMAD.MOV R3, RZ, RZ, -R3 ;  /* 0x000000ffff037224 */ /* 0x000fe400078e0a03 */
[--C-:B------:R-:W-:Y:S01]  /*1e10*/  @!P4 IMAD.IADD R228, R228, 0x1, -R201.reuse ;  /* 0x00000001e4e4c824 */ /* 0x100fe200078e0ac9 */
[----:B------:R-:W-:Y:S01]  /*1e20*/  ISETP.GT.U32.AND P5, PT, R201, R232, PT ;  /* 0x000000e8c900720c */ /* 0x000fe20003fa4070 */
[----:B------:R-:W-:Y:S01]  /*1e30*/  @!P0 IMAD.IADD R230, R230, 0x1, -R201 ;  /* 0x00000001e6e68824 */ /* 0x000fe200078e0ac9 */
[----:B------:R-:W-:Y:S01]  /*1e40*/  ISETP.GE.AND P0, PT, R5, RZ, PT ;  /* 0x000000ff0500720c */ /* 0x000fe20003f06270 */
[C---:B------:R-:W-:Y:S01]  /*1e50*/  IMAD R233, R201.reuse, R3, R4 ;  /* 0x00000003c9e97224 */ /* 0x040fe200078e0204 */
[----:B------:R-:W-:Y:S01]  /*1e60*/  ISETP.GE.AND P4, PT, R10, RZ, PT ;  /* 0x000000ff0a00720c */ /* 0x000fe20003f86270 */
[----:B------:R-:W-:Y:S01]  /*1e70*/  @!P2 IMAD.MOV R228, RZ, RZ, -R228 ;  /* 0x000000ffffe4a224 */ /* 0x000fe200078e0ae4 */
[----:B------:R-:W-:Y:S01]  /*1e80*/  ISETP.GT.U32.AND P2, PT, R201, R230, PT ;  /* 0x000000e6c900720c */ /* 0x000fe20003f44070 */
[----:B------:R-:W-:-:S04]  /*1e90*/  IMAD.HI.U32 R3, R207, R234, RZ ;  /* 0x000000eacf037227 */ /* 0x000fc800078e00ff */
[----:B------:R-:W-:Y:S02]  /*1ea0*/  @!P3 IMAD.IADD R231, R231, 0x1, -R201 ;  /* 0x00000001e7e7b824 */ /* 0x000fe400078e0ac9 */
[----:B------:R-:W-:Y:S02]  /*1eb0*/  IMAD.MOV R3, RZ, RZ, -R3 ;  /* 0x000000ffff037224 */ /* 0x000fe400078e0a03 */
[--C-:B------:R-:W-:Y:S01]  /*1ec0*/  @!P5 IMAD.IADD R232, R232, 0x1, -R201.reuse ;  /* 0x00000001e8e8d824 */ /* 0x100fe200078e0ac9 */
[C---:B------:R-:W-:Y:S01]  /*1ed0*/  ISETP.GT.U32.AND P3, PT, R201.reuse, R231, PT ;  /* 0x000000e7c900720c */ /* 0x040fe20003f64070 */
[C---:B------:R-:W-:Y:S02]  /*1ee0*/  IMAD R234, R201.reuse, R3, R234 ;  /* 0x00000003c9ea7224 */ /* 0x040fe400078e02ea */
[----:B------:R-:W-:Y:S02]  /*1ef0*/  VIADD R5, R0, 0x21 ;  /* 0x0000002100057836 */ /* 0x000fe40000000000 */
[----:B------:R-:W-:Y:S01]  /*1f00*/  @!P2 IMAD.IADD R230, R230, 0x1, -R201 ;  /* 0x00000001e6e6a824 */ /* 0x000fe200078e0ac9 */
[C---:B------:R-:W-:Y:S01]  /*1f10*/  ISETP.GT.U32.AND P5, PT, R201.reuse, R234, PT ;  /* 0x000000eac900720c */ /* 0x040fe20003fa4070 */
[----:B------:R-:W-:Y:S01]  /*1f20*/  VIADD R8, R0, 0x23 ;  /* 0x0000002300087836 */ /* 0x000fe20000000000 */
[----:B------:R-:W-:Y:S01]  /*1f30*/  ISETP.GT.U32.AND P2, PT, R201, R233, PT ;  /* 0x000000e9c900720c */ /* 0x000fe20003f44070 */
[----:B------:R-:W-:Y:S01]  /*1f40*/  @!P6 IMAD.MOV R229, RZ, RZ, -R229 ;  /* 0x000000ffffe5e224 */ /* 0x000fe200078e0ae5 */
[----:B------:R-:W-:Y:S01]  /*1f50*/  IABS R4, R5 ;  /* 0x0000000500047213 */ /* 0x000fe20000000000 */
[----:B------:R-:W-:Y:S01]  /*1f60*/  @!P1 IMAD.MOV R230, RZ, RZ, -R230 ;  /* 0x000000ffffe69224 */ /* 0x000fe200078e0ae6 */
[----:B------:R-:W-:Y:S01]  /*1f70*/  ISETP.GE.AND P6, PT, R6, RZ, PT ;  /* 0x000000ff0600720c */ /* 0x000fe20003fc6270 */
        /* <DEDUP_REMOVED lines=10> */
[----:B------:R-:W-:Y:S01]  /*2020*/  IMAD R235, R201, R3, R4 ;  /* 0x00000003c9eb7224 */ /* 0x000fe200078e0204 */
[----:B------:R-:W-:Y:S01]  /*2030*/  ISETP.GE.AND P2, PT, R5, RZ, PT ;  /* 0x000000ff0500720c */ /* 0x000fe20003f46270 */
[----:B------:R-:W-:Y:S01]  /*2040*/  IMAD.HI.U32 R3, R207, R236, RZ ;  /* 0x000000eccf037227 */ /* 0x000fe200078e00ff */
[----:B------:R-:W-:-:S03]  /*2050*/  ISETP.GT.U32.AND P1, PT, R201, R233, PT ;  /* 0x000000e9c900720c */ /* 0x000fc60003f24070 */
[----:B------:R-:W-:Y:S02]  /*2060*/  IMAD.MOV R3, RZ, RZ, -R3 ;  /* 0x000000ffff037224 */ /* 0x000fe400078e0a03 */
[----:B------:R-:W-:-:S04]  /*2070*/  IMAD.HI.U32 R4, R207, R6, RZ ;  /* 0x00000006cf047227 */ /* 0x000fc800078e00ff */
[----:B------:R-:W-:Y:S01]  /*2080*/  @!P4 IMAD.MOV R231, RZ, RZ, -R231 ;  /* 0x000000ffffe7c224 */ /* 0x000fe200078e0ae7 */
[C---:B------:R-:W-:Y:S01]  /*2090*/  ISETP.GT.U32.AND P4, PT, R201.reuse, R235, PT ;  /* 0x000000ebc900720c */ /* 0x040fe20003f84070 */
[C---:B------:R-:W-:Y:S02]  /*20a0*/  IMAD R236, R201.reuse, R3, R236 ;  /* 0x00000003c9ec7224 */ /* 0x040fe400078e02ec */
[----:B------:R-:W-:Y:S02]  /*20b0*/  IMAD.MOV R4, RZ, RZ, -R4 ;  /* 0x000000ffff047224 */ /* 0x000fe400078e0a04 */
[--C-:B------:R-:W-:Y:S01]  /*20c0*/  @!P5 IMAD.IADD R234, R234, 0x1, -R201.reuse ;  /* 0x00000001eaead824 */ /* 0x100fe200078e0ac9 */
[----:B------:R-:W-:Y:S01]  /*20d0*/  ISETP.GT.U32.AND P5, PT, R201, R236, PT ;  /* 0x000000ecc900720c */ /* 0x000fe20003fa4070 */
[----:B------:R-:W-:Y:S01]  /*20e0*/  @!P1 IMAD.IADD R233, R233, 0x1, -R201 ;  /* 0x00000001e9e99824 */ /* 0x000fe200078e0ac9 */
[----:B------:R-:W-:Y:S01]  /*20f0*/  ISETP.GE.AND P1, PT, R8, RZ, PT ;  /* 0x000000ff0800720c */ /* 0x000fe20003f26270 */
[----:B------:R-:W-:-:S02]  /*2100*/  IMAD R237, R201, R4, R6 ;  /* 0x00000004c9ed7224 */ /* 0x000fc400078e0206 */
[----:B------:R-:W-:Y:S02]  /*2110*/  @!P6 IMAD.MOV R233, RZ, RZ, -R233 ;  /* 0x000000ffffe9e224 */ /* 0x000fe400078e0ae9 */
[----:B------:R-:W-:Y:S01]  /*2120*/  VIADD R5, R0, 0x24 ;  /* 0x0000002400057836 */ /* 0x000fe20000000000 */
[----:B------:R-:W-:Y:S01]  /*2130*/  ISETP.GT.U32.AND P6, PT, R201, R237, PT ;  /* 0x000000edc900720c */ /* 0x000fe20003fc4070 */
[--C-:B------:R-:W-:Y:S02]  /*2140*/  @!P4 IMAD.IADD R235, R235, 0x1, -R201.reuse ;  /* 0x00000001ebebc824 */ /* 0x100fe400078e0ac9 */
[----:B------:R-:W-:Y:S01]  /*2150*/  @!P0 IMAD.MOV R232, RZ, RZ, -R232 ;  /* 0x000000ffffe88224 */ /* 0x000fe200078e0ae8 */
[----:B------:R-:W-:Y:S01]  /*2160*/  IABS R238, R5 ;  /* 0x0000000500ee7213 */ /* 0x000fe20000000000 */
[----:B------:R-:W-:Y:S01]  /*2170*/  @!P5 IMAD.IADD R236, R236, 0x1, -R201 ;  /* 0x00000001ececd824 */ /* 0x000fe200078e0ac9 */
[----:B------:R-:W-:Y:S01]  /*2180*/  ISETP.GT.U32.AND P4, PT, R201, R235, PT ;  /* 0x000000ebc900720c */ /* 0x000fe20003f84070 */
[----:B------:R-:W-:Y:S01]  /*2190*/  @!P3 IMAD.MOV R234, RZ, RZ, -R234 ;  /* 0x000000ffffeab224 */ /* 0x000fe200078e0aea */
[----:B------:R-:W-:Y:S01]  /*21a0*/  ISETP.GE.AND P0, PT, R7, RZ, PT ;  /* 0x000000ff0700720c */ /* 0x000fe20003f06270 */
[----:B------:R-:W-:Y:S01]  /*21b0*/  VIADD R7, R0, 0x26 ;  /* 0x0000002600077836 */ /* 0x000fe20000000000 */
[----:B------:R-:W-:Y:S01]  /*21c0*/  ISETP.GT.U32.AND P5, PT, R201, R236, PT ;  /* 0x000000ecc900720c */ /* 0x000fe20003fa4070 */
[----:B------:R-:W-:Y:S01]  /*21d0*/  IMAD.HI.U32 R3, R207, R238, RZ ;  /* 0x000000eecf037227 */ /* 0x000fe200078e00ff */
[----:B------:R-:W-:-:S02]  /*21e0*/  ISETP.GE.AND P3, PT, R5, RZ, PT ;  /* 0x000000ff0500720c */ /* 0x000fc40003f66270 */
[----:B------:R-:W-:Y:S01]  /*21f0*/  IABS R240, R7 ;  /* 0x0000000700f07213 */ /* 0x000fe20000000000 */
[----:B------:R-:W-:Y:S02]  /*2200*/  @!P6 IMAD.IADD R237, R237, 0x1, -R201 ;  /* 0x00000001edede824 */ /* 0x000fe400078e0ac9 */
[----:B------:R-:W-:Y:S02]  /*2210*/  VIADD R4, R0, 0x25 ;  /* 0x0000002500047836 */ /* 0x000fe40000000000 */
[----:B------:R-:W-:Y:S01]  /*2220*/  IMAD.MOV R5, RZ, RZ, -R3 ;  /* 0x000000ffff057224 */ /* 0x000fe200078e0a03 */
[----:B------:R-:W-:Y:S01]  /*2230*/  ISETP.GT.U32.AND P6, PT, R201, R237, PT ;  /* 0x000000edc900720c */ /* 0x000fe20003fc4070 */
[----:B------:R-:W-:Y:S01]  /*2240*/  @!P4 IMAD.IADD R235, R235, 0x1, -R201 ;  /* 0x00000001ebebc824 */ /* 0x000fe200078e0ac9 */
[----:B------:R-:W-:Y:S01]  /*2250*/  IABS R6, R4 ;  /* 0x0000000400067213 */ /* 0x000fe20000000000 */
[----:B------:R-:W-:Y:S01]  /*2260*/  IMAD R238, R201, R5, R238 ;  /* 0x00000005c9ee7224 */ /* 0x000fe200078e02ee */
[----:B------:R-:W-:Y:S01]  /*2270*/  ISETP.GE.AND P4, PT, R4, RZ, PT ;  /* 0x000000ff0400720c */ /* 0x000fe20003f86270 */
[----:B------:R-:W-:-:S04]  /*2280*/  IMAD.HI.U32 R4, R207, R240, RZ ;  /* 0x000000f0cf047227 */ /* 0x000fc800078e00ff */
[----:B------:R-:W-:Y:S01]  /*2290*/  @!P5 IMAD.IADD R236, R236, 0x1, -R201 ;  /* 0x00000001ececd824 */ /* 0x000fe200078e0ac9 */
[----:B------:R-:W-:Y:S01]  /*22a0*/  ISETP.GT.U32.AND P5, PT, R201, R238, PT ;  /* 0x000000eec900720c */ /* 0x000fe20003fa4070 */
[----:B------:R-:W-:Y:S02]  /*22b0*/  IMAD.MOV R4, RZ, RZ, -R4 ;  /* 0x000000ffff047224 */ /* 0x000fe400078e0a04 */
[----:B------:R-:W-:-:S04]  /*22c0*/  IMAD.HI.U32 R3, R207, R6, RZ ;  /* 0x00000006cf037227 */ /* 0x000fc800078e00ff */
[----:B------:R-:W-:Y:S02]  /*22d0*/  IMAD R240, R201, R4, R240 ;  /* 0x00000004c9f07224 */ /* 0x000fe400078e02f0 */
[----:B------:R-:W-:Y:S02]  /*22e0*/  @!P6 IMAD.IADD R237, R237, 0x1, -R201 ;  /* 0x00000001edede824 */ /* 0x000fe400078e0ac9 */
[----:B------:R-:W-:Y:S02]  /*22f0*/  IMAD.MOV R3, RZ, RZ, -R3 ;  /* 0x000000ffff037224 */ /* 0x000fe400078e0a03 */
[----:B------:R-:W-:Y:S01]  /*2300*/  @!P1 IMAD.MOV R237, RZ, RZ, -R237 ;  /* 0x000000ffffed9224 */ /* 0x000fe200078e0aed */
[C---:B------:R-:W-:Y:S01]  /*2310*/  ISETP.GT.U32.AND P1, PT, R201.reuse, R240, PT ;  /* 0x000000f0c900720c */ /* 0x040fe20003f24070 */
[----:B------:R-:W-:Y:S02]  /*2320*/  IMAD R239, R201, R3, R6 ;  /* 0x00000003c9ef7224 */ /* 0x000fe400078e0206 */
[----:B------:R-:W-:-:S02]  /*2330*/  VIADD R5, R0, 0x28 ;  /* 0x0000002800057836 */ /* 0x000fc40000000000 */
[----:B------:R-:W-:Y:S02]  /*2340*/  @!P5 IMAD.IADD R238, R238, 0x1, -R201 ;  /* 0x00000001eeeed824 */ /* 0x000fe400078e0ac9 */
[----:B------:R-:W-:Y:S01]  /*2350*/  @!P0 IMAD.MOV R236, RZ, RZ, -R236 ;  /* 0x000000ffffec8224 */ /* 0x000fe200078e0aec */
[C---:B------:R-:W-:Y:S01]  /*2360*/  ISETP.GT.U32.AND P0, PT, R201.reuse, R239, PT ;  /* 0x000000efc900720c */ /* 0x040fe20003f04070 */
[----:B------:R-:W-:Y:S01]  /*2370*/  VIADD R9, R0, 0x2a ;  /* 0x0000002a00097836 */ /* 0x000fe20000000000 */
[----:B------:R-:W-:Y:S01]  /*2380*/  IABS R242, R5 ;  /* 0x0000000500f27213 */ /* 0x000fe20000000000 */
[----:B------:R-:W-:Y:S01]  /*2390*/  @!P2 IMAD.MOV R235, RZ, RZ, -R235 ;  /* 0x000000ffffeba224 */ /* 0x000fe200078e0aeb */
[----:B------:R-:W-:Y:S01]  /*23a0*/  ISETP.GT.U32.AND P5, PT, R201, R238, PT ;  /* 0x000000eec900720c */ /* 0x000fe20003fa4070 */
[----:B------:R-:W-:Y:S01]  /*23b0*/  @!P1 IMAD.IADD R240, R240, 0x1, -R201 ;  /* 0x00000001f0f09824 */ /* 0x000fe200078e0ac9 */
[----:B------:R-:W-:Y:S01]  /*23c0*/  IABS R244, R9 ;  /* 0x0000000900f47213 */ /* 0x000fe20000000000 */
[----:B------:R-:W-:Y:S01]  /*23d0*/  IMAD.HI.U32 R4, R207, R242, RZ ;  /* 0x000000f2cf047227 */ /* 0x000fe200078e00ff */
[----:B------:R-:W-:-:S02]  /*23e0*/  ISETP.GE.AND P2, PT, R7, RZ, PT ;  /* 0x000000ff0700720c */ /* 0x000fc40003f46270 */
[----:B------:R-:W-:Y:S01]  /*23f0*/  ISETP.GT.U32.AND P1, PT, R201, R240, PT ;  /* 0x000000f0c900720c */ /* 0x000fe20003f24070 */
[----:B------:R-:W-:Y:S02]  /*2400*/  IMAD.MOV R4, RZ, RZ, -R4 ;  /* 0x000000ffff047224 */ /* 0x000fe400078e0a04 */
[----:B------:R-:W-:Y:S02]  /*2410*/  VIADD R3, R0, 0x27 ;  /* 0x0000002700037836 */ /* 0x000fe40000000000 */
[--C-:B------:R-:W-:Y:S02]  /*2420*/  @!P0 IMAD.IADD R239, R239, 0x1, -R201.reuse ;  /* 0x00000001efef8824 */ /* 0x100fe400078e0ac9 */
[----:B------:R-:W-:Y:S01]  /*2430*/  @!P5 IMAD.IADD R238, R238, 0x1, -R201 ;  /* 0x00000001eeeed824 */ /* 0x000fe200078e0ac9 */
[----:B------:R-:W-:Y:S01]  /*2440*/  IABS R6, R3 ;  /* 0x0000000300067213 */ /* 0x000fe20000000000 */
[C---:B------:R-:W-:Y:S01]  /*2450*/  IMAD R242, R201.reuse, R4, R242 ;  /* 0x00000004c9f27224 */ /* 0x040fe200078e02f2 */
[----:B------:R-:W-:Y:S01]  /*2460*/  ISETP.GT.U32.AND P0, PT, R201, R239, PT ;  /* 0x000000efc900720c */ /* 0x000fe20003f04070 */
[----:B------:R-:W-:Y:S01]  /*2470*/  IMAD.HI.U32 R4, R207, R244, RZ ;  /* 0x000000f4cf047227 */ /* 0x000fe200078e00ff */
[----:B------:R-:W-:-:S02]  /*2480*/  ISETP.GE.AND P6, PT, R3, RZ, PT ;  /* 0x000000ff0300720c */ /* 0x000fc40003fc6270 */
[----:B------:R-:W-:Y:S01]  /*2490*/  ISETP.GE.AND P5, PT, R5, RZ, PT ;  /* 0x000000ff0500720c */ /* 0x000fe20003fa6270 */
[----:B------:R-:W-:Y:S01]  /*24a0*/  @!P3 IMAD.MOV R238, RZ, RZ, -R238 ;  /* 0x000000ffffeeb224 */ /* 0x000fe200078e0aee */
[----:B------:R-:W-:Y:S01]  /*24b0*/  ISETP.GT.U32.AND P3, PT, R201, R242, PT ;  /* 0x000000f2c900720c */ /* 0x000fe20003f64070 */
[----:B------:R-:W-:Y:S02]  /*24c0*/  VIADD R7, R0, 0x29 ;  /* 0x0000002900077836 */ /* 0x000fe40000000000 */
[----:B------:R-:W-:Y:S02]  /*24d0*/  IMAD.MOV R4, RZ, RZ, -R4 ;  /* 0x000000ffff047224 */ /* 0x000fe400078e0a04 */
[----:B------:R-:W-:Y:S01]  /*24e0*/  IMAD.HI.U32 R3, R207, R6, RZ ;  /* 0x00000006cf037227 */ /* 0x000fe200078e00ff */
[----:B------:R-:W-:-:S03]  /*24f0*/  IABS R8, R7 ;  /* 0x0000000700087213 */ /* 0x000fc60000000000 */
[C---:B------:R-:W-:Y:S02]  /*2500*/  IMAD R244, R201.reuse, R4, R244 ;  /* 0x00000004c9f47224 */ /* 0x040fe400078e02f4 */
[----:B------:R-:W-:Y:S02]  /*2510*/  @!P1 IMAD.IADD R240, R240, 0x1, -R201 ;  /* 0x00000001f0f09824 */ /* 0x000fe400078e0ac9 */
[----:B------:R-:W-:Y:S02]  /*2520*/  IMAD.MOV R241, RZ, RZ, -R3 ;  /* 0x000000fffff17224 */ /* 0x000fe400078e0a03 */
[----:B------:R-:W-:Y:S02]  /*2530*/  VIADD R5, R0, 0x2b ;  /* 0x0000002b00057836 */ /* 0x000fe40000000000 */
[----:B------:R-:W-:Y:S01]  /*2540*/  @!P2 IMAD.MOV R240, RZ, RZ, -R240 ;  /* 0x000000fffff0a224 */ /* 0x000fe200078e0af0 */
[----:B------:R-:W-:Y:S01]  /*2550*/  ISETP.GT.U32.AND P2, PT, R201, R244, PT ;  /* 0x000000f4c900720c */ /* 0x000fe20003f44070 */
[----:B------:R-:W-:Y:S01]  /*2560*/  IMAD.HI.U32 R3, R207, R8, RZ ;  /* 0x00000008cf037227 */ /* 0x000fe200078e00ff */
[----:B------:R-:W-:-:S03]  /*2570*/  IABS R4, R5 ;  /* 0x0000000500047213 */ /* 0x000fc60000000000 */
[--C-:B------:R-:W-:Y:S02]  /*2580*/  @!P0 IMAD.IADD R239, R239, 0x1, -R201.reuse ;  /* 0x00000001efef8824 */ /* 0x100fe400078e0ac9 */
[----:B------:R-:W-:Y:S02]  /*2590*/  @!P3 IMAD.IADD R242, R242, 0x1, -R201 ;  /* 0x00000001f2f2b824 */ /* 0x000fe400078e0ac9 */
[----:B------:R-:W-:Y:S02]  /*25a0*/  IMAD.MOV R3, RZ, RZ, -R3 ;  /* 0x000000ffff037224 */ /* 0x000fe400078e0a03 */
[----:B------:R-:W-:Y:S01]  /*25b0*/  @!P4 IMAD.MOV R239, RZ, RZ, -R239 ;  /* 0x000000ffffefc224 */ /* 0x000fe200078e0aef */
[----:B------:R-:W-:Y:S01]  /*25c0*/  ISETP.GE.AND P4, PT, R7, RZ, PT ;  /* 0x000000ff0700720c */ /* 0x000fe20003f86270 */
[C---:B------:R-:W-:Y:S01]  /*25d0*/  IMAD R243, R201.reuse, R3, R8 ;  /* 0x00000003c9f37224 */ /* 0x040fe200078e0208 */
[----:B------:R-:W-:Y:S01]  /*25e0*/  ISETP.GT.U32.AND P3, PT, R201, R242, PT ;  /* 0x000000f2c900720c */ /* 0x000fe20003f64070 */
[----:B------:R-:W-:-:S02]  /*25f0*/  VIADD R7, R0, 0x2c ;  /* 0x0000002c00077836 */ /* 0x000fc40000000000 */
[----:B------:R-:W-:Y:S01]  /*2600*/  IMAD.HI.U32 R3, R207, R4, RZ ;  /* 0x00000004cf037227 */ /* 0x000fe200078e00ff */
[C---:B------:R-:W-:Y:S02]  /*2610*/  ISETP.GT.U32.AND P1, PT, R201.reuse, R243, PT ;  /* 0x000000f3c900720c */ /* 0x040fe40003f24070 */
[----:B------:R-:W-:Y:S01]  /*2620*/  IABS R246, R7 ;  /* 0x0000000700f67213 */ /* 0x000fe20000000000 */
[C---:B------:R-:W-:Y:S02]  /*2630*/  IMAD R241, R201.reuse, R241, R6 ;  /* 0x000000f1c9f17224 */ /* 0x040fe400078e0206 */
[----:B------:R-:W-:Y:S02]  /*2640*/  IMAD.MOV R3, RZ, RZ, -R3 ;  /* 0x000000ffff037224 */ /* 0x000fe400078e0a03 */
[----:B------:R-:W-:Y:S01]  /*2650*/  @!P2 IMAD.IADD R244, R244, 0x1, -R201 ;  /* 0x00000001f4f4a824 */ /* 0x000fe200078e0ac9 */
[C---:B------:R-:W-:Y:S01]  /*2660*/  ISETP.GT.U32.AND P0, PT, R201.reuse, R241, PT ;  /* 0x000000f1c900720c */ /* 0x040fe20003f04070 */
[----:B------:R-:W-:-:S02]  /*2670*/  IMAD R245, R201, R3, R4 ;  /* 0x00000003c9f57224 */ /* 0x000fc400078e0204 */
[----:B------:R-:W-:Y:S01]  /*2680*/  IMAD.HI.U32 R3, R207, R246, RZ ;  /* 0x000000f6cf037227 */ /* 0x000fe200078e00ff */
[----:B------:R-:W-:-:S03]  /*2690*/  ISETP.GT.U32.AND P2, PT, R201, R244, PT ;  /* 0x000000f4c900720c */ /* 0x000fc60003f44070 */
[----:B------:R-:W-:Y:S01]  /*26a0*/  @!P3 IMAD.IADD R242, R242, 0x1, -R201 ;  /* 0x00000001f2f2b824 */ /* 0x000fe200078e0ac9 */
[----:B------:R-:W-:Y:S01]  /*26b0*/  ISETP.GT.U32.AND P3, PT, R201, R245, PT ;  /* 0x000000f5c900720c */ /* 0x000fe20003f64070 */
[----:B------:R-:W-:Y:S02]  /*26c0*/  IMAD.MOV R3, RZ, RZ, -R3 ;  /* 0x000000ffff037224 */ /* 0x000fe400078e0a03 */
[--C-:B------:R-:W-:Y:S02]  /*26d0*/  @!P1 IMAD.IADD R243, R243, 0x1, -R201.reuse ;  /* 0x00000001f3f39824 */ /* 0x100fe400078e0ac9 */
[----:B------:R-:W-:Y:S02]  /*26e0*/  IMAD R246, R201, R3, R246 ;  /* 0x00000003c9f67224 */ /* 0x000fe400078e02f6 */
[----:B------:R-:W-:Y:S01]  /*26f0*/  @!P0 IMAD.IADD R241, R241, 0x1, -R201 ;  /* 0x00000001f1f18824 */ /* 0x000fe200078e0ac9 */
[----:B------:R-:W-:Y:S01]  /*2700*/  ISETP.GT.U32.AND P1, PT, R201, R243, PT ;  /* 0x000000f3c900720c */ /* 0x000fe20003f24070 */
[----:B------:R-:W-:-:S02]  /*2710*/  VIADD R8, R0, 0x2d ;  /* 0x0000002d00087836 */ /* 0x000fc40000000000 */
[--C-:B------:R-:W-:Y:S01]  /*2720*/  @!P2 IMAD.IADD R244, R244, 0x1, -R201.reuse ;  /* 0x00000001f4f4a824 */ /* 0x100fe200078e0ac9 */
[----:B------:R-:W-:Y:S01]  /*2730*/  ISETP.GT.U32.AND P2, PT, R201, R246, PT ;  /* 0x000000f6c900720c */ /* 0x000fe20003f44070 */
[----:B------:R-:W-:Y:S01]  /*2740*/  @!P3 IMAD.IADD R245, R245, 0x1, -R201 ;  /* 0x00000001f5f5b824 */ /* 0x000fe200078e0ac9 */
[C---:B------:R-:W-:Y:S01]  /*2750*/  ISETP.GT.U32.AND P0, PT, R201.reuse, R241, PT ;  /* 0x000000f1c900720c */ /* 0x040fe20003f04070 */
[C---:B------:R-:W-:Y:S01]  /*2760*/  VIADD R3, R0.reuse, 0x2e ;  /* 0x0000002e00037836 */ /* 0x040fe20000000000 */
[----:B------:R-:W-:Y:S01]  /*2770*/  IABS R6, R8 ;  /* 0x0000000800067213 */ /* 0x000fe20000000000 */
[----:B------:R-:W-:Y:S01]  /*2780*/  @!P5 IMAD.MOV R242, RZ, RZ, -R242 ;  /* 0x000000fffff2d224 */ /* 0x000fe200078e0af2 */
[----:B------:R-:W-:Y:S01]  /*2790*/  ISETP.GT.U32.AND P3, PT, R201, R245, PT ;  /* 0x000000f5c900720c */ /* 0x000fe20003f64070 */
[----:B------:R-:W-:Y:S01]  /*27a0*/  VIADD R11, R0, 0x34 ;  /* 0x00000034000b7836 */ /* 0x000fe20000000000 */
[----:B------:R-:W-:Y:S01]  /*27b0*/  IABS R248, R3 ;  /* 0x0000000300f87213 */ /* 0x000fe20000000000 */
[----:B------:R-:W-:Y:S01]  /*27c0*/  IMAD.HI.U32 R4, R207, R6, RZ ;  /* 0x00000006cf047227 */ /* 0x000fe200078e00ff */
[----:B------:R-:W-:-:S02]  /*27d0*/  ISETP.GE.AND P5, PT, R7, RZ, PT ;  /* 0x000000ff0700720c */ /* 0x000fc40003fa6270 */
[----:B------:R-:W-:Y:S01]  /*27e0*/  IABS R202, R11 ;  /* 0x0000000b00ca7213 */ /* 0x000fe20000000000 */
[----:B------:R-:W-:Y:S02]  /*27f0*/  IMAD.MOV R4, RZ, RZ, -R4 ;  /* 0x000000ffff047224 */ /* 0x000fe400078e0a04 */
[--C-:B------:R-:W-:Y:S01]  /*2800*/  @!P1 IMAD.IADD R243, R243, 0x1, -R201.reuse ;  /* 0x00000001f3f39824 */ /* 0x100fe200078e0ac9 */
[----:B------:R-:W-:Y:S01]  /*2810*/  ISETP.GE.AND P1, PT, R8, RZ, PT ;  /* 0x000000ff0800720c */ /* 0x000fe20003f26270 */
[--C-:B------:R-:W-:Y:S02]  /*2820*/  @!P2 IMAD.IADD R246, R246, 0x1, -R201.reuse ;  /* 0x00000001f6f6a824 */ /* 0x100fe400078e0ac9 */
[----:B------:R-:W-:Y:S01]  /*2830*/  @!P0 IMAD.IADD R241, R241, 0x1, -R201 ;  /* 0x00000001f1f18824 */ /* 0x000fe200078e0ac9 */
[----:B------:R-:W-:Y:S01]  /*2840*/  ISETP.GE.AND P0, PT, R9, RZ, PT ;  /* 0x000000ff0900720c */ /* 0x000fe20003f06270 */
[C---:B------:R-:W-:Y:S01]  /*2850*/  IMAD R247, R201.reuse, R4, R6 ;  /* 0x00000004c9f77224 */ /* 0x040fe200078e0206 */
[----:B------:R-:W-:Y:S01]  /*2860*/  ISETP.GT.U32.AND P2, PT, R201, R246, PT ;  /* 0x000000f6c900720c */ /* 0x000fe20003f44070 */
[----:B------:R-:W-:Y:S01]  /*2870*/  @!P4 IMAD.MOV R243, RZ, RZ, -R243 ;  /* 0x000000fffff3c224 */ /* 0x000fe200078e0af3 */
[----:B------:R-:W-:Y:S01]  /*2880*/  ISETP.GE.AND P4, PT, R3, RZ, PT ;  /* 0x000000ff0300720c */ /* 0x000fe20003f86270 */
[----:B------:R-:W-:-:S04]  /*2890*/  IMAD.HI.U32 R3, R207, R248, RZ ;  /* 0x000000f8cf037227 */ /* 0x000fc800078e00ff */
[----:B------:R-:W-:Y:S01]  /*28a0*/  @!P3 IMAD.IADD R245, R245, 0x1, -R201 ;  /* 0x00000001f5f5b824 */ /* 0x000fe200078e0ac9 */
[C---:B------:R-:W-:Y:S01]  /*28b0*/  ISETP.GT.U32.AND P3, PT, R201.reuse, R247, PT ;  /* 0x000000f7c900720c */ /* 0x040fe20003f64070 */
[----:B------:R-:W-:Y:S02]  /*28c0*/  VIADD R4, R0, 0x2f ;  /* 0x0000002f00047836 */ /* 0x000fe40000000000 */
[----:B------:R-:W-:Y:S02]  /*28d0*/  IMAD.MOV R3, RZ, RZ, -R3 ;  /* 0x000000ffff037224 */ /* 0x000fe400078e0a03 */
[----:B------:R-:W-:Y:S01]  /*28e0*/  @!P6 IMAD.MOV R241, RZ, RZ, -R241 ;  /* 0x000000fffff1e224 */ /* 0x000fe200078e0af1 */
[----:B------:R-:W-:Y:S01]  /*28f0*/  IABS R6, R4 ;  /* 0x0000000400067213 */ /* 0x000fe20000000000 */
[----:B------:R-:W-:Y:S01]  /*2900*/  IMAD R248, R201, R3, R248 ;  /* 0x00000003c9f87224 */ /* 0x000fe200078e02f8 */
[----:B------:R-:W-:Y:S01]  /*2910*/  ISETP.GE.AND P6, PT, R5, RZ, PT ;  /* 0x000000ff0500720c */ /* 0x000fe20003fc6270 */
[----:B------:R-:W-:Y:S01]  /*2920*/  @!P0 IMAD.MOV R244, RZ, RZ, -R244 ;  /* 0x000000fffff48224 */ /* 0x000fe200078e0af4 */
[----:B------:R-:W-:Y:S01]  /*2930*/  ISETP.GE.AND P0, PT, R4, RZ, PT ;  /* 0x000000ff0400720c */ /* 0x000fe20003f06270 */
[----:B------:R-:W-:Y:S01]  /*2940*/  @!P2 IMAD.IADD R246, R246, 0x1, -R201 ;  /* 0x00000001f6f6a824 */ /* 0x000fe200078e0ac9 */
[----:B------:R-:W-:Y:S01]  /*2950*/  ISETP.GT.U32.AND P2, PT, R201, R248, PT ;  /* 0x000000f8c900720c */ /* 0x000fe20003f44070 */
[----:B------:R-:W-:-:S04]  /*2960*/  IMAD.HI.U32 R4, R207, R6, RZ ;  /* 0x00000006cf047227 */ /* 0x000fc800078e00ff */
[----:B------:R-:W-:Y:S02]  /*2970*/  @!P3 IMAD.IADD R247, R247, 0x1, -R201 ;  /* 0x00000001f7f7b824 */ /* 0x000fe400078e0ac9 */
[----:B------:R-:W-:Y:S02]  /*2980*/  IMAD.MOV R4, RZ, RZ, -R4 ;  /* 0x000000ffff047224 */ /* 0x000fe400078e0a04 */
[----:B------:R-:W-:Y:S01]  /*2990*/  VIADD R5, R0, 0x30 ;  /* 0x0000003000057836 */ /* 0x000fe20000000000 */
[C---:B------:R-:W-:Y:S01]  /*29a0*/  ISETP.GT.U32.AND P3, PT, R201.reuse, R247, PT ;  /* 0x000000f7c900720c */ /* 0x040fe20003f64070 */
[C---:B------:R-:W-:Y:S02]  /*29b0*/  IMAD R209, R201.reuse, R4, R6 ;  /* 0x00000004c9d17224 */ /* 0x040fe400078e0206 */
[----:B------:R-:W-:Y:S01]  /*29c0*/  @!P6 IMAD.MOV R245, RZ, RZ, -R245 ;  /* 0x000000fffff5e224 */ /* 0x000fe200078e0af5 */
[----:B------:R-:W-:Y:S01]  /*29d0*/  IABS R192, R5 ;  /* 0x0000000500c07213 */ /* 0x000fe20000000000 */
[----:B------:R-:W-:Y:S01]  /*29e0*/  @!P2 IMAD.IADD R248, R248, 0x1, -R201 ;  /* 0x00000001f8f8a824 */ /* 0x000fe200078e0ac9 */
[----:B------:R-:W-:Y:S01]  /*29f0*/  ISETP.GT.U32.AND P6, PT, R201, R209, PT ;  /* 0x000000d1c900720c */ /* 0x000fe20003fc4070 */
[----:B------:R-:W-:-:S02]  /*2a00*/  VIADD R7, R0, 0x31 ;  /* 0x0000003100077836 */ /* 0x000fc40000000000 */
[----:B------:R-:W-:Y:S01]  /*2a10*/  IMAD.HI.U32 R3, R207, R192, RZ ;  /* 0x000000c0cf037227 */ /* 0x000fe200078e00ff */
[----:B------:R-:W-:Y:S02]  /*2a20*/  ISETP.GT.U32.AND P2, PT, R201, R248, PT ;  /* 0x000000f8c900720c */ /* 0x000fe40003f44070 */
[----:B------:R-:W-:Y:S01]  /*2a30*/  IABS R8, R7 ;  /* 0x0000000700087213 */ /* 0x000fe20000000000 */
[----:B------:R-:W-:Y:S01]  /*2a40*/  @!P3 IMAD.IADD R247, R247, 0x1, -R201 ;  /* 0x00000001f7f7b824 */ /* 0x000fe200078e0ac9 */
[----:B------:R-:W-:Y:S01]  /*2a50*/  ISETP.GE.AND P3, PT, R7, RZ, PT ;  /* 0x000000ff0700720c */ /* 0x000fe20003f66270 */
[----:B------:R-:W-:Y:S02]  /*2a60*/  IMAD.MOV R3, RZ, RZ, -R3 ;  /* 0x000000ffff037224 */ /* 0x000fe400078e0a03 */
[----:B------:R-:W-:Y:S02]  /*2a70*/  VIADD R7, R0, 0x32 ;  /* 0x0000003200077836 */ /* 0x000fe40000000000 */
[----:B------:R-:W-:-:S02]  /*2a80*/  @!P6 IMAD.IADD R209, R209, 0x1, -R201 ;  /* 0x00000001d1d1e824 */ /* 0x000fc400078e0ac9 */
[C---:B------:R-:W-:Y:S01]  /*2a90*/  IMAD R192, R201.reuse, R3, R192 ;  /* 0x00000003c9c07224 */ /* 0x040fe200078e02c0 */
[----:B------:R-:W-:Y:S01]  /*2aa0*/  IABS R6, R7 ;  /* 0x0000000700067213 */ /* 0x000fe20000000000 */
[----:B------:R-:W-:Y:S01]  /*2ab0*/  @!P2 IMAD.IADD R248, R248, 0x1, -R201 ;  /* 0x00000001f8f8a824 */ /* 0x000fe200078e0ac9 */
[----:B------:R-:W-:Y:S01]  /*2ac0*/  ISETP.GT.U32.AND P6, PT, R201, R209, PT ;  /* 0x000000d1c900720c */ /* 0x000fe20003fc4070 */
[----:B------:R-:W-:Y:S01]  /*2ad0*/  IMAD.HI.U32 R4, R207, R8, RZ ;  /* 0x00000008cf047227 */ /* 0x000fe200078e00ff */
[----:B------:R-:W-:-:S03]  /*2ae0*/  ISETP.GT.U32.AND P2, PT, R201, R192, PT ;  /* 0x000000c0c900720c */ /* 0x000fc60003f44070 */
[----:B------:R-:W-:-:S04]  /*2af0*/  IMAD.HI.U32 R3, R207, R6, RZ ;  /* 0x00000006cf037227 */ /* 0x000fc800078e00ff */
[----:B------:R-:W-:Y:S02]  /*2b00*/  IMAD.MOV R4, RZ, RZ, -R4 ;  /* 0x000000ffff047224 */ /* 0x000fe400078e0a04 */
[----:B------:R-:W-:Y:S02]  /*2b10*/  VIADD R9, R0, 0x33 ;  /* 0x0000003300097836 */ /* 0x000fe40000000000 */
[----:B------:R-:W-:Y:S02]  /*2b20*/  IMAD.MOV R197, RZ, RZ, -R3 ;  /* 0x000000ffffc57224 */ /* 0x000fe400078e0a03 */
[C---:B------:R-:W-:Y:S01]  /*2b30*/  IMAD R195, R201.reuse, R4, R8 ;  /* 0x00000004c9c37224 */ /* 0x040fe200078e0208 */
[----:B------:R-:W-:Y:S01]  /*2b40*/  IABS R8, R9 ;  /* 0x0000000900087213 */ /* 0x000fe20000000000 */
[----:B------:R-:W-:Y:S02]  /*2b50*/  IMAD R197, R201, R197, R6 ;  /* 0x000000c5c9c57224 */ /* 0x000fe400078e0206 */
[--C-:B------:R-:W-:Y:S01]  /*2b60*/  @!P6 IMAD.IADD R209, R209, 0x1, -R201.reuse ;  /* 0x00000001d1d1e824 */ /* 0x100fe200078e0ac9 */
[C---:B------:R-:W-:Y:S01]  /*2b70*/  ISETP.GT.U32.AND P6, PT, R201.reuse, R195, PT ;  /* 0x000000c3c900720c */ /* 0x040fe20003fc4070 */
[----:B------:R-:W-:Y:S01]  /*2b80*/  @!P2 IMAD.IADD R192, R192, 0x1, -R201 ;  /* 0x00000001c0c0a824 */ /* 0x000fe200078e0ac9 */
[----:B------:R-:W-:Y:S01]  /*2b90*/  ISETP.GT.U32.AND P2, PT, R201, R197, PT ;  /* 0x000000c5c900720c */ /* 0x000fe20003f44070 */
[----:B------:R-:W-:-:S04]  /*2ba0*/  IMAD.HI.U32 R3, R207, R8, RZ ;  /* 0x00000008cf037227 */ /* 0x000fc800078e00ff */
[----:B------:R-:W-:-:S04]  /*2bb0*/  IMAD.HI.U32 R4, R207, R202, RZ ;  /* 0x000000cacf047227 */ /* 0x000fc800078e00ff */
[----:B------:R-:W-:Y:S02]  /*2bc0*/  IMAD.MOV R199, RZ, RZ, -R3 ;  /* 0x000000ffffc77224 */ /* 0x000fe400078e0a03 */
[----:B------:R-:W-:Y:S02]  /*2bd0*/  IMAD.MOV R4, RZ, RZ, -R4 ;  /* 0x000000ffff047224 */ /* 0x000fe400078e0a04 */
[C---:B------:R-:W-:Y:S02]  /*2be0*/  VIADD R12, R0.reuse, 0x35 ;  /* 0x00000035000c7836 */ /* 0x040fe40000000000 */
[C---:B------:R-:W-:Y:S02]  /*2bf0*/  IMAD R199, R201.reuse, R199, R8 ;  /* 0x000000c7c9c77224 */ /* 0x040fe400078e0208 */
[----:B------:R-:W-:Y:S01]  /*2c00*/  IMAD R202, R201, R4, R202 ;  /* 0x00000004c9ca7224 */ /* 0x000fe200078e02ca */
[----:B------:R-:W-:Y:S01]  /*2c10*/  IABS R208, R12 ;  /* 0x0000000c00d07213 */ /* 0x000fe20000000000 */
[--C-:B------:R-:W-:Y:S01]  /*2c20*/  @!P6 IMAD.IADD R195, R195, 0x1, -R201.reuse ;  /* 0x00000001c3c3e824 */ /* 0x100fe200078e0ac9 */
[----:B------:R-:W-:Y:S01]  /*2c30*/  ISETP.GT.U32.AND P6, PT, R201, R199, PT ;  /* 0x000000c7c900720c */ /* 0x000fe20003fc4070 */
[----:B------:R-:W-:Y:S01]  /*2c40*/  @!P2 IMAD.IADD R197, R197, 0x1, -R201 ;  /* 0x00000001c5c5a824 */ /* 0x000fe200078e0ac9 */
[C---:B------:R-:W-:Y:S01]  /*2c50*/  ISETP.GT.U32.AND P2, PT, R201.reuse, R192, PT ;  /* 0x000000c0c900720c */ /* 0x040fe20003f44070 */
[----:B------:R-:W-:Y:S01]  /*2c60*/  @!P0 IMAD.MOV R209, RZ, RZ, -R209 ;  /* 0x000000ffffd18224 */ /* 0x000fe200078e0ad1 */
[----:B------:R-:W-:Y:S01]  /*2c70*/  ISETP.GT.U32.AND P0, PT, R201, R202, PT ;  /* 0x000000cac900720c */ /* 0x000fe20003f04070 */
[----:B------:R-:W-:Y:S01]  /*2c80*/  @!P5 IMAD.MOV R246, RZ, RZ, -R246 ;  /* 0x000000fffff6d224 */ /* 0x000fe200078e0af6 */
[----:B------:R-:W-:Y:S01]  /*2c90*/  ISETP.GE.AND P5, PT, R5, RZ, PT ;  /* 0x000000ff0500720c */ /* 0x000fe20003fa6270 */
[----:B------:R-:W-:-:S02]  /*2ca0*/  VIADD R13, R0, 0x36 ;  /* 0x00000036000d7836 */ /* 0x000fc40000000000 */
[----:B------:R-:W-:-:S03]  /*2cb0*/  IMAD.HI.U32 R5, R207, R208, RZ ;  /* 0x000000d0cf057227 */ /* 0x000fc600078e00ff */
[----:B------:R-:W-:Y:S01]  /*2cc0*/  IABS R10, R13 ;  /* 0x0000000d000a7213 */ /* 0x000fe20000000000 */
[----:B------:R-:W-:Y:S01]  /*2cd0*/  @!P1 IMAD.MOV R247, RZ, RZ, -R247 ;  /* 0x000000fffff79224 */ /* 0x000fe200078e0af7 */
[C---:B------:R-:W-:Y:S01]  /*2ce0*/  ISETP.GT.U32.AND P1, PT, R201.reuse, R195, PT ;  /* 0x000000c3c900720c */ /* 0x040fe20003f24070 */
[----:B------:R-:W-:Y:S02]  /*2cf0*/  IMAD.MOV R5, RZ, RZ, -R5 ;  /* 0x000000ffff057224 */ /* 0x000fe400078e0a05 */
[C---:B------:R-:W-:Y:S02]  /*2d00*/  VIADD R8, R0.reuse, 0x38 ;  /* 0x0000003800087836 */ /* 0x040fe40000000000 */
[----:B------:R-:W-:Y:S02]  /*2d10*/  IMAD R208, R201, R5, R208 ;  /* 0x00000005c9d07224 */ /* 0x000fe400078e02d0 */
[--C-:B------:R-:W-:Y:S01]  /*2d20*/  @!P6 IMAD.IADD R199, R199, 0x1, -R201.reuse ;  /* 0x00000001c7c7e824 */ /* 0x100fe200078e0ac9 */
[C---:B------:R-:W-:Y:S01]  /*2d30*/  ISETP.GT.U32.AND P6, PT, R201.reuse, R197, PT ;  /* 0x000000c5c900720c */ /* 0x040fe20003fc4070 */
[----:B------:R-:W-:Y:S01]  /*2d40*/  VIADD R5, R0, 0x37 ;  /* 0x0000003700057836 */ /* 0x000fe20000000000 */
[----:B------:R-:W-:Y:S01]  /*2d50*/  IABS R210, R8 ;  /* 0x0000000800d27213 */ /* 0x000fe20000000000 */
[--C-:B------:R-:W-:Y:S01]  /*2d60*/  @!P2 IMAD.IADD R192, R192, 0x1, -R201.reuse ;  /* 0x00000001c0c0a824 */ /* 0x100fe200078e0ac9 */
[----:B------:R-:W-:Y:S01]  /*2d70*/  ISETP.GT.U32.AND P2, PT, R201, R208, PT ;  /* 0x000000d0c900720c */ /* 0x000fe20003f44070 */
[----:B------:R-:W-:Y:S01]  /*2d80*/  @!P0 IMAD.IADD R202, R202, 0x1, -R201 ;  /* 0x00000001caca8824 */ /* 0x000fe200078e0ac9 */
[----:B------:R-:W-:Y:S01]  /*2d90*/  IABS R214, R5 ;  /* 0x0000000500d67213 */ /* 0x000fe20000000000 */
[----:B------:R-:W-:Y:S01]  /*2da0*/  IMAD.HI.U32 R3, R207, R10, RZ ;  /* 0x0000000acf037227 */ /* 0x000fe200078e00ff */
[----:B------:R-:W-:-:S03]  /*2db0*/  ISETP.GE.AND P0, PT, R11, RZ, PT ;  /* 0x000000ff0b00720c */ /* 0x000fc60003f06270 */
[----:B------:R-:W-:Y:S01]  /*2dc0*/  @!P5 IMAD.MOV R192, RZ, RZ, -R192 ;  /* 0x000000ffffc0d224 */ /* 0x000fe200078e0ac0 */
[----:B------:R-:W-:Y:S01]  /*2dd0*/  ISETP.GT.U32.AND P5, PT, R201, R202, PT ;  /* 0x000000cac900720c */ /* 0x000fe20003fa4070 */
[----:B------:R-:W-:Y:S02]  /*2de0*/  IMAD.MOV R3, RZ, RZ, -R3 ;  /* 0x000000ffff037224 */ /* 0x000fe400078e0a03 */
[----:B------:R-:W-:-:S04]  /*2df0*/  IMAD.HI.U32 R4, R207, R210, RZ ;  /* 0x000000d2cf047227 */ /* 0x000fc800078e00ff */
[----:B------:R-:W-:Y:S01]  /*2e00*/  @!P4 IMAD.MOV R248, RZ, RZ, -R248 ;  /* 0x000000fffff8c224 */ /* 0x000fe200078e0af8 */
[----:B------:R-:W-:Y:S01]  /*2e10*/  ISETP.GT.U32.AND P4, PT, R201, R199, PT ;  /* 0x000000c7c900720c */ /* 0x000fe20003f84070 */
[----:B------:R-:W-:Y:S01]  /*2e20*/  @!P1 IMAD.IADD R195, R195, 0x1, -R201 ;  /* 0x00000001c3c39824 */ /* 0x000fe200078e0ac9 */
[----:B------:R-:W-:Y:S01]  /*2e30*/  ISETP.GE.AND P1, PT, R7, RZ, PT ;  /* 0x000000ff0700720c */ /* 0x000fe20003f26270 */
[----:B------:R-:W-:Y:S02]  /*2e40*/  IMAD R213, R201, R3, R10 ;  /* 0x00000003c9d57224 */ /* 0x000fe400078e020a */
[----:B------:R-:W-:-:S04]  /*2e50*/  IMAD.HI.U32 R3, R207, R214, RZ ;  /* 0x000000d6cf037227 */ /* 0x000fc800078e00ff */
[----:B------:R-:W-:Y:S02]  /*2e60*/  IMAD.MOV R4, RZ, RZ, -R4 ;  /* 0x000000ffff047224 */ /* 0x000fe400078e0a04 */
[----:B------:R-:W-:Y:S01]  /*2e70*/  @!P6 IMAD.IADD R197, R197, 0x1, -R201 ;  /* 0x00000001c5c5e824 */ /* 0x000fe200078e0ac9 */
[C---:B------:R-:W-:Y:S01]  /*2e80*/  ISETP.GT.U32.AND P6, PT, R201.reuse, R213, PT ;  /* 0x000000d5c900720c */ /* 0x040fe20003fc4070 */
[----:B------:R-:W-:Y:S02]  /*2e90*/  IMAD.MOV R3, RZ, RZ, -R3 ;  /* 0x000000ffff037224 */ /* 0x000fe400078e0a03 */
[C---:B------:R-:W-:Y:S02]  /*2ea0*/  IMAD R210, R201.reuse, R4, R210 ;  /* 0x00000004c9d27224 */ /* 0x040fe400078e02d2 */
[C---:B------:R-:W-:Y:S02]  /*2eb0*/  IMAD R214, R201.reuse, R3, R214 ;  /* 0x00000003c9d67224 */ /* 0x040fe400078e02d6 */
[--C-:B------:R-:W-:Y:S01]  /*2ec0*/  @!P5 IMAD.IADD R202, R202, 0x1, -R201.reuse ;  /* 0x00000001cacad824 */ /* 0x100fe200078e0ac9 */
[----:B------:R-:W-:Y:S01]  /*2ed0*/  ISETP.GT.U32.AND P5, PT, R201, R210, PT ;  /* 0x000000d2c900720c */ /* 0x000fe20003fa4070 */
[----:B------:R-:W-:Y:S01]  /*2ee0*/  @!P4 IMAD.IADD R199, R199, 0x1, -R201 ;  /* 0x00000001c7c7c824 */ /* 0x000fe200078e0ac9 */
[----:B------:R-:W-:Y:S01]  /*2ef0*/  ISETP.GE.AND P4, PT, R9, RZ, PT ;  /* 0x000000ff0900720c */ /* 0x000fe20003f86270 */
[----:B------:R-:W-:Y:S01]  /*2f00*/  @!P1 IMAD.MOV R197, RZ, RZ, -R197 ;  /* 0x000000ffffc59224 */ /* 0x000fe200078e0ac5 */
[----:B------:R-:W-:Y:S01]  /*2f10*/  ISETP.GT.U32.AND P1, PT, R201, R214, PT ;  /* 0x000000d6c900720c */ /* 0x000fe20003f24070 */
[----:B------:R-:W-:-:S02]  /*2f20*/  VIADD R4, R0, 0x39 ;  /* 0x0000003900047836 */ /* 0x000fc40000000000 */
[--C-:B------:R-:W-:Y:S02]  /*2f30*/  @!P6 IMAD.IADD R213, R213, 0x1, -R201.reuse ;  /* 0x00000001d5d5e824 */ /* 0x100fe400078e0ac9 */
[----:B------:R-:W-:Y:S01]  /*2f40*/  VIADD R7, R0, 0x3a ;  /* 0x0000003a00077836 */ /* 0x000fe20000000000 */
[----:B------:R-:W-:Y:S01]  /*2f50*/  IABS R212, R4 ;  /* 0x0000000400d47213 */ /* 0x000fe20000000000 */
[--C-:B------:R-:W-:Y:S01]  /*2f60*/  @!P2 IMAD.IADD R208, R208, 0x1, -R201.reuse ;  /* 0x00000001d0d0a824 */ /* 0x100fe200078e0ac9 */
[----:B------:R-:W-:Y:S01]  /*2f70*/  ISETP.GT.U32.AND P6, PT, R201, R213, PT ;  /* 0x000000d5c900720c */ /* 0x000fe20003fc4070 */
[----:B------:R-:W-:Y:S01]  /*2f80*/  @!P5 IMAD.IADD R210, R210, 0x1, -R201 ;  /* 0x00000001d2d2d824 */ /* 0x000fe200078e0ac9 */
[----:B------:R-:W-:Y:S01]  /*2f90*/  IABS R6, R7 ;  /* 0x0000000700067213 */ /* 0x000fe20000000000 */
[----:B------:R-:W-:Y:S01]  /*2fa0*/  @!P4 IMAD.MOV R199, RZ, RZ, -R199 ;  /* 0x000000ffffc7c224 */ /* 0x000fe200078e0ac7 */
[----:B------:R-:W-:Y:S01]  /*2fb0*/  ISETP.GE.AND P4, PT, R13, RZ, PT ;  /* 0x000000ff0d00720c */ /* 0x000fe20003f86270 */
[----:B------:R-:W-:Y:S01]  /*2fc0*/  @!P1 IMAD.IADD R214, R214, 0x1, -R201 ;  /* 0x00000001d6d69824 */ /* 0x000fe200078e0ac9 */
[----:B------:R-:W-:Y:S01]  /*2fd0*/  ISETP.GE.AND P1, PT, R4, RZ, PT ;  /* 0x000000ff0400720c */ /* 0x000fe20003f26270 */
[----:B------:R-:W-:Y:S01]  /*2fe0*/  IMAD.HI.U32 R3, R207, R212, RZ ;  /* 0x000000d4cf037227 */ /* 0x000fe200078e00ff */
[----:B------:R-:W-:-:S02]  /*2ff0*/  ISETP.GT.U32.AND P5, PT, R201, R210, PT ;  /* 0x000000d2c900720c */ /* 0x000fc40003fa4070 */
[----:B------:R-:W-:Y:S01]  /*3000*/  ISETP.GE.AND P2, PT, R12, RZ, PT ;  /* 0x000000ff0c00720c */ /* 0x000fe20003f46270 */
[----:B------:R-:W-:-:S04]  /*3010*/  IMAD.HI.U32 R4, R207, R6, RZ ;  /* 0x00000006cf047227 */ /* 0x000fc800078e00ff */
[----:B------:R-:W-:Y:S01]  /*3020*/  @!P3 IMAD.MOV R195, RZ, RZ, -R195 ;  /* 0x000000ffffc3b224 */ /* 0x000fe200078e0ac3 */
[----:B------:R-:W-:Y:S01]  /*3030*/  ISETP.GT.U32.AND P3, PT, R201, R208, PT ;  /* 0x000000d0c900720c */ /* 0x000fe20003f64070 */
[----:B------:R-:W-:Y:S02]  /*3040*/  IMAD.MOV R3, RZ, RZ, -R3 ;  /* 0x000000ffff037224 */ /* 0x000fe400078e0a03 */
[----:B------:R-:W-:Y:S02]  /*3050*/  IMAD.MOV R4, RZ, RZ, -R4 ;  /* 0x000000ffff047224 */ /* 0x000fe400078e0a04 */
[----:B------:R-:W-:Y:S01]  /*3060*/  @!P6 IMAD.IADD R213, R213, 0x1, -R201 ;  /* 0x00000001d5d5e824 */ /* 0x000fe200078e0ac9 */
[----:B------:R-:W-:Y:S01]  /*3070*/  ISETP.GE.AND P6, PT, R8, RZ, PT ;  /* 0x000000ff0800720c */ /* 0x000fe20003fc6270 */
[C---:B------:R-:W-:Y:S02]  /*3080*/  IMAD R212, R201.reuse, R3, R212 ;  /* 0x00000003c9d47224 */ /* 0x040fe400078e02d4 */
[----:B------:R-:W-:-:S02]  /*3090*/  IMAD R211, R201, R4, R6 ;  /* 0x00000004c9d37224 */ /* 0x000fc400078e0206 */
[----:B------:R-:W-:Y:S01]  /*30a0*/  @!P0 IMAD.MOV R202, RZ, RZ, -R202 ;  /* 0x000000ffffca8224 */ /* 0x000fe200078e0aca */
[C---:B------:R-:W-:Y:S01]  /*30b0*/  ISETP.GT.U32.AND P0, PT, R201.reuse, R214, PT ;  /* 0x000000d6c900720c */ /* 0x040fe20003f04070 */
[----:B------:R-:W-:Y:S01]  /*30c0*/  @!P4 IMAD.MOV R213, RZ, RZ, -R213 ;  /* 0x000000ffffd5c224 */ /* 0x000fe200078e0ad5 */
[C---:B------:R-:W-:Y:S01]  /*30d0*/  ISETP.GT.U32.AND P4, PT, R201.reuse, R212, PT ;  /* 0x000000d4c900720c */ /* 0x040fe20003f84070 */
[--C-:B------:R-:W-:Y:S01]  /*30e0*/  @!P5 IMAD.IADD R210, R210, 0x1, -R201.reuse ;  /* 0x00000001d2d2d824 */ /* 0x100fe200078e0ac9 */
[----:B------:R-:W-:Y:S01]  /*30f0*/  ISETP.GT.U32.AND P5, PT, R201, R211, PT ;  /* 0x000000d3c900720c */ /* 0x000fe20003fa4070 */
[----:B------:R-:W-:Y:S01]  /*3100*/  @!P3 IMAD.IADD R208, R208, 0x1, -R201 ;  /* 0x00000001d0d0b824 */ /* 0x000fe200078e0ac9 */
[----:B------:R-:W-:Y:S01]  /*3110*/  ISETP.GE.AND P3, PT, R5, RZ, PT ;  /* 0x000000ff0500720c */ /* 0x000fe20003f66270 */
[C---:B------:R-:W-:Y:S02]  /*3120*/  VIADD R4, R0.reuse, 0x3c ;  /* 0x0000003c00047836 */ /* 0x040fe40000000000 */
[----:B------:R-:W-:-:S02]  /*3130*/  VIADD R3, R0, 0x3b ;  /* 0x0000003b00037836 */ /* 0x000fc40000000000 */
[----:B------:R-:W-:Y:S01]  /*3140*/  VIADD R5, R0, 0x3d ;  /* 0x0000003d00057836 */ /* 0x000fe20000000000 */
[----:B------:R-:W-:Y:S01]  /*3150*/  IABS R10, R4 ;  /* 0x00000004000a7213 */ /* 0x000fe20000000000 */
[--C-:B------:R-:W-:Y:S01]  /*3160*/  @!P0 IMAD.IADD R214, R214, 0x1, -R201.reuse ;  /* 0x00000001d6d68824 */ /* 0x100fe200078e0ac9 */
[----:B------:R-:W-:Y:S01]  /*3170*/  IABS R8, R3 ;  /* 0x0000000300087213 */ /* 0x000fe20000000000 */
[--C-:B------:R-:W-:Y:S01]  /*3180*/  @!P4 IMAD.IADD R212, R212, 0x1, -R201.reuse ;  /* 0x00000001d4d4c824 */ /* 0x100fe200078e0ac9 */
[----:B------:R-:W-:Y:S01]  /*3190*/  IABS R12, R5 ;  /* 0x00000005000c7213 */ /* 0x000fe20000000000 */
[----:B------:R-:W-:Y:S01]  /*31a0*/  @!P5 IMAD.IADD R211, R211, 0x1, -R201 ;  /* 0x00000001d3d3d824 */ /* 0x000fe200078e0ac9 */
[----:B------:R-:W-:Y:S01]  /*31b0*/  ISETP.GE.AND P4, PT, R4, RZ, PT ;  /* 0x000000ff0400720c */ /* 0x000fe20003f86270 */
[----:B------:R-:W-:Y:S01]  /*31c0*/  @!P3 IMAD.MOV R214, RZ, RZ, -R214 ;  /* 0x000000ffffd6b224 */ /* 0x000fe200078e0ad6 */
[----:B------:R-:W-:Y:S01]  /*31d0*/  ISETP.GT.U32.AND P3, PT, R201, R212, PT ;  /* 0x000000d4c900720c */ /* 0x000fe20003f64070 */
[----:B------:R-:W-:Y:S01]  /*31e0*/  IMAD.HI.U32 R4, R207, R10, RZ ;  /* 0x0000000acf047227 */ /* 0x000fe200078e00ff */
[----:B------:R-:W-:-:S02]  /*31f0*/  ISETP.GT.U32.AND P5, PT, R201, R211, PT ;  /* 0x000000d3c900720c */ /* 0x000fc40003fa4070 */
[----:B------:R-:W-:Y:S01]  /*3200*/  ISETP.GE.AND P0, PT, R3, RZ, PT ;  /* 0x000000ff0300720c */ /* 0x000fe20003f06270 */
[----:B------:R-:W-:-:S04]  /*3210*/  IMAD.HI.U32 R3, R207, R8, RZ ;  /* 0x00000008cf037227 */ /* 0x000fc800078e00ff */
[----:B------:R-:W-:-:S04]  /*3220*/  IMAD.HI.U32 R6, R207, R12, RZ ;  /* 0x0000000ccf067227 */ /* 0x000fc800078e00ff */
[----:B------:R-:W-:Y:S02]  /*3230*/  IMAD.MOV R4, RZ, RZ, -R4 ;  /* 0x000000ffff047224 */ /* 0x000fe400078e0a04 */
[----:B------:R-:W-:Y:S01]  /*3240*/  @!P2 IMAD.MOV R208, RZ, RZ, -R208 ;  /* 0x000000ffffd0a224 */ /* 0x000fe200078e0ad0 */
[----:B------:R-:W-:Y:S01]  /*3250*/  ISETP.GE.AND P2, PT, R7, RZ, PT ;  /* 0x000000ff0700720c */ /* 0x000fe20003f46270 */
[----:B------:R-:W-:Y:S02]  /*3260*/  IMAD.MOV R3, RZ, RZ, -R3 ;  /* 0x000000ffff037224 */ /* 0x000fe400078e0a03 */
[----:B------:R-:W-:Y:S02]  /*3270*/  IMAD.MOV R7, RZ, RZ, -R6 ;  /* 0x000000ffff077224 */ /* 0x000fe400078e0a06 */
[----:B------:R-:W-:Y:S01]  /*3280*/  @!P6 IMAD.MOV R210, RZ, RZ, -R210 ;  /* 0x000000ffffd2e224 */ /* 0x000fe200078e0ad2 */
[----:B------:R-:W-:Y:S01]  /*3290*/  ISETP.GE.AND P6, PT, R5, RZ, PT ;  /* 0x000000ff0500720c */ /* 0x000fe20003fc6270 */
[----:B------:R-:W-:-:S02]  /*32a0*/  IMAD R6, R201, R4, R10 ;  /* 0x00000004c9067224 */ /* 0x000fc400078e020a */
[C---:B------:R-:W-:Y:S02]  /*32b0*/  IMAD R5, R201.reuse, R3, R8 ;  /* 0x00000003c9057224 */ /* 0x040fe400078e0208 */
[--C-:B------:R-:W-:Y:S02]  /*32c0*/  @!P3 IMAD.IADD R212, R212, 0x1, -R201.reuse ;  /* 0x00000001d4d4b824 */ /* 0x100fe400078e0ac9 */
[C---:B------:R-:W-:Y:S01]  /*32d0*/  IMAD R7, R201.reuse, R7, R12 ;  /* 0x00000007c9077224 */ /* 0x040fe200078e020c */
[----:B------:R-:W-:Y:S01]  /*32e0*/  ISETP.GT.U32.AND P3, PT, R201, R5, PT ;  /* 0x00000005c900720c */ /* 0x000fe20003f64070 */
[----:B------:R-:W-:Y:S01]  /*32f0*/  @!P5 IMAD.IADD R211, R211, 0x1, -R201 ;  /* 0x00000001d3d3d824 */ /* 0x000fe200078e0ac9 */
[C---:B------:R-:W-:Y:S01]  /*3300*/  ISETP.GT.U32.AND P5, PT, R201.reuse, R6, PT ;  /* 0x00000006c900720c */ /* 0x040fe20003fa4070 */
[----:B------:R-:W-:Y:S01]  /*3310*/  @!P1 IMAD.MOV R212, RZ, RZ, -R212 ;  /* 0x000000ffffd49224 */ /* 0x000fe200078e0ad4 */
[----:B------:R-:W-:Y:S01]  /*3320*/  ISETP.GT.U32.AND P1, PT, R201, R7, PT ;  /* 0x00000007c900720c */ /* 0x000fe20003f24070 */
[----:B------:R-:W-:-:S02]  /*3330*/  VIADD R4, R0, 0x3e ;  /* 0x0000003e00047836 */ /* 0x000fc40000000000 */
[C---:B------:R-:W-:Y:S02]  /*3340*/  VIADD R13, R0.reuse, 0x40 ;  /* 0x00000040000d7836 */ /* 0x040fe40000000000 */
[C---:B------:R-:W-:Y:S01]  /*3350*/  VIADD R9, R0.reuse, 0x3f ;  /* 0x0000003f00097836 */ /* 0x040fe20000000000 */
[----:B------:R-:W-:Y:S01]  /*3360*/  IABS R8, R4 ;  /* 0x0000000400087213 */ /* 0x000fe20000000000 */
[----:B------:R-:W-:Y:S01]  /*3370*/  VIADD R15, R0, 0x41 ;  /* 0x00000041000f7836 */ /* 0x000fe20000000000 */
[----:B------:R-:W-:Y:S01]  /*3380*/  IABS R14, R13 ;  /* 0x0000000d000e7213 */ /* 0x000fe20000000000 */
[--C-:B------:R-:W-:Y:S01]  /*3390*/  @!P3 IMAD.IADD R5, R5, 0x1, -R201.reuse ;  /* 0x000000010505b824 */ /* 0x100fe200078e0ac9 */
[----:B------:R-:W-:Y:S01]  /*33a0*/  IABS R12, R9 ;  /* 0x00000009000c7213 */ /* 0x000fe20000000000 */
[----:B------:R-:W-:Y:S01]  /*33b0*/  @!P5 IMAD.IADD R6, R6, 0x1, -R201 ;  /* 0x000000010606d824 */ /* 0x000fe200078e0ac9 */
[----:B------:R-:W-:Y:S01]  /*33c0*/  IABS R16, R15 ;  /* 0x0000000f00107213 */ /* 0x000fe20000000000 */
[----:B------:R-:W-:Y:S01]  /*33d0*/  IMAD.HI.U32 R3, R207, R8, RZ ;  /* 0x00000008cf037227 */ /* 0x000fe200078e00ff */
[----:B------:R-:W-:-:S02]  /*33e0*/  ISETP.GT.U32.AND P3, PT, R201, R5, PT ;  /* 0x00000005c900720c */ /* 0x000fc40003f64070 */
[----:B------:R-:W-:Y:S01]  /*33f0*/  ISETP.GT.U32.AND P5, PT, R201, R6, PT ;  /* 0x00000006c900720c */ /* 0x000fe20003fa4070 */
[----:B------:R-:W-:Y:S02]  /*3400*/  @!P1 IMAD.IADD R7, R7, 0x1, -R201 ;  /* 0x0000000107079824 */ /* 0x000fe400078e0ac9 */
[----:B------:R-:W-:Y:S02]  /*3410*/  IMAD.MOV R3, RZ, RZ, -R3 ;  /* 0x000000ffff037224 */ /* 0x000fe400078e0a03 */
[----:B------:R-:W-:Y:S01]  /*3420*/  @!P2 IMAD.MOV R211, RZ, RZ, -R211 ;  /* 0x000000ffffd3a224 */ /* 0x000fe200078e0ad3 */
[----:B------:R-:W-:Y:S01]  /*3430*/  ISETP.GE.AND P2, PT, R4, RZ, PT ;  /* 0x000000ff0400720c */ /* 0x000fe20003f46270 */
[----:B------:R-:W-:Y:S01]  /*3440*/  IMAD.HI.U32 R4, R207, R14, RZ ;  /* 0x0000000ecf047227 */ /* 0x000fe200078e00ff */
[----:B------:R-:W-:-:S03]  /*3450*/  ISETP.GT.U32.AND P1, PT, R201, R7, PT ;  /* 0x00000007c900720c */ /* 0x000fc60003f24070 */
[----:B------:R-:W-:Y:S02]  /*3460*/  IMAD R8, R201, R3, R8 ;  /* 0x00000003c9087224 */ /* 0x000fe400078e0208 */
[----:B------:R-:W-:-:S04]  /*3470*/  IMAD.HI.U32 R3, R207, R12, RZ ;  /* 0x0000000ccf037227 */ /* 0x000fc800078e00ff */
[----:B------:R-:W-:-:S04]  /*3480*/  IMAD.HI.U32 R10, R207, R16, RZ ;  /* 0x00000010cf0a7227 */ /* 0x000fc800078e00ff */
[----:B------:R-:W-:Y:S02]  /*3490*/  IMAD.MOV R4, RZ, RZ, -R4 ;  /* 0x000000ffff047224 */ /* 0x000fe400078e0a04 */
[----:B------:R-:W-:Y:S02]  /*34a0*/  IMAD.MOV R3, RZ, RZ, -R3 ;  /* 0x000000ffff037224 */ /* 0x000fe400078e0a03 */
[----:B------:R-:W-:Y:S02]  /*34b0*/  IMAD.MOV R11, RZ, RZ, -R10 ;  /* 0x000000ffff0b7224 */ /* 0x000fe400078e0a0a */
[----:B------:R-:W-:Y:S02]  /*34c0*/  IMAD R10, R201, R4, R14 ;  /* 0x00000004c90a7224 */ /* 0x000fe400078e020e */
[--C-:B------:R-:W-:Y:S01]  /*34d0*/  @!P5 IMAD.IADD R6, R6, 0x1, -R201.reuse ;  /* 0x000000010606d824 */ /* 0x100fe200078e0ac9 */
[----:B------:R-:W-:Y:S01]  /*34e0*/  ISETP.GE.AND P5, PT, R9, RZ, PT ;  /* 0x000000ff0900720c */ /* 0x000fe20003fa6270 */
[----:B------:R-:W-:Y:S01]  /*34f0*/  @!P3 IMAD.IADD R5, R5, 0x1, -R201 ;  /* 0x000000010505b824 */ /* 0x000fe200078e0ac9 */
[C---:B------:R-:W-:Y:S01]  /*3500*/  ISETP.GT.U32.AND P3, PT, R201.reuse, R8, PT ;  /* 0x00000008c900720c */ /* 0x040fe20003f64070 */
[----:B------:R-:W-:-:S02]  /*3510*/  IMAD R9, R201, R3, R12 ;  /* 0x00000003c9097224 */ /* 0x000fc400078e020c */
[----:B------:R-:W-:Y:S02]  /*3520*/  IMAD R11, R201, R11, R16 ;  /* 0x0000000bc90b7224 */ /* 0x000fe400078e0210 */
[----:B------:R-:W-:Y:S01]  /*3530*/  @!P1 IMAD.IADD R7, R7, 0x1, -R201 ;  /* 0x0000000107079824 */ /* 0x000fe200078e0ac9 */
[C---:B------:R-:W-:Y:S01]  /*3540*/  ISETP.GT.U32.AND P1, PT, R201.reuse, R10, PT ;  /* 0x0000000ac900720c */ /* 0x040fe20003f24070 */
[C---:B------:R-:W-:Y:S02]  /*3550*/  VIADD R14, R0.reuse, 0x42 ;  /* 0x00000042000e7836 */ /* 0x040fe40000000000 */
[----:B------:R-:W-:Y:S01]  /*3560*/  @!P0 IMAD.MOV R5, RZ, RZ, -R5 ;  /* 0x000000ffff058224 */ /* 0x000fe200078e0a05 */
[C---:B------:R-:W-:Y:S01]  /*3570*/  ISETP.GT.U32.AND P0, PT, R201.reuse, R9, PT ;  /* 0x00000009c900720c */ /* 0x040fe20003f04070 */
[----:B------:R-:W-:Y:S01]  /*3580*/  @!P6 IMAD.MOV R7, RZ, RZ, -R7 ;  /* 0x000000ffff07e224 */ /* 0x000fe200078e0a07 */
[----:B------:R-:W-:Y:S01]  /*3590*/  ISETP.GT.U32.AND P6, PT, R201, R11, PT ;  /* 0x0000000bc900720c */ /* 0x000fe20003fc4070 */
[----:B------:R-:W-:Y:S01]  /*35a0*/  VIADD R17, R0, 0x43 ;  /* 0x0000004300117836 */ /* 0x000fe20000000000 */
[----:B------:R-:W-:Y:S01]  /*35b0*/  IABS R12, R14 ;  /* 0x0000000e000c7213 */ /* 0x000fe20000000000 */
[----:B------:R-:W-:-:S02]  /*35c0*/  @!P3 IMAD.IADD R8, R8, 0x1, -R201 ;  /* 0x000000010808b824 */ /* 0x000fc400078e0ac9 */
[----:B------:R-:W-:Y:S01]  /*35d0*/  @!P4 IMAD.MOV R6, RZ, RZ, -R6 ;  /* 0x000000ffff06c224 */ /* 0x000fe200078e0a06 */
[----:B------:R-:W-:Y:S01]  /*35e0*/  IABS R4, R17 ;  /* 0x0000001100047213 */ /* 0x000fe20000000000 */
[----:B------:R-:W-:Y:S01]  /*35f0*/  IMAD.HI.U32 R3, R207, R12, RZ ;  /* 0x0000000ccf037227 */ /* 0x000fe200078e00ff */
[----:B------:R-:W-:Y:S02]  /*3600*/  ISETP.GT.U32.AND P3, PT, R201, R8, PT ;  /* 0x00000008c900720c */ /* 0x000fe40003f64070 */
[----:B------:R-:W-:Y:S01]  /*3610*/  ISETP.GE.AND P4, PT, R13, RZ, PT ;  /* 0x000000ff0d00720c */ /* 0x000fe20003f86270 */
[----:B------:R-:W-:Y:S02]  /*3620*/  @!P1 IMAD.IADD R10, R10, 0x1, -R201 ;  /* 0x000000010a0a9824 */ /* 0x000fe400078e0ac9 */
[----:B------:R-:W-:Y:S02]  /*3630*/  IMAD.MOV R3, RZ, RZ, -R3 ;  /* 0x000000ffff037224 */ /* 0x000fe400078e0a03 */
[--C-:B------:R-:W-:Y:S01]  /*3640*/  @!P0 IMAD.IADD R9, R9, 0x1, -R201.reuse ;  /* 0x0000000109098824 */ /* 0x100fe200078e0ac9 */
[----:B------:R-:W-:Y:S01]  /*3650*/  ISETP.GE.AND P0, PT, R14, RZ, PT ;  /* 0x000000ff0e00720c */ /* 0x000fe20003f06270 */
[----:B------:R-:W-:Y:S01]  /*3660*/  @!P6 IMAD.IADD R11, R11, 0x1, -R201 ;  /* 0x000000010b0be824 */ /* 0x000fe200078e0ac9 */
[C---:B------:R-:W-:Y:S01]  /*3670*/  ISETP.GT.U32.AND P6, PT, R201.reuse, R10, PT ;  /* 0x0000000ac900720c */ /* 0x040fe20003fc4070 */
[C---:B------:R-:W-:Y:S01]  /*3680*/  IMAD R12, R201.reuse, R3, R12 ;  /* 0x00000003c90c7224 */ /* 0x040fe200078e020c */
[----:B------:R-:W-:Y:S01]  /*3690*/  ISETP.GT.U32.AND P1, PT, R201, R9, PT ;  /* 0x00000009c900720c */ /* 0x000fe20003f24070 */
[----:B------:R-:W-:-:S04]  /*36a0*/  IMAD.HI.U32 R3, R207, R4, RZ ;  /* 0x00000004cf037227 */ /* 0x000fc800078e00ff */
[----:B------:R-:W-:Y:S02]  /*36b0*/  IMAD.MOV R3, RZ, RZ, -R3 ;  /* 0x000000ffff037224 */ /* 0x000fe400078e0a03 */
[--C-:B------:R-:W-:Y:S01]  /*36c0*/  @!P3 IMAD.IADD R8, R8, 0x1, -R201.reuse ;  /* 0x000000010808b824 */ /* 0x100fe200078e0ac9 */
[----:B------:R-:W-:Y:S01]  /*36d0*/  ISETP.GE.AND P3, PT, R15, RZ, PT ;  /* 0x000000ff0f00720c */ /* 0x000fe20003f66270 */
[C---:B------:R-:W-:Y:S02]  /*36e0*/  IMAD R13, R201.reuse, R3, R4 ;  /* 0x00000003c90d7224 */ /* 0x040fe400078e0204 */
[--C-:B------:R-:W-:Y:S02]  /*36f0*/  @!P6 IMAD.IADD R10, R10, 0x1, -R201.reuse ;  /* 0x000000010a0ae824 */ /* 0x100fe400078e0ac9 */
[C---:B------:R-:W-:Y:S01]  /*3700*/  VIADD R15, R0.reuse, 0x44 ;  /* 0x00000044000f7836 */ /* 0x040fe20000000000 */
[----:B------:R-:W-:Y:S01]  /*3710*/  ISETP.GT.U32.AND P6, PT, R201, R13, PT ;  /* 0x0000000dc900720c */ /* 0x000fe20003fc4070 */
[----:B------:R-:W-:Y:S01]  /*3720*/  @!P1 IMAD.IADD R9, R9, 0x1, -R201 ;  /* 0x0000000109099824 */ /* 0x000fe200078e0ac9 */
[----:B------:R-:W-:Y:S01]  /*3730*/  ISETP.GT.U32.AND P1, PT, R201, R12, PT ;  /* 0x0000000cc900720c */ /* 0x000fe20003f24070 */
[C---:B------:R-:W-:Y:S01]  /*3740*/  VIADD R19, R0.reuse, 0x45 ;  /* 0x0000004500137836 */ /* 0x040fe20000000000 */
[----:B------:R-:W-:Y:S01]  /*3750*/  IABS R14, R15 ;  /* 0x0000000f000e7213 */ /* 0x000fe20000000000 */
[----:B------:R-:W-:-:S02]  /*3760*/  VIADD R20, R0, 0x46 ;  /* 0x0000004600147836 */ /* 0x000fc40000000000 */
[----:B------:R-:W-:Y:S01]  /*3770*/  @!P2 IMAD.MOV R8, RZ, RZ, -R8 ;  /* 0x000000ffff08a224 */ /* 0x000fe200078e0a08 */
[----:B------:R-:W-:Y:S01]  /*3780*/  ISETP.GT.U32.AND P2, PT, R201, R11, PT ;  /* 0x0000000bc900720c */ /* 0x000fe20003f44070 */
[----:B------:R-:W-:Y:S01]  /*3790*/  IMAD.HI.U32 R3, R207, R14, RZ ;  /* 0x0000000ecf037227 */ /* 0x000fe200078e00ff */
[----:B------:R-:W-:Y:S02]  /*37a0*/  IABS R16, R19 ;  /* 0x0000001300107213 */ /* 0x000fe40000000000 */
[----:B------:R-:W-:Y:S01]  /*37b0*/  IABS R18, R20 ;  /* 0x0000001400127213 */ /* 0x000fe20000000000 */
[----:B------:R-:W-:Y:S02]  /*37c0*/  @!P6 IMAD.IADD R13, R13, 0x1, -R201 ;  /* 0x000000010d0de824 */ /* 0x000fe400078e0ac9 */
[----:B------:R-:W-:-:S03]  /*37d0*/  IMAD.HI.U32 R4, R207, R16, RZ ;  /* 0x00000010cf047227 */ /* 0x000fc600078e00ff */
[----:B------:R-:W-:Y:S01]  /*37e0*/  ISETP.GT.U32.AND P6, PT, R201, R13, PT ;  /* 0x0000000dc900720c */ /* 0x000fe20003fc4070 */
[----:B------:R-:W-:Y:S02]  /*37f0*/  IMAD.MOV R3, RZ, RZ, -R3 ;  /* 0x000000ffff037224 */ /* 0x000fe400078e0a03 */
[----:B------:R-:W-:Y:S01]  /*3800*/  @!P1 IMAD.IADD R12, R12, 0x1, -R201 ;  /* 0x000000010c0c9824 */ /* 0x000fe200078e0ac9 */
[----:B------:R-:W-:Y:S01]  /*3810*/  ISETP.GE.AND P1, PT, R15, RZ, PT ;  /* 0x000000ff0f00720c */ /* 0x000fe20003f26270 */
[----:B------:R-:W-:-:S04]  /*3820*/  IMAD.HI.U32 R15, R207, R18, RZ ;  /* 0x00000012cf0f7227 */ /* 0x000fc800078e00ff */
[----:B------:R-:W-:Y:S02]  /*3830*/  IMAD.MOV R4, RZ, RZ, -R4 ;  /* 0x000000ffff047224 */ /* 0x000fe400078e0a04 */
[----:B------:R-:W-:Y:S02]  /*3840*/  IMAD R14, R201, R3, R14 ;  /* 0x00000003c90e7224 */ /* 0x000fe400078e020e */
[----:B------:R-:W-:Y:S02]  /*3850*/  IMAD.MOV R3, RZ, RZ, -R15 ;  /* 0x000000ffff037224 */ /* 0x000fe400078e0a0f */
[----:B------:R-:W-:Y:S01]  /*3860*/  @!P2 IMAD.IADD R11, R11, 0x1, -R201 ;  /* 0x000000010b0ba824 */ /* 0x000fe200078e0ac9 */
[----:B------:R-:W-:Y:S01]  /*3870*/  ISETP.GE.AND P2, PT, R17, RZ, PT ;  /* 0x000000ff1100720c */ /* 0x000fe20003f46270 */
[C---:B------:R-:W-:Y:S02]  /*3880*/  IMAD R15, R201.reuse, R4, R16 ;  /* 0x00000004c90f7224 */ /* 0x040fe400078e0210 */
[----:B------:R-:W-:Y:S01]  /*3890*/  @!P4 IMAD.MOV R10, RZ, RZ, -R10 ;  /* 0x000000ffff0ac224 */ /* 0x000fe200078e0a0a */
[C---:B------:R-:W-:Y:S01]  /*38a0*/  ISETP.GT.U32.AND P4, PT, R201.reuse, R14, PT ;  /* 0x0000000ec900720c */ /* 0x040fe20003f84070 */
[----:B------:R-:W-:-:S02]  /*38b0*/  IMAD R16, R201, R3, R18 ;  /* 0x00000003c9107224 */ /* 0x000fc400078e0212 */
[----:B------:R-:W-:Y:S01]  /*38c0*/  @!P3 IMAD.MOV R11, RZ, RZ, -R11 ;  /* 0x000000ffff0bb224 */ /* 0x000fe200078e0a0b */
[----:B------:R-:W-:Y:S01]  /*38d0*/  ISETP.GT.U32.AND P3, PT, R201, R15, PT ;  /* 0x0000000fc900720c */ /* 0x000fe20003f64070 */
[----:B------:R-:W-:Y:S01]  /*38e0*/  @!P6 IMAD.IADD R13, R13, 0x1, -R201 ;  /* 0x000000010d0de824 */ /* 0x000fe200078e0ac9 */
[C---:B------:R-:W-:Y:S01]  /*38f0*/  ISETP.GT.U32.AND P6, PT, R201.reuse, R16, PT ;  /* 0x00000010c900720c */ /* 0x040fe20003fc4070 */
[C---:B------:R-:W-:Y:S02]  /*3900*/  VIADD R21, R0.reuse, 0x47 ;  /* 0x0000004700157836 */ /* 0x040fe40000000000 */
[----:B------:R-:W-:Y:S02]  /*3910*/  VIADD R23, R0, 0x48 ;  /* 0x0000004800177836 */ /* 0x000fe40000000000 */
[----:B------:R-:W-:Y:S01]  /*3920*/  @!P5 IMAD.MOV R9, RZ, RZ, -R9 ;  /* 0x000000ffff09d224 */ /* 0x000fe200078e0a09 */
[----:B------:R-:W-:Y:S01]  /*3930*/  IABS R4, R21 ;  /* 0x0000001500047213 */ /* 0x000fe20000000000 */
[--C-:B------:R-:W-:Y:S01]  /*3940*/  @!P4 IMAD.IADD R14, R14, 0x1, -R201.reuse ;  /* 0x000000010e0ec824 */ /* 0x100fe200078e0ac9 */
[----:B------:R-:W-:Y:S01]  /*3950*/  IABS R18, R23 ;  /* 0x0000001700127213 */ /* 0x000fe20000000000 */
[----:B------:R-:W-:Y:S01]  /*3960*/  VIADD R24, R0, 0x49 ;  /* 0x0000004900187836 */ /* 0x000fe20000000000 */
[----:B------:R-:W-:Y:S01]  /*3970*/  ISETP.GT.U32.AND P5, PT, R201, R12, PT ;  /* 0x0000000cc900720c */ /* 0x000fe20003fa4070 */
[----:B------:R-:W-:Y:S01]  /*3980*/  @!P3 IMAD.IADD R15, R15, 0x1, -R201 ;  /* 0x000000010f0fb824 */ /* 0x000fe200078e0ac9 */
[----:B------:R-:W-:Y:S01]  /*3990*/  ISETP.GT.U32.AND P3, PT, R201, R14, PT ;  /* 0x0000000ec900720c */ /* 0x000fe20003f64070 */
[----:B------:R-:W-:Y:S01]  /*39a0*/  IMAD.HI.U32 R3, R207, R4, RZ ;  /* 0x00000004cf037227 */ /* 0x000fe200078e00ff */
[----:B------:R-:W-:-:S03]  /*39b0*/  ISETP.GE.AND P4, PT, R20, RZ, PT ;  /* 0x000000ff1400720c */ /* 0x000fc60003f86270 */
[----:B------:R-:W-:Y:S01]  /*39c0*/  @!P6 IMAD.IADD R16, R16, 0x1, -R201 ;  /* 0x000000011010e824 */ /* 0x000fe200078e0ac9 */
[----:B------:R-:W-:Y:S01]  /*39d0*/  ISETP.GT.U32.AND P6, PT, R201, R15, PT ;  /* 0x0000000fc900720c */ /* 0x000fe20003fc4070 */
[----:B------:R-:W-:Y:S02]  /*39e0*/  IMAD.MOV R17, RZ, RZ, -R3 ;  /* 0x000000ffff117224 */ /* 0x000fe400078e0a03 */
[----:B------:R-:W-:-:S04]  /*39f0*/  IMAD.HI.U32 R3, R207, R18, RZ ;  /* 0x00000012cf037227 */ /* 0x000fc800078e00ff */
[C---:B------:R-:W-:Y:S01]  /*3a00*/  IMAD R17, R201.reuse, R17, R4 ;  /* 0x00000011c9117224 */ /* 0x040fe200078e0204 */
[----:B------:R-:W-:Y:S01]  /*3a10*/  IABS R4, R24 ;  /* 0x0000001800047213 */ /* 0x000fe20000000000 */
[----:B------:R-:W-:Y:S02]  /*3a20*/  IMAD.MOV R3, RZ, RZ, -R3 ;  /* 0x000000ffff037224 */ /* 0x000fe400078e0a03 */
[--C-:B------:R-:W-:Y:S01]  /*3a30*/  @!P3 IMAD.IADD R14, R14, 0x1, -R201.reuse ;  /* 0x000000010e0eb824 */ /* 0x100fe200078e0ac9 */
[C---:B------:R-:W-:Y:S01]  /*3a40*/  ISETP.GT.U32.AND P3, PT, R201.reuse, R17, PT ;  /* 0x00000011c900720c */ /* 0x040fe20003f64070 */
[----:B------:R-:W-:Y:S02]  /*3a50*/  IMAD R18, R201, R3, R18 ;  /* 0x00000003c9127224 */ /* 0x000fe400078e0212 */
[--C-:B------:R-:W-:Y:S02]  /*3a60*/  @!P6 IMAD.IADD R15, R15, 0x1, -R201.reuse ;  /* 0x000000010f0fe824 */ /* 0x100fe400078e0ac9 */
[----:B------:R-:W-:Y:S01]  /*3a70*/  VIADD R25, R0, 0x4a ;  /* 0x0000004a00197836 */ /* 0x000fe20000000000 */
[----:B------:R-:W-:Y:S01]  /*3a80*/  ISETP.GT.U32.AND P6, PT, R201, R18, PT ;  /* 0x00000012c900720c */ /* 0x000fe20003fc4070 */
[----:B------:R-:W-:Y:S01]  /*3a90*/  @!P5 IMAD.IADD R12, R12, 0x1, -R201 ;  /* 0x000000010c0cd824 */ /* 0x000fe200078e0ac9 */
[----:B------:R-:W-:Y:S01]  /*3aa0*/  ISETP.GE.AND P5, PT, R19, RZ, PT ;  /* 0x000000ff1300720c */ /* 0x000fe20003fa6270 */
[----:B------:R-:W-:Y:S01]  /*3ab0*/  IMAD.HI.U32 R3, R207, R4, RZ ;  /* 0x00000004cf037227 */ /* 0x000fe200078e00ff */
[----:B------:R-:W-:-:S03]  /*3ac0*/  IABS R20, R25 ;  /* 0x0000001900147213 */ /* 0x000fc60000000000 */
[----:B------:R-:W-:Y:S01]  /*3ad0*/  @!P3 IMAD.IADD R17, R17, 0x1, -R201 ;  /* 0x000000011111b824 */ /* 0x000fe200078e0ac9 */
[----:B------:R-:W-:Y:S01]  /*3ae0*/  ISETP.GE.AND P3, PT, R23, RZ, PT ;  /* 0x000000ff1700720c */ /* 0x000fe20003f66270 */
[----:B------:R-:W-:Y:S01]  /*3af0*/  @!P0 IMAD.MOV R12, RZ, RZ, -R12 ;  /* 0x000000ffff0c8224 */ /* 0x000fe200078e0a0c */
[C---:B------:R-:W-:Y:S01]  /*3b00*/  ISETP.GT.U32.AND P0, PT, R201.reuse, R16, PT ;  /* 0x00000010c900720c */ /* 0x040fe20003f04070 */
[----:B------:R-:W-:Y:S02]  /*3b10*/  IMAD.MOV R19, RZ, RZ, -R3 ;  /* 0x000000ffff137224 */ /* 0x000fe400078e0a03 */
[----:B------:R-:W-:Y:S01]  /*3b20*/  @!P6 IMAD.IADD R18, R18, 0x1, -R201 ;  /* 0x000000011212e824 */ /* 0x000fe200078e0ac9 */
[----:B------:R-:W-:Y:S01]  /*3b30*/  ISETP.GT.U32.AND P6, PT, R201, R17, PT ;  /* 0x00000011c900720c */ /* 0x000fe20003fc4070 */
[----:B------:R-:W-:-:S04]  /*3b40*/  IMAD.HI.U32 R3, R207, R20, RZ ;  /* 0x00000014cf037227 */ /* 0x000fc800078e00ff */
[C---:B------:R-:W-:Y:S02]  /*3b50*/  IMAD R19, R201.reuse, R19, R4 ;  /* 0x00000013c9137224 */ /* 0x040fe400078e0204 */
[----:B------:R-:W-:Y:S02]  /*3b60*/  VIADD R26, R0, 0x4b ;  /* 0x0000004b001a7836 */ /* 0x000fe40000000000 */
[----:B------:R-:W-:Y:S02]  /*3b70*/  IMAD.MOV R4, RZ, RZ, -R3 ;  /* 0x000000ffff047224 */ /* 0x000fe400078e0a03 */
[----:B------:R-:W-:Y:S01]  /*3b80*/  @!P1 IMAD.MOV R14, RZ, RZ, -R14 ;  /* 0x000000ffff0e9224 */ /* 0x000fe200078e0a0e */
[C---:B------:R-:W-:Y:S01]  /*3b90*/  ISETP.GT.U32.AND P1, PT, R201.reuse, R19, PT ;  /* 0x00000013c900720c */ /* 0x040fe20003f24070 */
[----:B------:R-:W-:Y:S01]  /*3ba0*/  @!P2 IMAD.MOV R13, RZ, RZ, -R13 ;  /* 0x000000ffff0da224 */ /* 0x000fe200078e0a0d */
[----:B------:R-:W-:Y:S01]  /*3bb0*/  IABS R22, R26 ;  /* 0x0000001a00167213 */ /* 0x000fe20000000000 */
[C---:B------:R-:W-:Y:S01]  /*3bc0*/  IMAD R20, R201.reuse, R4, R20 ;  /* 0x00000004c9147224 */ /* 0x040fe200078e0214 */
[----:B------:R-:W-:Y:S01]  /*3bd0*/  ISETP.GT.U32.AND P2, PT, R201, R18, PT ;  /* 0x00000012c900720c */ /* 0x000fe20003f44070 */
[--C-:B------:R-:W-:Y:S01]  /*3be0*/  @!P0 IMAD.IADD R16, R16, 0x1, -R201.reuse ;  /* 0x0000000110108824 */ /* 0x100fe200078e0ac9 */
[----:B------:R-:W-:Y:S01]  /*3bf0*/  ISETP.GE.AND P0, PT, R21, RZ, PT ;  /* 0x000000ff1500720c */ /* 0x000fe20003f06270 */
[----:B------:R-:W-:Y:S01]  /*3c00*/  @!P6 IMAD.IADD R17, R17, 0x1, -R201 ;  /* 0x000000011111e824 */ /* 0x000fe200078e0ac9 */
[----:B------:R-:W-:Y:S01]  /*3c10*/  ISETP.GT.U32.AND P6, PT, R201, R20, PT ;  /* 0x00000014c900720c */ /* 0x000fe20003fc4070 */
[----:B------:R-:W-:-:S04]  /*3c20*/  IMAD.HI.U32 R3, R207, R22, RZ ;  /* 0x00000016cf037227 */ /* 0x000fc800078e00ff */
[----:B------:R-:W-:Y:S02]  /*3c30*/  VIADD R21, R0, 0x4c ;  /* 0x0000004c00157836 */ /* 0x000fe40000000000 */
[----:B------:R-:W-:Y:S02]  /*3c40*/  IMAD.MOV R3, RZ, RZ, -R3 ;  /* 0x000000ffff037224 */ /* 0x000fe400078e0a03 */
[--C-:B------:R-:W-:Y:S01]  /*3c50*/  @!P1 IMAD.IADD R19, R19, 0x1, -R201.reuse ;  /* 0x0000000113139824 */ /* 0x100fe200078e0ac9 */
[----:B------:R-:W-:Y:S01]  /*3c60*/  IABS R4, R21 ;  /* 0x0000001500047213 */ /* 0x000fe20000000000 */
[----:B------:R-:W-:Y:S01]  /*3c70*/  @!P2 IMAD.IADD R18, R18, 0x1, -R201 ;  /* 0x000000011212a824 */ /* 0x000fe200078e0ac9 */
[----:B------:R-:W-:Y:S01]  /*3c80*/  ISETP.GE.AND P1, PT, R21, RZ, PT ;  /* 0x000000ff1500720c */ /* 0x000fe20003f26270 */
[----:B------:R-:W-:Y:S01]  /*3c90*/  IMAD R21, R201, R3, R22 ;  /* 0x00000003c9157224 */ /* 0x000fe200078e0216 */
[----:B------:R-:W-:Y:S01]  /*3ca0*/  ISETP.GE.AND P2, PT, R26, RZ, PT ;  /* 0x000000ff1a00720c */ /* 0x000fe20003f46270 */
[----:B------:R-:W-:-:S02]  /*3cb0*/  IMAD.MOV.U32 R22, RZ, RZ, R4 ;  /* 0x000000ffff167224 */ /* 0x000fc400078e0004 */
[----:B------:R-:W-:Y:S01]  /*3cc0*/  @!P6 IMAD.IADD R20, R20, 0x1, -R201 ;  /* 0x000000011414e824 */ /* 0x000fe200078e0ac9 */
[C---:B------:R-:W-:Y:S01]  /*3cd0*/  ISETP.GT.U32.AND P6, PT, R201.reuse, R19, PT ;  /* 0x00000013c900720c */ /* 0x040fe20003fc4070 */
[----:B------:R-:W-:Y:S01]  /*3ce0*/  @!P3 IMAD.MOV R18, RZ, RZ, -R18 ;  /* 0x000000ffff12b224 */ /* 0x000fe200078e0a12 */
[----:B------:R-:W-:Y:S01]  /*3cf0*/  ISETP.GT.U32.AND P3, PT, R201, R21, PT ;  /* 0x00000015c900720c */ /* 0x000fe20003f64070 */
[----:B------:R-:W-:-:S04]  /*3d00*/  IMAD.HI.U32 R3, R207, R22, RZ ;  /* 0x00000016cf037227 */ /* 0x000fc800078e00ff */
[----:B------:R-:W-:Y:S01]  /*3d10*/  @!P5 IMAD.MOV R15, RZ, RZ, -R15 ;  /* 0x000000ffff0fd224 */ /* 0x000fe200078e0a0f */
[----:B------:R-:W-:Y:S01]  /*3d20*/  ISETP.GE.AND P5, PT, R24, RZ, PT ;  /* 0x000000ff1800720c */ /* 0x000fe20003fa6270 */
[----:B------:R-:W-:Y:S01]  /*3d30*/  @!P0 IMAD.MOV R17, RZ, RZ, -R17 ;  /* 0x000000ffff118224 */ /* 0x000fe200078e0a11 */
[----:B------:R-:W-:Y:S01]  /*3d40*/  ISETP.GT.U32.AND P0, PT, R201, R20, PT ;  /* 0x00000014c900720c */ /* 0x000fe20003f04070 */
[C---:B------:R-:W-:Y:S02]  /*3d50*/  VIADD R23, R0.reuse, 0x4d ;  /* 0x0000004d00177836 */ /* 0x040fe40000000000 */
[----:B------:R-:W-:Y:S02]  /*3d60*/  IMAD.MOV R3, RZ, RZ, -R3 ;  /* 0x000000ffff037224 */ /* 0x000fe400078e0a03 */
[----:B------:R-:W-:Y:S01]  /*3d70*/  @!P4 IMAD.MOV R16, RZ, RZ, -R16 ;  /* 0x000000ffff10c224 */ /* 0x000fe200078e0a10 */
[----:B------:R-:W-:Y:S01]  /*3d80*/  ISETP.GE.AND P4, PT, R25, RZ, PT ;  /* 0x000000ff1900720c */ /* 0x000fe20003f86270 */
[----:B------:R-:W-:Y:S01]  /*3d90*/  VIADD R25, R0, 0x4e ;  /* 0x0000004e00197836 */ /* 0x000fe20000000000 */
[----:B------:R-:W-:Y:S01]  /*3da0*/  IABS R24, R23 ;  /* 0x0000001700187213 */ /* 0x000fe20000000000 */
[----:B------:R-:W-:-:S02]  /*3db0*/  IMAD R22, R201, R3, R22 ;  /* 0x00000003c9167224 */ /* 0x000fc400078e0216 */
[--C-:B------:R-:W-:Y:S01]  /*3dc0*/  @!P6 IMAD.IADD R19, R19, 0x1, -R201.reuse ;  /* 0x000000011313e824 */ /* 0x100fe200078e0ac9 */
[----:B------:R-:W-:Y:S01]  /*3dd0*/  IABS R26, R25 ;  /* 0x00000019001a7213 */ /* 0x000fe20000000000 */
[----:B------:R-:W-:Y:S01]  /*3de0*/  @!P3 IMAD.IADD R21, R21, 0x1, -R201 ;  /* 0x000000011515b824 */ /* 0x000fe200078e0ac9 */
[----:B------:R-:W-:Y:S01]  /*3df0*/  ISETP.GT.U32.AND P6, PT, R201, R22, PT ;  /* 0x00000016c900720c */ /* 0x000fe20003fc4070 */
[----:B------:R-:W-:Y:S01]  /*3e00*/  IMAD.HI.U32 R3, R207, R24, RZ ;  /* 0x00000018cf037227 */ /* 0x000fe200078e00ff */
[----:B------:R-:W-:-:S03]  /*3e10*/  ISETP.GE.AND P3, PT, R25, RZ, PT ;  /* 0x000000ff1900720c */ /* 0x000fc60003f66270 */
[----:B------:R-:W-:Y:S01]  /*3e20*/  @!P0 IMAD.IADD R20, R20, 0x1, -R201 ;  /* 0x0000000114148824 */ /* 0x000fe200078e0ac9 */
[----:B------:R-:W-:Y:S01]  /*3e30*/  ISETP.GE.AND P0, PT, R23, RZ, PT ;  /* 0x000000ff1700720c */ /* 0x000fe20003f06270 */
[----:B------:R-:W-:Y:S01]  /*3e40*/  @!P5 IMAD.MOV R19, RZ, RZ, -R19 ;  /* 0x000000ffff13d224 */ /* 0x000fe200078e0a13 */
[----:B------:R-:W-:Y:S01]  /*3e50*/  ISETP.GT.U32.AND P5, PT, R201, R21, PT ;  /* 0x00000015c900720c */ /* 0x000fe20003fa4070 */
[----:B------:R-:W-:-:S04]  /*3e60*/  IMAD.HI.U32 R4, R207, R26, RZ ;  /* 0x0000001acf047227 */ /* 0x000fc800078e00ff */
[----:B------:R-:W-:Y:S02]  /*3e70*/  IMAD.MOV R23, RZ, RZ, -R3 ;  /* 0x000000ffff177224 */ /* 0x000fe400078e0a03 */
[----:B------:R-:W-:Y:S02]  /*3e80*/  VIADD R27, R0, 0x4f ;  /* 0x0000004f001b7836 */ /* 0x000fe40000000000 */
[----:B------:R-:W-:Y:S02]  /*3e90*/  IMAD.MOV R4, RZ, RZ, -R4 ;  /* 0x000000ffff047224 */ /* 0x000fe400078e0a04 */
[C---:B------:R-:W-:Y:S01]  /*3ea0*/  IMAD R23, R201.reuse, R23, R24 ;  /* 0x00000017c9177224 */ /* 0x040fe200078e0218 */
[----:B------:R-:W-:Y:S01]  /*3eb0*/  IABS R28, R27 ;  /* 0x0000001b001c7213 */ /* 0x000fe20000000000 */
[----:B------:R-:W-:Y:S02]  /*3ec0*/  IMAD R24, R201, R4, R26 ;  /* 0x00000004c9187224 */ /* 0x000fe400078e021a */
[----:B------:R-:W-:-:S02]  /*3ed0*/  @!P6 IMAD.IADD R22, R22, 0x1, -R201 ;  /* 0x000000011616e824 */ /* 0x000fc400078e0ac9 */
[----:B------:R-:W-:Y:S01]  /*3ee0*/  @!P4 IMAD.MOV R20, RZ, RZ, -R20 ;  /* 0x000000ffff14c224 */ /* 0x000fe200078e0a14 */
[----:B------:R-:W-:Y:S01]  /*3ef0*/  ISETP.GT.U32.AND P4, PT, R201, R23, PT ;  /* 0x00000017c900720c */ /* 0x000fe20003f84070 */
[----:B------:R-:W-:Y:S01]  /*3f00*/  @!P5 IMAD.IADD R21, R21, 0x1, -R201 ;  /* 0x000000011515d824 */ /* 0x000fe200078e0ac9 */
[----:B------:R-:W-:Y:S01]  /*3f10*/  ISETP.GT.U32.AND P6, PT, R201, R22, PT ;  /* 0x00000016c900720c */ /* 0x000fe20003fc4070 */
[----:B------:R-:W-:Y:S01]  /*3f20*/  IMAD.HI.U32 R3, R207, R28, RZ ;  /* 0x0000001ccf037227 */ /* 0x000fe200078e00ff */
[----:B------:R-:W-:-:S03]  /*3f30*/  ISETP.GT.U32.AND P5, PT, R201, R24, PT ;  /* 0x00000018c900720c */ /* 0x000fc60003fa4070 */
[----:B------:R-:W-:Y:S02]  /*3f40*/  IMAD.MOV R3, RZ, RZ, -R3 ;  /* 0x000000ffff037224 */ /* 0x000fe400078e0a03 */
[----:B------:R-:W-:Y:S02]  /*3f50*/  VIADD R29, R0, 0x50 ;  /* 0x00000050001d7836 */ /* 0x000fe40000000000 */
[----:B------:R-:W-:Y:S02]  /*3f60*/  IMAD R25, R201, R3, R28 ;  /* 0x00000003c9197224 */ /* 0x000fe400078e021c */
[--C-:B------:R-:W-:Y:S01]  /*3f70*/  @!P4 IMAD.IADD R23, R23, 0x1, -R201.reuse ;  /* 0x000000011717c824 */ /* 0x100fe200078e0ac9 */
[----:B------:R-:W-:Y:S01]  /*3f80*/  IABS R26, R29 ;  /* 0x0000001d001a7213 */ /* 0x000fe20000000000 */
[--C-:B------:R-:W-:Y:S01]  /*3f90*/  @!P6 IMAD.IADD R22, R22, 0x1, -R201.reuse ;  /* 0x000000011616e824 */ /* 0x100fe200078e0ac9 */
[C---:B------:R-:W-:Y:S01]  /*3fa0*/  ISETP.GT.U32.AND P6, PT, R201.reuse, R25, PT ;  /* 0x00000019c900720c */ /* 0x040fe20003fc4070 */
[----:B------:R-:W-:Y:S01]  /*3fb0*/  @!P5 IMAD.IADD R24, R24, 0x1, -R201 ;  /* 0x000000011818d824 */ /* 0x000fe200078e0ac9 */
[----:B------:R-:W-:Y:S01]  /*3fc0*/  ISETP.GT.U32.AND P5, PT, R201, R23, PT ;  /* 0x00000017c900720c */ /* 0x000fe20003fa4070 */
[----:B------:R-:W-:Y:S01]  /*3fd0*/  VIADD R31, R0, 0x51 ;  /* 0x00000051001f7836 */ /* 0x000fe20000000000 */
[----:B------:R-:W-:Y:S01]  /*3fe0*/  ISETP.GE.AND P4, PT, R27, RZ, PT ;  /* 0x000000ff1b00720c */ /* 0x000fe20003f86270 */
[----:B------:R-:W-:-:S03]  /*3ff0*/  IMAD.HI.U32 R3, R207, R26, RZ ;  /* 0x0000001acf037227 */ /* 0x000fc600078e00ff */
[----:B------:R-:W-:Y:S01]  /*4000*/  IABS R28, R31 ;  /* 0x0000001f001c7213 */ /* 0x000fe20000000000 */
[----:B------:R-:W-:Y:S02]  /*4010*/  IMAD.MOV R3, RZ, RZ, -R3 ;  /* 0x000000ffff037224 */ /* 0x000fe400078e0a03 */
[----:B------:R-:W-:Y:S02]  /*4020*/  VIADD R34, R0, 0x53 ;  /* 0x0000005300227836 */ /* 0x000fe40000000000 */
[----:B------:R-:W-:Y:S02]  /*4030*/  IMAD R26, R201, R3, R26 ;  /* 0x00000003c91a7224 */ /* 0x000fe400078e021a */
[----:B------:R-:W-:Y:S01]  /*4040*/  IMAD.HI.U32 R4, R207, R28, RZ ;  /* 0x0000001ccf047227 */ /* 0x000fe200078e00ff */
[----:B------:R-:W-:-:S03]  /*4050*/  IABS R32, R34 ;  /* 0x0000002200207213 */ /* 0x000fc60000000000 */
[--C-:B------:R-:W-:Y:S01]  /*4060*/  @!P6 IMAD.IADD R25, R25, 0x1, -R201.reuse ;  /* 0x000000011919e824 */ /* 0x100fe200078e0ac9 */
[----:B------:R-:W-:Y:S01]  /*4070*/  ISETP.GT.U32.AND P6, PT, R201, R24, PT ;  /* 0x00000018c900720c */ /* 0x000fe20003fc4070 */
[----:B------:R-:W-:Y:S01]  /*4080*/  @!P5 IMAD.IADD R23, R23, 0x1, -R201 ;  /* 0x000000011717d824 */ /* 0x000fe200078e0ac9 */
[C---:B------:R-:W-:Y:S01]  /*4090*/  ISETP.GT.U32.AND P5, PT, R201.reuse, R26, PT ;  /* 0x0000001ac900720c */ /* 0x040fe20003fa4070 */
[----:B------:R-:W-:Y:S02]  /*40a0*/  IMAD.MOV R4, RZ, RZ, -R4 ;  /* 0x000000ffff047224 */ /* 0x000fe400078e0a04 */
[----:B------:R-:W-:Y:S01]  /*40b0*/  @!P2 IMAD.MOV R21, RZ, RZ, -R21 ;  /* 0x000000ffff15a224 */ /* 0x000fe200078e0a15 */
[C---:B------:R-:W-:Y:S01]  /*40c0*/  ISETP.GT.U32.AND P2, PT, R201.reuse, R25, PT ;  /* 0x00000019c900720c */ /* 0x040fe20003f44070 */
[----:B------:R-:W-:Y:S02]  /*40d0*/  IMAD R27, R201, R4, R28 ;  /* 0x00000004c91b7224 */ /* 0x000fe400078e021c */
[----:B------:R-:W-:-:S02]  /*40e0*/  VIADD R33, R0, 0x52 ;  /* 0x0000005200217836 */ /* 0x000fc40000000000 */
[----:B------:R-:W-:-:S03]  /*40f0*/  IMAD.HI.U32 R4, R207, R32, RZ ;  /* 0x00000020cf047227 */ /* 0x000fc600078e00ff */
[----:B------:R-:W-:Y:S01]  /*4100*/  IABS R30, R33 ;  /* 0x00000021001e7213 */ /* 0x000fe20000000000 */
[----:B------:R-:W-:Y:S02]  /*4110*/  IMAD.MOV R4, RZ, RZ, -R4 ;  /* 0x000000ffff047224 */ /* 0x000fe400078e0a04 */
[----:B------:R-:W-:Y:S01]  /*4120*/  @!P1 IMAD.MOV R22, RZ, RZ, -R22 ;  /* 0x000000ffff169224 */ /* 0x000fe200078e0a16 */
[----:B------:R-:W-:Y:S01]  /*4130*/  ISETP.GE.AND P1, PT, R29, RZ, PT ;  /* 0x000000ff1d00720c */ /* 0x000fe20003f26270 */
[--C-:B------:R-:W-:Y:S01]  /*4140*/  @!P6 IMAD.IADD R24, R24, 0x1, -R201.reuse ;  /* 0x000000011818e824 */ /* 0x100fe200078e0ac9 */
[C---:B------:R-:W-:Y:S01]  /*4150*/  ISETP.GT.U32.AND P6, PT, R201.reuse, R27, PT ;  /* 0x0000001bc900720c */ /* 0x040fe20003fc4070 */
[----:B------:R-:W-:Y:S02]  /*4160*/  IMAD R29, R201, R4, R32 ;  /* 0x00000004c91d7224 */ /* 0x000fe400078e0220 */
[----:B------:R-:W-:Y:S02]  /*4170*/  @!P5 IMAD.IADD R26, R26, 0x1, -R201 ;  /* 0x000000011a1ad824 */ /* 0x000fe400078e0ac9 */
[----:B------:R-:W-:-:S02]  /*4180*/  VIADD R35, R0, 0x54 ;  /* 0x0000005400237836 */ /* 0x000fc40000000000 */
[----:B------:R-:W-:-:S04]  /*4190*/  IMAD.HI.U32 R3, R207, R30, RZ ;  /* 0x0000001ecf037227 */ /* 0x000fc800078e00ff */
[----:B------:R-:W-:Y:S01]  /*41a0*/  @!P2 IMAD.IADD R25, R25, 0x1, -R201 ;  /* 0x000000011919a824 */ /* 0x000fe200078e0ac9 */
[----:B------:R-:W-:Y:S01]  /*41b0*/  ISETP.GE.AND P2, PT, R31, RZ, PT ;  /* 0x000000ff1f00720c */ /* 0x000fe20003f46270 */
[----:B------:R-:W-:Y:S01]  /*41c0*/  @!P0 IMAD.MOV R23, RZ, RZ, -R23 ;  /* 0x000000ffff178224 */ /* 0x000fe200078e0a17 */
[C---:B------:R-:W-:Y:S01]  /*41d0*/  ISETP.GT.U32.AND P0, PT, R201.reuse, R26, PT ;  /* 0x0000001ac900720c */ /* 0x040fe20003f04070 */
[----:B------:R-:W-:Y:S01]  /*41e0*/  @!P3 IMAD.MOV R24, RZ, RZ, -R24 ;  /* 0x000000ffff18b224 */ /* 0x000fe200078e0a18 */
[C---:B------:R-:W-:Y:S01]  /*41f0*/  ISETP.GT.U32.AND P3, PT, R201.reuse, R29, PT ;  /* 0x0000001dc900720c */ /* 0x040fe20003f64070 */
[----:B------:R-:W-:Y:S01]  /*4200*/  IMAD.MOV R3, RZ, RZ, -R3 ;  /* 0x000000ffff037224 */ /* 0x000fe200078e0a03 */
[----:B------:R-:W-:Y:S01]  /*4210*/  IABS R31, R35 ;  /* 0x00000023001f7213 */ /* 0x000fe20000000000 */
[----:B------:R-:W-:Y:S02]  /*4220*/  VIADD R32, R0, 0x55 ;  /* 0x0000005500207836 */ /* 0x000fe40000000000 */
[----:B------:R-:W-:-:S02]  /*4230*/  IMAD R28, R201, R3, R30 ;  /* 0x00000003c91c7224 */ /* 0x000fc400078e021e */
[----:B------:R-:W-:Y:S01]  /*4240*/  IMAD.MOV.U32 R30, RZ, RZ, R31 ;  /* 0x000000ffff1e7224 */ /* 0x000fe200078e001f */
[----:B------:R-:W-:Y:S01]  /*4250*/  IABS R4, R32 ;  /* 0x0000002000047213 */ /* 0x000fe20000000000 */
[----:B------:R-:W-:Y:S01]  /*4260*/  @!P6 IMAD.IADD R27, R27, 0x1, -R201 ;  /* 0x000000011b1be824 */ /* 0x000fe200078e0ac9 */
[----:B------:R-:W-:Y:S01]  /*4270*/  ISETP.GT.U32.AND P5, PT, R201, R28, PT ;  /* 0x0000001cc900720c */ /* 0x000fe20003fa4070 */
[----:B------:R-:W-:-:S03]  /*4280*/  IMAD.HI.U32 R3, R207, R30, RZ ;  /* 0x0000001ecf037227 */ /* 0x000fc600078e00ff */
[----:B------:R-:W-:Y:S01]  /*4290*/  ISETP.GT.U32.AND P6, PT, R201, R27, PT ;  /* 0x0000001bc900720c */ /* 0x000fe20003fc4070 */
[--C-:B------:R-:W-:Y:S01]  /*42a0*/  @!P0 IMAD.IADD R26, R26, 0x1, -R201.reuse ;  /* 0x000000011a1a8824 */ /* 0x100fe200078e0ac9 */
[----:B------:R-:W-:Y:S01]  /*42b0*/  ISETP.GE.AND P0, PT, R34, RZ, PT ;  /* 0x000000ff2200720c */ /* 0x000fe20003f06270 */
[----:B------:R-:W-:Y:S01]  /*42c0*/  @!P3 IMAD.IADD R29, R29, 0x1, -R201 ;  /* 0x000000011d1db824 */ /* 0x000fe200078e0ac9 */
[----:B------:R-:W-:Y:S01]  /*42d0*/  ISETP.GE.AND P3, PT, R35, RZ, PT ;  /* 0x000000ff2300720c */ /* 0x000fe20003f66270 */
[----:B------:R-:W-:Y:S02]  /*42e0*/  IMAD.MOV R3, RZ, RZ, -R3 ;  /* 0x000000ffff037224 */ /* 0x000fe400078e0a03 */
[----:B------:R-:W-:Y:S01]  /*42f0*/  @!P1 IMAD.MOV R26, RZ, RZ, -R26 ;  /* 0x000000ffff1a9224 */ /* 0x000fe200078e0a1a */
[C---:B------:R-:W-:Y:S01]  /*4300*/  ISETP.GT.U32.AND P1, PT, R201.reuse, R29, PT ;  /* 0x0000001dc900720c */ /* 0x040fe20003f24070 */
[----:B------:R-:W-:Y:S02]  /*4310*/  IMAD R30, R201, R3, R30 ;  /* 0x00000003c91e7224 */ /* 0x000fe400078e021e */
[----:B------:R-:W-:-:S04]  /*4320*/  IMAD.HI.U32 R3, R207, R4, RZ ;  /* 0x00000004cf037227 */ /* 0x000fc800078e00ff */
[----:B------:R-:W-:Y:S02]  /*4330*/  IMAD.MOV R3, RZ, RZ, -R3 ;  /* 0x000000ffff037224 */ /* 0x000fe400078e0a03 */
[--C-:B------:R-:W-:Y:S02]  /*4340*/  @!P5 IMAD.IADD R28, R28, 0x1, -R201.reuse ;  /* 0x000000011c1cd824 */ /* 0x100fe400078e0ac9 */
[--C-:B------:R-:W-:Y:S01]  /*4350*/  @!P6 IMAD.IADD R27, R27, 0x1, -R201.reuse ;  /* 0x000000011b1be824 */ /* 0x100fe200078e0ac9 */
[C---:B------:R-:W-:Y:S01]  /*4360*/  ISETP.GT.U32.AND P6, PT, R201.reuse, R30, PT ;  /* 0x0000001ec900720c */ /* 0x040fe20003fc4070 */
[C---:B------:R-:W-:Y:S01]  /*4370*/  IMAD R31, R201.reuse, R3, R4 ;  /* 0x00000003c91f7224 */ /* 0x040fe200078e0204 */
[----:B------:R-:W-:Y:S01]  /*4380*/  ISETP.GT.U32.AND P5, PT, R201, R28, PT ;  /* 0x0000001cc900720c */ /* 0x000fe20003fa4070 */
[----:B------:R-:W-:Y:S02]  /*4390*/  @!P1 IMAD.IADD R29, R29, 0x1, -R201 ;  /* 0x000000011d1d9824 */ /* 0x000fe400078e0ac9 */
[----:B------:R-:W-:Y:S01]  /*43a0*/  @!P4 IMAD.MOV R25, RZ, RZ, -R25 ;  /* 0x000000ffff19c224 */ /* 0x000fe200078e0a19 */
[----:B------:R-:W-:Y:S01]  /*43b0*/  ISETP.GT.U32.AND P1, PT, R201, R31, PT ;  /* 0x0000001fc900720c */ /* 0x000fe20003f24070 */
[C---:B------:R-:W-:Y:S01]  /*43c0*/  VIADD R3, R0.reuse, 0x56 ;  /* 0x0000005600037836 */ /* 0x040fe20000000000 */
[----:B------:R-:W-:Y:S01]  /*43d0*/  ISETP.GE.AND P4, PT, R33, RZ, PT ;  /* 0x000000ff2100720c */ /* 0x000fe20003f86270 */
[----:B------:R-:W-:-:S02]  /*43e0*/  VIADD R4, R0, 0x57 ;  /* 0x0000005700047836 */ /* 0x000fc40000000000 */
[----:B------:R-:W-:Y:S02]  /*43f0*/  VIADD R33, R0, 0x58 ;  /* 0x0000005800217836 */ /* 0x000fe40000000000 */
[--C-:B------:R-:W-:Y:S01]  /*4400*/  @!P6 IMAD.IADD R30, R30, 0x1, -R201.reuse ;  /* 0x000000011e1ee824 */ /* 0x100fe200078e0ac9 */
[----:B------:R-:W-:Y:S01]  /*4410*/  IABS R34, R4 ;  /* 0x0000000400227213 */ /* 0x000fe20000000000 */
[----:B------:R-:W-:Y:S01]  /*4420*/  @!P5 IMAD.IADD R28, R28, 0x1, -R201 ;  /* 0x000000011c1cd824 */ /* 0x000fe200078e0ac9 */
[----:B------:R-:W-:Y:S01]  /*4430*/  ISETP.GE.AND P5, PT, R32, RZ, PT ;  /* 0x000000ff2000720c */ /* 0x000fe20003fa6270 */
[----:B------:R-:W-:Y:S01]  /*4440*/  @!P2 IMAD.MOV R27, RZ, RZ, -R27 ;  /* 0x000000ffff1ba224 */ /* 0x000fe200078e0a1b */
[----:B------:R-:W-:Y:S01]  /*4450*/  IABS R32, R3 ;  /* 0x0000000300207213 */ /* 0x000fe20000000000 */
[----:B------:R-:W-:Y:S01]  /*4460*/  @!P1 IMAD.IADD R31, R31, 0x1, -R201 ;  /* 0x000000011f1f9824 */ /* 0x000fe200078e0ac9 */
[----:B------:R-:W-:Y:S01]  /*4470*/  ISETP.GT.U32.AND P6, PT, R201, R30, PT ;  /* 0x0000001ec900720c */ /* 0x000fe20003fc4070 */
[----:B------:R-:W-:Y:S01]  /*4480*/  @!P0 IMAD.MOV R29, RZ, RZ, -R29 ;  /* 0x000000ffff1d8224 */ /* 0x000fe200078e0a1d */
[----:B------:R-:W-:Y:S01]  /*4490*/  ISETP.GE.AND P2, PT, R3, RZ, PT ;  /* 0x000000ff0300720c */ /* 0x000fe20003f46270 */
[----:B------:R-:W-:Y:S01]  /*44a0*/  IMAD.HI.U32 R3, R207, R32, RZ ;  /* 0x00000020cf037227 */ /* 0x000fe200078e00ff */
[----:B------:R-:W-:-:S02]  /*44b0*/  IABS R36, R33 ;  /* 0x0000002100247213 */ /* 0x000fc40000000000 */
[----:B------:R-:W-:Y:S01]  /*44c0*/  ISETP.GT.U32.AND P1, PT, R201, R31, PT ;  /* 0x0000001fc900720c */ /* 0x000fe20003f24070 */
[----:B------:R-:W-:Y:S01]  /*44d0*/  @!P4 IMAD.MOV R28, RZ, RZ, -R28 ;  /* 0x000000ffff1cc224 */ /* 0x000fe200078e0a1c */
[----:B------:R-:W-:Y:S01]  /*44e0*/  ISETP.GE.AND P0, PT, R33, RZ, PT ;  /* 0x000000ff2100720c */ /* 0x000fe20003f06270 */
[----:B------:R-:W-:Y:S01]  /*44f0*/  IMAD.MOV R33, RZ, RZ, -R3 ;  /* 0x000000ffff217224 */ /* 0x000fe200078e0a03 */
[----:B------:R-:W-:Y:S01]  /*4500*/  ISETP.GE.AND P4, PT, R4, RZ, PT ;  /* 0x000000ff0400720c */ /* 0x000fe20003f86270 */
[----:B------:R-:W-:-:S04]  /*4510*/  IMAD.HI.U32 R3, R207, R34, RZ ;  /* 0x00000022cf037227 */ /* 0x000fc800078e00ff */
[----:B------:R-:W-:-:S04]  /*4520*/  IMAD.HI.U32 R4, R207, R36, RZ ;  /* 0x00000024cf047227 */ /* 0x000fc800078e00ff */
[C---:B------:R-:W-:Y:S02]  /*4530*/  IMAD R32, R201.reuse, R33, R32 ;  /* 0x00000021c9207224 */ /* 0x040fe400078e0220 */
[----:B------:R-:W-:Y:S02]  /*4540*/  IMAD.MOV R33, RZ, RZ, -R3 ;  /* 0x000000ffff217224 */ /* 0x000fe400078e0a03 */
[----:B------:R-:W-:Y:S02]  /*4550*/  @!P6 IMAD.IADD R30, R30, 0x1, -R201 ;  /* 0x000000011e1ee824 */ /* 0x000fe400078e0ac9 */
[----:B------:R-:W-:Y:S02]  /*4560*/  IMAD.MOV R4, RZ, RZ, -R4 ;  /* 0x000000ffff047224 */ /* 0x000fe400078e0a04 */
[----:B------:R-:W-:Y:S02]  /*4570*/  IMAD R33, R201, R33, R34 ;  /* 0x00000021c9217224 */ /* 0x000fe400078e0222 */
[----:B------:R-:W-:-:S02]  /*4580*/  VIADD R35, R0, 0x59 ;  /* 0x0000005900237836 */ /* 0x000fc40000000000 */
[----:B------:R-:W-:Y:S01]  /*4590*/  @!P3 IMAD.MOV R30, RZ, RZ, -R30 ;  /* 0x000000ffff1eb224 */ /* 0x000fe200078e0a1e */
[----:B------:R-:W-:Y:S01]  /*45a0*/  ISETP.GT.U32.AND P3, PT, R201, R32, PT ;  /* 0x00000020c900720c */ /* 0x000fe20003f64070 */
[----:B------:R-:W-:Y:S01]  /*45b0*/  @!P1 IMAD.IADD R31, R31, 0x1, -R201 ;  /* 0x000000011f1f9824 */ /* 0x000fe200078e0ac9 */
[----:B------:R-:W-:Y:S01]  /*45c0*/  IABS R38, R35 ;  /* 0x0000002300267213 */ /* 0x000fe20000000000 */
[C---:B------:R-:W-:Y:S01]  /*45d0*/  IMAD R34, R201.reuse, R4, R36 ;  /* 0x00000004c9227224 */ /* 0x040fe200078e0224 */
[----:B------:R-:W-:Y:S01]  /*45e0*/  ISETP.GT.U32.AND P1, PT, R201, R33, PT ;  /* 0x00000021c900720c */ /* 0x000fe20003f24070 */
[----:B------:R-:W-:Y:S01]  /*45f0*/  @!P5 IMAD.MOV R31, RZ, RZ, -R31 ;  /* 0x000000ffff1fd224 */ /* 0x000fe200078e0a1f */
[----:B------:R-:W-:Y:S01]  /*4600*/  ISETP.GE.AND P6, PT, R35, RZ, PT ;  /* 0x000000ff2300720c */ /* 0x000fe20003fc6270 */
[----:B------:R-:W-:Y:S01]  /*4610*/  IMAD.HI.U32 R3, R207, R38, RZ ;  /* 0x00000026cf037227 */ /* 0x000fe200078e00ff */
[----:B------:R-:W-:-:S03]  /*4620*/  ISETP.GT.U32.AND P5, PT, R201, R34, PT ;  /* 0x00000022c900720c */ /* 0x000fc60003fa4070 */
[----:B------:R-:W-:Y:S02]  /*4630*/  IMAD.MOV R3, RZ, RZ, -R3 ;  /* 0x000000ffff037224 */ /* 0x000fe400078e0a03 */
[----:B------:R-:W-:Y:S02]  /*4640*/  VIADD R43, R0, 0x5b ;  /* 0x0000005b002b7836 */ /* 0x000fe40000000000 */
[--C-:B------:R-:W-:Y:S02]  /*4650*/  @!P3 IMAD.IADD R32, R32, 0x1, -R201.reuse ;  /* 0x000000012020b824 */ /* 0x100fe400078e0ac9 */
[C---:B------:R-:W-:Y:S01]  /*4660*/  IMAD R35, R201.reuse, R3, R38 ;  /* 0x00000003c9237224 */ /* 0x040fe200078e0226 */
[----:B------:R-:W-:Y:S01]  /*4670*/  IABS R38, R43 ;  /* 0x0000002b00267213 */ /* 0x000fe20000000000 */
[----:B------:R-:W-:Y:S01]  /*4680*/  VIADD R41, R0, 0x5a ;  /* 0x0000005a00297836 */ /* 0x000fe20000000000 */
[----:B------:R-:W-:Y:S01]  /*4690*/  ISETP.GT.U32.AND P3, PT, R201, R32, PT ;  /* 0x00000020c900720c */ /* 0x000fe20003f64070 */
[----:B------:R-:W-:-:S02]  /*46a0*/  @!P5 IMAD.IADD R34, R34, 0x1, -R201 ;  /* 0x000000012222d824 */ /* 0x000fc400078e0ac9 */
[----:B------:R-:W-:Y:S01]  /*46b0*/  IMAD.HI.U32 R4, R207, R38, RZ ;  /* 0x00000026cf047227 */ /* 0x000fe200078e00ff */
[----:B------:R-:W-:Y:S02]  /*46c0*/  IABS R36, R41 ;  /* 0x0000002900247213 */ /* 0x000fe40000000000 */
[----:B------:R-:W-:Y:S01]  /*46d0*/  ISETP.GT.U32.AND P5, PT, R201, R34, PT ;  /* 0x00000022c900720c */ /* 0x000fe20003fa4070 */
[----:B------:R-:W-:Y:S02]  /*46e0*/  @!P1 IMAD.IADD R33, R33, 0x1, -R201 ;  /* 0x0000000121219824 */ /* 0x000fe400078e0ac9 */
[----:B------:R-:W-:Y:S02]  /*46f0*/  IMAD.MOV R4, RZ, RZ, -R4 ;  /* 0x000000ffff047224 */ /* 0x000fe400078e0a04 */
[----:B------:R-:W-:Y:S01]  /*4700*/  IMAD.HI.U32 R3, R207, R36, RZ ;  /* 0x00000024cf037227 */ /* 0x000fe200078e00ff */
[----:B------:R-:W-:-:S03]  /*4710*/  ISETP.GT.U32.AND P1, PT, R201, R33, PT ;  /* 0x00000021c900720c */ /* 0x000fc60003f24070 */
[----:B------:R-:W-:Y:S01]  /*4720*/  @!P3 IMAD.IADD R32, R32, 0x1, -R201 ;  /* 0x000000012020b824 */ /* 0x000fe200078e0ac9 */
[C---:B------:R-:W-:Y:S01]  /*4730*/  ISETP.GT.U32.AND P3, PT, R201.reuse, R35, PT ;  /* 0x00000023c900720c */ /* 0x040fe20003f64070 */
[C---:B------:R-:W-:Y:S02]  /*4740*/  IMAD R37, R201.reuse, R4, R38 ;  /* 0x00000004c9257224 */ /* 0x040fe400078e0226 */
[----:B------:R-:W-:Y:S02]  /*4750*/  VIADD R44, R0, 0x5c ;  /* 0x0000005c002c7836 */ /* 0x000fe40000000000 */
[----:B------:R-:W-:Y:S02]  /*4760*/  IMAD.MOV R3, RZ, RZ, -R3 ;  /* 0x000000ffff037224 */ /* 0x000fe400078e0a03 */
[--C-:B------:R-:W-:Y:S01]  /*4770*/  @!P5 IMAD.IADD R34, R34, 0x1, -R201.reuse ;  /* 0x000000012222d824 */ /* 0x100fe200078e0ac9 */
[C---:B------:R-:W-:Y:S01]  /*4780*/  ISETP.GT.U32.AND P5, PT, R201.reuse, R37, PT ;  /* 0x00000025c900720c */ /* 0x040fe20003fa4070 */
[----:B------:R-:W-:Y:S01]  /*4790*/  IMAD R36, R201, R3, R36 ;  /* 0x00000003c9247224 */ /* 0x000fe200078e0224 */
[----:B------:R-:W-:Y:S01]  /*47a0*/  IABS R39, R44 ;  /* 0x0000002c00277213 */ /* 0x000fe20000000000 */
[----:B------:R-:W-:-:S02]  /*47b0*/  @!P1 IMAD.IADD R33, R33, 0x1, -R201 ;  /* 0x0000000121219824 */ /* 0x000fc400078e0ac9 */
[C---:B------:R-:W-:Y:S01]  /*47c0*/  VIADD R45, R0.reuse, 0x5d ;  /* 0x0000005d002d7836 */ /* 0x040fe20000000000 */
[----:B------:R-:W-:Y:S01]  /*47d0*/  ISETP.GT.U32.AND P1, PT, R201, R36, PT ;  /* 0x00000024c900720c */ /* 0x000fe20003f24070 */
[----:B------:R-:W-:Y:S02]  /*47e0*/  IMAD.MOV.U32 R38, RZ, RZ, R39 ;  /* 0x000000ffff267224 */ /* 0x000fe400078e0027 */
[----:B------:R-:W-:Y:S01]  /*47f0*/  VIADD R46, R0, 0x5e ;  /* 0x0000005e002e7836 */ /* 0x000fe20000000000 */
[----:B------:R-:W-:Y:S01]  /*4800*/  IABS R40, R45 ;  /* 0x0000002d00287213 */ /* 0x000fe20000000000 */
[----:B------:R-:W-:Y:S01]  /*4810*/  @!P3 IMAD.IADD R35, R35, 0x1, -R201 ;  /* 0x000000012323b824 */ /* 0x000fe200078e0ac9 */
[----:B------:R-:W-:Y:S01]  /*4820*/  ISETP.GE.AND P3, PT, R41, RZ, PT ;  /* 0x000000ff2900720c */ /* 0x000fe20003f66270 */
[----:B------:R-:W-:Y:S01]  /*4830*/  IMAD.HI.U32 R3, R207, R38, RZ ;  /* 0x00000026cf037227 */ /* 0x000fe200078e00ff */
[----:B------:R-:W-:-:S03]  /*4840*/  IABS R42, R46 ;  /* 0x0000002e002a7213 */ /* 0x000fc60000000000 */
[----:B------:R-:W-:Y:S01]  /*4850*/  @!P2 IMAD.MOV R32, RZ, RZ, -R32 ;  /* 0x000000ffff20a224 */ /* 0x000fe200078e0a20 */
[----:B------:R-:W-:Y:S01]  /*4860*/  ISETP.GT.U32.AND P2, PT, R201, R35, PT ;  /* 0x00000023c900720c */ /* 0x000fe20003f44070 */
[----:B------:R-:W-:Y:S02]  /*4870*/  @!P5 IMAD.IADD R37, R37, 0x1, -R201 ;  /* 0x000000012525d824 */ /* 0x000fe400078e0ac9 */
[----:B------:R-:W-:Y:S02]  /*4880*/  IMAD.MOV R3, RZ, RZ, -R3 ;  /* 0x000000ffff037224 */ /* 0x000fe400078e0a03 */
[----:B------:R-:W-:Y:S01]  /*4890*/  @!P4 IMAD.MOV R33, RZ, RZ, -R33 ;  /* 0x000000ffff21c224 */ /* 0x000fe200078e0a21 */
[----:B------:R-:W-:Y:S01]  /*48a0*/  ISETP.GT.U32.AND P4, PT, R201, R37, PT ;  /* 0x00000025c900720c */ /* 0x000fe20003f84070 */
[----:B------:R-:W-:-:S04]  /*48b0*/  IMAD.HI.U32 R4, R207, R40, RZ ;  /* 0x00000028cf047227 */ /* 0x000fc800078e00ff */
[----:B------:R-:W-:Y:S02]  /*48c0*/  IMAD R38, R201, R3, R38 ;  /* 0x00000003c9267224 */ /* 0x000fe400078e0226 */
[----:B------:R-:W-:-:S04]  /*48d0*/  IMAD.HI.U32 R3, R207, R42, RZ ;  /* 0x0000002acf037227 */ /* 0x000fc800078e00ff */
[----:B------:R-:W-:Y:S01]  /*48e0*/  @!P1 IMAD.IADD R36, R36, 0x1, -R201 ;  /* 0x0000000124249824 */ /* 0x000fe200078e0ac9 */
[----:B------:R-:W-:Y:S01]  /*48f0*/  ISETP.GE.AND P1, PT, R43, RZ, PT ;  /* 0x000000ff2b00720c */ /* 0x000fe20003f26270 */
[----:B------:R-:W-:Y:S02]  /*4900*/  IMAD.MOV R4, RZ, RZ, -R4 ;  /* 0x000000ffff047224 */ /* 0x000fe400078e0a04 */
[----:B------:R-:W-:Y:S01]  /*4910*/  IMAD.MOV R3, RZ, RZ, -R3 ;  /* 0x000000ffff037224 */ /* 0x000fe200078e0a03 */
[C---:B------:R-:W-:Y:S01]  /*4920*/  ISETP.GT.U32.AND P5, PT, R201.reuse, R36, PT ;  /* 0x00000024c900720c */ /* 0x040fe20003fa4070 */
[----:B------:R-:W-:Y:S02]  /*4930*/  IMAD R39, R201, R4, R40 ;  /* 0x00000004c9277224 */ /* 0x000fe400078e0228 */
[----:B------:R-:W-:Y:S01]  /*4940*/  @!P2 IMAD.IADD R35, R35, 0x1, -R201 ;  /* 0x000000012323a824 */ /* 0x000fe200078e0ac9 */
[C---:B------:R-:W-:Y:S01]  /*4950*/  ISETP.GT.U32.AND P2, PT, R201.reuse, R38, PT ;  /* 0x00000026c900720c */ /* 0x040fe20003f44070 */
[----:B------:R-:W-:-:S02]  /*4960*/  IMAD R40, R201, R3, R42 ;  /* 0x00000003c9287224 */ /* 0x000fc400078e022a */
[----:B------:R-:W-:Y:S01]  /*4970*/  @!P6 IMAD.MOV R35, RZ, RZ, -R35 ;  /* 0x000000ffff23e224 */ /* 0x000fe200078e0a23 */
[----:B------:R-:W-:Y:S01]  /*4980*/  ISETP.GT.U32.AND P6, PT, R201, R39, PT ;  /* 0x00000027c900720c */ /* 0x000fe20003fc4070 */
[--C-:B------:R-:W-:Y:S01]  /*4990*/  @!P4 IMAD.IADD R37, R37, 0x1, -R201.reuse ;  /* 0x000000012525c824 */ /* 0x100fe200078e0ac9 */
[----:B------:R-:W-:Y:S01]  /*49a0*/  ISETP.GT.U32.AND P4, PT, R201, R40, PT ;  /* 0x00000028c900720c */ /* 0x000fe20003f84070 */
[----:B------:R-:W-:Y:S02]  /*49b0*/  VIADD R43, R0, 0x5f ;  /* 0x0000005f002b7836 */ /* 0x000fe40000000000 */
[--C-:B------:R-:W-:Y:S01]  /*49c0*/  @!P5 IMAD.IADD R36, R36, 0x1, -R201.reuse ;  /* 0x000000012424d824 */ /* 0x100fe200078e0ac9 */
[----:B------:R-:W-:Y:S01]  /*49d0*/  ISETP.GE.AND P5, PT, R45, RZ, PT ;  /* 0x000000ff2d00720c */ /* 0x000fe20003fa6270 */
[----:B------:R-:W-:Y:S01]  /*49e0*/  VIADD R45, R0, 0x60 ;  /* 0x00000060002d7836 */ /* 0x000fe20000000000 */
[----:B------:R-:W-:Y:S01]  /*49f0*/  IABS R4, R43 ;  /* 0x0000002b00047213 */ /* 0x000fe20000000000 */
[--C-:B------:R-:W-:Y:S01]  /*4a00*/  @!P2 IMAD.IADD R38, R38, 0x1, -R201.reuse ;  /* 0x000000012626a824 */ /* 0x100fe200078e0ac9 */
[----:B------:R-:W-:Y:S01]  /*4a10*/  ISETP.GE.AND P2, PT, R46, RZ, PT ;  /* 0x000000ff2e00720c */ /* 0x000fe20003f46270 */
[----:B------:R-:W-:Y:S01]  /*4a20*/  VIADD R47, R0, 0x61 ;  /* 0x00000061002f7836 */ /* 0x000fe20000000000 */
[----:B------:R-:W-:Y:S01]  /*4a30*/  IABS R42, R45 ;  /* 0x0000002d002a7213 */ /* 0x000fe20000000000 */
[--C-:B------:R-:W-:Y:S01]  /*4a40*/  @!P6 IMAD.IADD R39, R39, 0x1, -R201.reuse ;  /* 0x000000012727e824 */ /* 0x100fe200078e0ac9 */
[----:B------:R-:W-:Y:S01]  /*4a50*/  ISETP.GT.U32.AND P6, PT, R201, R38, PT ;  /* 0x00000026c900720c */ /* 0x000fe20003fc4070 */
[----:B------:R-:W-:-:S02]  /*4a60*/  @!P4 IMAD.IADD R40, R40, 0x1, -R201 ;  /* 0x000000012828c824 */ /* 0x000fc400078e0ac9 */
[----:B------:R-:W-:-:S03]  /*4a70*/  IMAD.HI.U32 R3, R207, R4, RZ ;  /* 0x00000004cf037227 */ /* 0x000fc600078e00ff */
[----:B------:R-:W-:Y:S01]  /*4a80*/  ISETP.GT.U32.AND P4, PT, R201, R40, PT ;  /* 0x00000028c900720c */ /* 0x000fe20003f84070 */
[----:B------:R-:W-:Y:S02]  /*4a90*/  IMAD.MOV R41, RZ, RZ, -R3 ;  /* 0x000000ffff297224 */ /* 0x000fe400078e0a03 */
[----:B------:R-:W-:-:S04]  /*4aa0*/  IMAD.HI.U32 R3, R207, R42, RZ ;  /* 0x0000002acf037227 */ /* 0x000fc800078e00ff */
[C---:B------:R-:W-:Y:S02]  /*4ab0*/  IMAD R41, R201.reuse, R41, R4 ;  /* 0x00000029c9297224 */ /* 0x040fe400078e0204 */
[----:B------:R-:W-:Y:S02]  /*4ac0*/  IMAD.MOV R3, RZ, RZ, -R3 ;  /* 0x000000ffff037224 */ /* 0x000fe400078e0a03 */
[----:B------:R-:W-:Y:S01]  /*4ad0*/  @!P3 IMAD.MOV R36, RZ, RZ, -R36 ;  /* 0x000000ffff24b224 */ /* 0x000fe200078e0a24 */
[C---:B------:R-:W-:Y:S01]  /*4ae0*/  ISETP.GT.U32.AND P3, PT, R201.reuse, R39, PT ;  /* 0x00000027c900720c */ /* 0x040fe20003f64070 */
[----:B------:R-:W-:Y:S01]  /*4af0*/  @!P0 IMAD.MOV R34, RZ, RZ, -R34 ;  /* 0x000000ffff228224 */ /* 0x000fe200078e0a22 */
[----:B------:R-:W-:Y:S01]  /*4b00*/  ISETP.GE.AND P0, PT, R44, RZ, PT ;  /* 0x000000ff2c00720c */ /* 0x000fe20003f06270 */
[----:B------:R-:W-:Y:S01]  /*4b10*/  @!P6 IMAD.IADD R38, R38, 0x1, -R201 ;  /* 0x000000012626e824 */ /* 0x000fe200078e0ac9 */
[----:B------:R-:W-:Y:S01]  /*4b20*/  IABS R44, R47 ;  /* 0x0000002f002c7213 */ /* 0x000fe20000000000 */
[C---:B------:R-:W-:Y:S01]  /*4b30*/  IMAD R42, R201.reuse, R3, R42 ;  /* 0x00000003c92a7224 */ /* 0x040fe200078e022a */
[----:B------:R-:W-:Y:S01]  /*4b40*/  ISETP.GT.U32.AND P6, PT, R201, R41, PT ;  /* 0x00000029c900720c */ /* 0x000fe20003fc4070 */
[----:B------:R-:W-:-:S02]  /*4b50*/  VIADD R49, R0, 0x62 ;  /* 0x0000006200317836 */ /* 0x000fc40000000000 */
[----:B------:R-:W-:Y:S01]  /*4b60*/  @!P4 IMAD.IADD R40, R40, 0x1, -R201 ;  /* 0x000000012828c824 */ /* 0x000fe200078e0ac9 */
[----:B------:R-:W-:Y:S01]  /*4b70*/  ISETP.GT.U32.AND P4, PT, R201, R42, PT ;  /* 0x0000002ac900720c */ /* 0x000fe20003f84070 */
[----:B------:R-:W-:Y:S01]  /*4b80*/  IMAD.HI.U32 R3, R207, R44, RZ ;  /* 0x0000002ccf037227 */ /* 0x000fe200078e00ff */
[----:B------:R-:W-:-:S03]  /*4b90*/  IABS R46, R49 ;  /* 0x00000031002e7213 */ /* 0x000fc60000000000 */
[----:B------:R-:W-:Y:S02]  /*4ba0*/  VIADD R50, R0, 0x63 ;  /* 0x0000006300327836 */ /* 0x000fe40000000000 */
[----:B------:R-:W-:Y:S02]  /*4bb0*/  IMAD.MOV R3, RZ, RZ, -R3 ;  /* 0x000000ffff037224 */ /* 0x000fe400078e0a03 */
[----:B------:R-:W-:-:S04]  /*4bc0*/  IMAD.HI.U32 R4, R207, R46, RZ ;  /* 0x0000002ecf047227 */ /* 0x000fc800078e00ff */
[--C-:B------:R-:W-:Y:S01]  /*4bd0*/  @!P3 IMAD.IADD R39, R39, 0x1, -R201.reuse ;  /* 0x000000012727b824 */ /* 0x100fe200078e0ac9 */
[----:B------:R-:W-:Y:S01]  /*4be0*/  ISETP.GE.AND P3, PT, R43, RZ, PT ;  /* 0x000000ff2b00720c */ /* 0x000fe20003f66270 */
[--C-:B------:R-:W-:Y:S01]  /*4bf0*/  @!P6 IMAD.IADD R41, R41, 0x1, -R201.reuse ;  /* 0x000000012929e824 */ /* 0x100fe200078e0ac9 */
[----:B------:R-:W-:Y:S01]  /*4c00*/  ISETP.GE.AND P6, PT, R45, RZ, PT ;  /* 0x000000ff2d00720c */ /* 0x000fe20003fc6270 */
[C---:B------:R-:W-:Y:S01]  /*4c10*/  IMAD R43, R201.reuse, R3, R44 ;  /* 0x00000003c92b7224 */ /* 0x040fe200078e022c */
[----:B------:R-:W-:Y:S01]  /*4c20*/  IABS R3, R50 ;  /* 0x0000003200037213 */ /* 0x000fe20000000000 */
[----:B------:R-:W-:Y:S02]  /*4c30*/  IMAD.MOV R4, RZ, RZ, -R4 ;  /* 0x000000ffff047224 */ /* 0x000fe400078e0a04 */
[----:B------:R-:W-:Y:S02]  /*4c40*/  VIADD R51, R0, 0x64 ;  /* 0x0000006400337836 */ /* 0x000fe40000000000 */
[----:B------:R-:W-:Y:S01]  /*4c50*/  @!P4 IMAD.IADD R42, R42, 0x1, -R201 ;  /* 0x000000012a2ac824 */ /* 0x000fe200078e0ac9 */
[C---:B------:R-:W-:Y:S01]  /*4c60*/  ISETP.GT.U32.AND P4, PT, R201.reuse, R41, PT ;  /* 0x00000029c900720c */ /* 0x040fe20003f84070 */
[----:B------:R-:W-:Y:S01]  /*4c70*/  IMAD R44, R201, R4, R46 ;  /* 0x00000004c92c7224 */ /* 0x000fe200078e022e */
[----:B------:R-:W-:Y:S01]  /*4c80*/  IABS R48, R51 ;  /* 0x0000003300307213 */ /* 0x000fe20000000000 */
[----:B------:R-:W-:-:S02]  /*4c90*/  IMAD.MOV.U32 R46, RZ, RZ, R3 ;  /* 0x000000ffff2e7224 */ /* 0x000fc400078e0003 */
[----:B------:R-:W-:Y:S01]  /*4ca0*/  @!P1 IMAD.MOV R37, RZ, RZ, -R37 ;  /* 0x000000ffff259224 */ /* 0x000fe200078e0a25 */
[----:B------:R-:W-:Y:S01]  /*4cb0*/  ISETP.GT.U32.AND P1, PT, R201, R42, PT ;  /* 0x0000002ac900720c */ /* 0x000fe20003f24070 */
[----:B------:R-:W-:-:S04]  /*4cc0*/  IMAD.HI.U32 R3, R207, R46, RZ ;  /* 0x0000002ecf037227 */ /* 0x000fc800078e00ff */
[----:B------:R-:W-:Y:S01]  /*4cd0*/  @!P0 IMAD.MOV R38, RZ, RZ, -R38 ;  /* 0x000000ffff268224 */ /* 0x000fe200078e0a26 */
[C---:B------:R-:W-:Y:S01]  /*4ce0*/  ISETP.GT.U32.AND P0, PT, R201.reuse, R43, PT ;  /* 0x0000002bc900720c */ /* 0x040fe20003f04070 */
[----:B------:R-:W-:Y:S01]  /*4cf0*/  @!P5 IMAD.MOV R39, RZ, RZ, -R39 ;  /* 0x000000ffff27d224 */ /* 0x000fe200078e0a27 */
[----:B------:R-:W-:Y:S01]  /*4d00*/  ISETP.GT.U32.AND P5, PT, R201, R44, PT ;  /* 0x0000002cc900720c */ /* 0x000fe20003fa4070 */
[----:B------:R-:W-:-:S04]  /*4d10*/  IMAD.HI.U32 R4, R207, R48, RZ ;  /* 0x00000030cf047227 */ /* 0x000fc800078e00ff */
[----:B------:R-:W-:Y:S02]  /*4d20*/  IMAD.MOV R3, RZ, RZ, -R3 ;  /* 0x000000ffff037224 */ /* 0x000fe400078e0a03 */
[--C-:B------:R-:W-:Y:S01]  /*4d30*/  @!P4 IMAD.IADD R41, R41, 0x1, -R201.reuse ;  /* 0x000000012929c824 */ /* 0x100fe200078e0ac9 */
[----:B------:R-:W-:Y:S01]  /*4d40*/  ISETP.GE.AND P4, PT, R49, RZ, PT ;  /* 0x000000ff3100720c */ /* 0x000fe20003f86270 */
[----:B------:R-:W-:Y:S02]  /*4d50*/  IMAD.MOV R4, RZ, RZ, -R4 ;  /* 0x000000ffff047224 */ /* 0x000fe400078e0a04 */
[C---:B------:R-:W-:Y:S02]  /*4d60*/  IMAD R45, R201.reuse, R3, R46 ;  /* 0x00000003c92d7224 */ /* 0x040fe400078e022e */
[----:B------:R-:W-:Y:S01]  /*4d70*/  @!P1 IMAD.IADD R42, R42, 0x1, -R201 ;  /* 0x000000012a2a9824 */ /* 0x000fe200078e0ac9 */
[----:B------:R-:W-:Y:S01]  /*4d80*/  ISETP.GE.AND P1, PT, R50, RZ, PT ;  /* 0x000000ff3200720c */ /* 0x000fe20003f26270 */
[----:B------:R-:W-:-:S02]  /*4d90*/  IMAD R46, R201, R4, R48 ;  /* 0x00000004c92e7224 */ /* 0x000fc400078e0230 */
[----:B------:R-:W-:Y:S01]  /*4da0*/  @!P3 IMAD.MOV R41, RZ, RZ, -R41 ;  /* 0x000000ffff29b224 */ /* 0x000fe200078e0a29 */
[----:B------:R-:W-:Y:S01]  /*4db0*/  ISETP.GT.U32.AND P3, PT, R201, R45, PT ;  /* 0x0000002dc900720c */ /* 0x000fe20003f64070 */
[--C-:B------:R-:W-:Y:S02]  /*4dc0*/  @!P0 IMAD.IADD R43, R43, 0x1, -R201.reuse ;  /* 0x000000012b2b8824 */ /* 0x100fe400078e0ac9 */
[--C-:B------:R-:W-:Y:S02]  /*4dd0*/  @!P5 IMAD.IADD R44, R44, 0x1, -R201.reuse ;  /* 0x000000012c2cd824 */ /* 0x100fe400078e0ac9 */
[----:B------:R-:W-:Y:S01]  /*4de0*/  @!P6 IMAD.MOV R42, RZ, RZ, -R42 ;  /* 0x000000ffff2ae224 */ /* 0x000fe200078e0a2a */
[C---:B------:R-:W-:Y:S01]  /*4df0*/  ISETP.GT.U32.AND P6, PT, R201.reuse, R46, PT ;  /* 0x0000002ec900720c */ /* 0x040fe20003fc4070 */
[C---:B------:R-:W-:Y:S01]  /*4e00*/  VIADD R4, R0.reuse, 0x65 ;  /* 0x0000006500047836 */ /* 0x040fe20000000000 */
[C---:B------:R-:W-:Y:S01]  /*4e10*/  ISETP.GT.U32.AND P0, PT, R201.reuse, R43, PT ;  /* 0x0000002bc900720c */ /* 0x040fe20003f04070 */
[----:B------:R-:W-:Y:S01]  /*4e20*/  @!P2 IMAD.MOV R40, RZ, RZ, -R40 ;  /* 0x000000ffff28a224 */ /* 0x000fe200078e0a28 */
[----:B------:R-:W-:Y:S01]  /*4e30*/  ISETP.GT.U32.AND P5, PT, R201, R44, PT ;  /* 0x0000002cc900720c */ /* 0x000fe20003fa4070 */
[C---:B------:R-:W-:Y:S01]  /*4e40*/  VIADD R53, R0.reuse, 0x68 ;  /* 0x0000006800357836 */ /* 0x040fe20000000000 */
[----:B------:R-:W-:Y:S01]  /*4e50*/  ISETP.GE.AND P2, PT, R47, RZ, PT ;  /* 0x000000ff2f00720c */ /* 0x000fe20003f46270 */
[----:B------:R-:W-:Y:S01]  /*4e60*/  VIADD R47, R0, 0x66 ;  /* 0x00000066002f7836 */ /* 0x000fe20000000000 */
[----:B------:R-:W-:Y:S01]  /*4e70*/  IABS R48, R4 ;  /* 0x0000000400307213 */ /* 0x000fe20000000000 */
[----:B------:R-:W-:-:S02]  /*4e80*/  @!P3 IMAD.IADD R45, R45, 0x1, -R201 ;  /* 0x000000012d2db824 */ /* 0x000fc400078e0ac9 */
[----:B------:R-:W-:Y:S01]  /*4e90*/  VIADD R55, R0, 0x69 ;  /* 0x0000006900377836 */ /* 0x000fe20000000000 */
[----:B------:R-:W-:Y:S01]  /*4ea0*/  IABS R50, R47 ;  /* 0x0000002f00327213 */ /* 0x000fe20000000000 */
[--C-:B------:R-:W-:Y:S01]  /*4eb0*/  @!P6 IMAD.IADD R46, R46, 0x1, -R201.reuse ;  /* 0x000000012e2ee824 */ /* 0x100fe200078e0ac9 */
[----:B------:R-:W-:Y:S01]  /*4ec0*/  ISETP.GT.U32.AND P3, PT, R201, R45, PT ;  /* 0x0000002dc900720c */ /* 0x000fe20003f64070 */
[----:B------:R-:W-:Y:S01]  /*4ed0*/  IMAD.HI.U32 R3, R207, R48, RZ ;  /* 0x00000030cf037227 */ /* 0x000fe200078e00ff */
[----:B------:R-:W-:Y:S02]  /*4ee0*/  IABS R54, R55 ;  /* 0x0000003700367213 */ /* 0x000fe40000000000 */
[----:B------:R-:W-:Y:S01]  /*4ef0*/  ISETP.GT.U32.AND P6, PT, R201, R46, PT ;  /* 0x0000002ec900720c */ /* 0x000fe20003fc4070 */
[--C-:B------:R-:W-:Y:S01]  /*4f00*/  @!P0 IMAD.IADD R43, R43, 0x1, -R201.reuse ;  /* 0x000000012b2b8824 */ /* 0x100fe200078e0ac9 */
[----:B------:R-:W-:Y:S01]  /*4f10*/  ISETP.GE.AND P0, PT, R51, RZ, PT ;  /* 0x000000ff3300720c */ /* 0x000fe20003f06270 */
[----:B------:R-:W-:Y:S01]  /*4f20*/  @!P5 IMAD.IADD R44, R44, 0x1, -R201 ;  /* 0x000000012c2cd824 */ /* 0x000fe200078e0ac9 */
[----:B------:R-:W-:Y:S01]  /*4f30*/  ISETP.GE.AND P5, PT, R4, RZ, PT ;  /* 0x000000ff0400720c */ /* 0x000fe20003fa6270 */
[----:B------:R-:W-:-:S04]  /*4f40*/  IMAD.HI.U32 R4, R207, R50, RZ ;  /* 0x00000032cf047227 */ /* 0x000fc800078e00ff */
[----:B------:R-:W-:Y:S02]  /*4f50*/  IMAD.MOV R3, RZ, RZ, -R3 ;  /* 0x000000ffff037224 */ /* 0x000fe400078e0a03 */
[----:B------:R-:W-:Y:S01]  /*4f60*/  @!P2 IMAD.MOV R43, RZ, RZ, -R43 ;  /* 0x000000ffff2ba224 */ /* 0x000fe200078e0a2b */
[----:B------:R-:W-:Y:S01]  /*4f70*/  ISETP.GE.AND P2, PT, R47, RZ, PT ;  /* 0x000000ff2f00720c */ /* 0x000fe20003f46270 */
[----:B------:R-:W-:Y:S02]  /*4f80*/  IMAD.MOV R4, RZ, RZ, -R4 ;  /* 0x000000ffff047224 */ /* 0x000fe400078e0a04 */
[C---:B------:R-:W-:Y:S02]  /*4f90*/  IMAD R47, R201.reuse, R3, R48 ;  /* 0x00000003c92f7224 */ /* 0x040fe400078e0230 */
[----:B------:R-:W-:Y:S02]  /*4fa0*/  VIADD R51, R0, 0x67 ;  /* 0x0000006700337836 */ /* 0x000fe40000000000 */
[----:B------:R-:W-:Y:S01]  /*4fb0*/  IMAD R48, R201, R4, R50 ;  /* 0x00000004c9307224 */ /* 0x000fe200078e0232 */
[----:B------:R-:W-:Y:S01]  /*4fc0*/  IABS R50, R53 ;  /* 0x0000003500327213 */ /* 0x000fe20000000000 */
[--C-:B------:R-:W-:Y:S01]  /*4fd0*/  @!P3 IMAD.IADD R45, R45, 0x1, -R201.reuse ;  /* 0x000000012d2db824 */ /* 0x100fe200078e0ac9 */
[C---:B------:R-:W-:Y:S01]  /*4fe0*/  ISETP.GT.U32.AND P3, PT, R201.reuse, R47, PT ;  /* 0x0000002fc900720c */ /* 0x040fe20003f64070 */
[----:B------:R-:W-:Y:S01]  /*4ff0*/  @!P6 IMAD.IADD R46, R46, 0x1, -R201 ;  /* 0x000000012e2ee824 */ /* 0x000fe200078e0ac9 */
[----:B------:R-:W-:Y:S01]  /*5000*/  IABS R52, R51 ;  /* 0x0000003300347213 */ /* 0x000fe20000000000 */
[C---:B------:R-:W-:Y:S01]  /*5010*/  VIADD R57, R0.reuse, 0x6b ;  /* 0x0000006b00397836 */ /* 0x040fe20000000000 */
[----:B------:R-:W-:Y:S01]  /*5020*/  ISETP.GT.U32.AND P6, PT, R201, R48, PT ;  /* 0x00000030c900720c */ /* 0x000fe20003fc4070 */
[----:B------:R-:W-:-:S02]  /*5030*/  VIADD R56, R0, 0x6a ;  /* 0x0000006a00387836 */ /* 0x000fc40000000000 */
[----:B------:R-:W-:-:S04]  /*5040*/  IMAD.HI.U32 R3, R207, R52, RZ ;  /* 0x00000034cf037227 */ /* 0x000fc800078e00ff */
[----:B------:R-:W-:Y:S02]  /*5050*/  IMAD.MOV R3, RZ, RZ, -R3 ;  /* 0x000000ffff037224 */ /* 0x000fe400078e0a03 */
[--C-:B------:R-:W-:Y:S02]  /*5060*/  @!P3 IMAD.IADD R47, R47, 0x1, -R201.reuse ;  /* 0x000000012f2fb824 */ /* 0x100fe400078e0ac9 */
[C---:B------:R-:W-:Y:S01]  /*5070*/  IMAD R49, R201.reuse, R3, R52 ;  /* 0x00000003c9317224 */ /* 0x040fe200078e0234 */
[----:B------:R-:W-:Y:S01]  /*5080*/  IABS R52, R56 ;  /* 0x0000003800347213 */ /* 0x000fe20000000000 */
[----:B------:R-:W-:Y:S01]  /*5090*/  @!P6 IMAD.IADD R48, R48, 0x1, -R201 ;  /* 0x000000013030e824 */ /* 0x000fe200078e0ac9 */
[----:B------:R-:W-:Y:S01]  /*50a0*/  ISETP.GT.U32.AND P6, PT, R201, R47, PT ;  /* 0x0000002fc900720c */ /* 0x000fe20003fc4070 */
[----:B------:R-:W-:Y:S01]  /*50b0*/  IMAD.HI.U32 R3, R207, R50, RZ ;  /* 0x00000032cf037227 */ /* 0x000fe200078e00ff */
[----:B------:R-:W-:-:S03]  /*50c0*/  ISETP.GT.U32.AND P3, PT, R201, R49, PT ;  /* 0x00000031c900720c */ /* 0x000fc60003f64070 */
[----:B------:R-:W-:Y:S02]  /*50d0*/  IMAD.MOV R3, RZ, RZ, -R3 ;  /* 0x000000ffff037224 */ /* 0x000fe400078e0a03 */
[----:B------:R-:W-:-:S04]  /*50e0*/  IMAD.HI.U32 R4, R207, R54, RZ ;  /* 0x00000036cf047227 */ /* 0x000fc800078e00ff */
[----:B------:R-:W-:Y:S01]  /*50f0*/  IMAD R50, R201, R3, R50 ;  /* 0x00000003c9327224 */ /* 0x000fe200078e0232 */
[----:B------:R-:W-:Y:S01]  /*5100*/  IABS R3, R57 ;  /* 0x0000003900037213 */ /* 0x000fe20000000000 */
[----:B------:R-:W-:Y:S02]  /*5110*/  IMAD.MOV R4, RZ, RZ, -R4 ;  /* 0x000000ffff047224 */ /* 0x000fe400078e0a04 */
[----:B------:R-:W-:Y:S01]  /*5120*/  @!P4 IMAD.MOV R44, RZ, RZ, -R44 ;  /* 0x000000ffff2cc224 */ /* 0x000fe200078e0a2c */
[----:B------:R-:W-:Y:S01]  /*5130*/  ISETP.GE.AND P4, PT, R51, RZ, PT ;  /* 0x000000ff3300720c */ /* 0x000fe20003f86270 */
[----:B------:R-:W-:Y:S02]  /*5140*/  IMAD R51, R201, R4, R54 ;  /* 0x00000004c9337224 */ /* 0x000fe400078e0236 */
[----:B------:R-:W-:Y:S01]  /*5150*/  @!P6 IMAD.IADD R47, R47, 0x1, -R201 ;  /* 0x000000012f2fe824 */ /* 0x000fe200078e0ac9 */
[----:B------:R-:W-:Y:S01]  /*5160*/  ISETP.GT.U32.AND P6, PT, R201, R50, PT ;  /* 0x00000032c900720c */ /* 0x000fe20003fc4070 */
[----:B------:R-:W-:-:S02]  /*5170*/  IMAD.MOV.U32 R54, RZ, RZ, R3 ;  /* 0x000000ffff367224 */ /* 0x000fc400078e0003 */
[----:B------:R-:W-:-:S04]  /*5180*/  IMAD.HI.U32 R3, R207, R52, RZ ;  /* 0x00000034cf037227 */ /* 0x000fc800078e00ff */
[----:B------:R-:W-:Y:S02]  /*5190*/  IMAD.MOV R3, RZ, RZ, -R3 ;  /* 0x000000ffff037224 */ /* 0x000fe400078e0a03 */
[----:B------:R-:W-:Y:S01]  /*51a0*/  @!P1 IMAD.MOV R45, RZ, RZ, -R45 ;  /* 0x000000ffff2d9224 */ /* 0x000fe200078e0a2d */
[C---:B------:R-:W-:Y:S01]  /*51b0*/  ISETP.GT.U32.AND P1, PT, R201.reuse, R48, PT ;  /* 0x00000030c900720c */ /* 0x040fe20003f24070 */
[----:B------:R-:W-:Y:S02]  /*51c0*/  IMAD R52, R201, R3, R52 ;  /* 0x00000003c9347224 */ /* 0x000fe400078e0234 */
[----:B------:R-:W-:Y:S02]  /*51d0*/  @!P6 IMAD.IADD R50, R50, 0x1, -R201 ;  /* 0x000000013232e824 */ /* 0x000fe400078e0ac9 */
[----:B------:R-:W-:Y:S01]  /*51e0*/  IMAD.HI.U32 R4, R207, R54, RZ ;  /* 0x00000036cf047227 */ /* 0x000fe200078e00ff */
[----:B------:R-:W-:-:S03]  /*51f0*/  ISETP.GT.U32.AND P6, PT, R201, R52, PT ;  /* 0x00000034c900720c */ /* 0x000fc60003fc4070 */
[----:B------:R-:W-:Y:S02]  /*5200*/  IMAD.MOV R4, RZ, RZ, -R4 ;  /* 0x000000ffff047224 */ /* 0x000fe400078e0a04 */
[----:B------:R-:W-:Y:S02]  /*5210*/  VIADD R59, R0, 0x6c ;  /* 0x0000006c003b7836 */ /* 0x000fe40000000000 */
[--C-:B------:R-:W-:Y:S01]  /*5220*/  @!P1 IMAD.IADD R48, R48, 0x1, -R201.reuse ;  /* 0x0000000130309824 */ /* 0x100fe200078e0ac9 */
[----:B------:R-:W-:Y:S01]  /*5230*/  ISETP.GE.AND P1, PT, R55, RZ, PT ;  /* 0x000000ff3700720c */ /* 0x000fe20003f26270 */
[----:B------:R-:W-:Y:S01]  /*5240*/  @!P0 IMAD.MOV R46, RZ, RZ, -R46 ;  /* 0x000000ffff2e8224 */ /* 0x000fe200078e0a2e */
[----:B------:R-:W-:Y:S01]  /*5250*/  ISETP.GE.AND P0, PT, R53, RZ, PT ;  /* 0x000000ff3500720c */ /* 0x000fe20003f06270 */
[C---:B------:R-:W-:Y:S01]  /*5260*/  IMAD R53, R201.reuse, R4, R54 ;  /* 0x00000004c9357224 */ /* 0x040fe200078e0236 */
[----:B------:R-:W-:Y:S01]  /*5270*/  IABS R54, R59 ;  /* 0x0000003b00367213 */ /* 0x000fe20000000000 */
[----:B------:R-:W-:Y:S01]  /*5280*/  @!P2 IMAD.MOV R48, RZ, RZ, -R48 ;  /* 0x000000ffff30a224 */ /* 0x000fe200078e0a30 */
[----:B------:R-:W-:Y:S01]  /*5290*/  ISETP.GT.U32.AND P2, PT, R201, R50, PT ;  /* 0x00000032c900720c */ /* 0x000fe20003f44070 */
[----:B------:R-:W-:-:S02]  /*52a0*/  @!P6 IMAD.IADD R52, R52, 0x1, -R201 ;  /* 0x000000013434e824 */ /* 0x000fc400078e0ac9 */
[----:B------:R-:W-:Y:S01]  /*52b0*/  @!P5 IMAD.MOV R47, RZ, RZ, -R47 ;  /* 0x000000ffff2fd224 */ /* 0x000fe200078e0a2f */
[----:B------:R-:W-:Y:S01]  /*52c0*/  ISETP.GT.U32.AND P5, PT, R201, R51, PT ;  /* 0x00000033c900720c */ /* 0x000fe20003fa4070 */
[----:B------:R-:W-:Y:S01]  /*52d0*/  IMAD.HI.U32 R3, R207, R54, RZ ;  /* 0x00000036cf037227 */ /* 0x000fe200078e00ff */
[----:B------:R-:W-:-:S03]  /*52e0*/  ISETP.GT.U32.AND P6, PT, R201, R52, PT ;  /* 0x00000034c900720c */ /* 0x000fc60003fc4070 */
[----:B------:R-:W-:Y:S02]  /*52f0*/  @!P3 IMAD.IADD R49, R49, 0x1, -R201 ;  /* 0x000000013131b824 */ /* 0x000fe400078e0ac9 */
[----:B------:R-:W-:Y:S02]  /*5300*/  IMAD.MOV R3, RZ, RZ, -R3 ;  /* 0x000000ffff037224 */ /* 0x000fe400078e0a03 */
[--C-:B------:R-:W-:Y:S01]  /*5310*/  @!P2 IMAD.IADD R50, R50, 0x1, -R201.reuse ;  /* 0x000000013232a824 */ /* 0x100fe200078e0ac9 */
[C---:B------:R-:W-:Y:S01]  /*5320*/  ISETP.GT.U32.AND P3, PT, R201.reuse, R49, PT ;  /* 0x00000031c900720c */ /* 0x040fe20003f64070 */
[C---:B------:R-:W-:Y:S01]  /*5330*/  IMAD R54, R201.reuse, R3, R54 ;  /* 0x00000003c9367224 */ /* 0x040fe200078e0236 */
[----:B------:R-:W-:Y:S01]  /*5340*/  ISETP.GT.U32.AND P2, PT, R201, R53, PT ;  /* 0x00000035c900720c */ /* 0x000fe20003f44070 */
[--C-:B------:R-:W-:Y:S02]  /*5350*/  @!P5 IMAD.IADD R51, R51, 0x1, -R201.reuse ;  /* 0x000000013333d824 */ /* 0x100fe400078e0ac9 */
[----:B------:R-:W-:Y:S01]  /*5360*/  @!P6 IMAD.IADD R52, R52, 0x1, -R201 ;  /* 0x000000013434e824 */ /* 0x000fe200078e0ac9 */
[C---:B------:R-:W-:Y:S01]  /*5370*/  ISETP.GT.U32.AND P6, PT, R201.reuse, R54, PT ;  /* 0x00000036c900720c */ /* 0x040fe20003fc4070 */
[C---:B------:R-:W-:Y:S01]  /*5380*/  VIADD R61, R0.reuse, 0x6d ;  /* 0x0000006d003d7836 */ /* 0x040fe20000000000 */
[----:B------:R-:W-:Y:S01]  /*5390*/  ISETP.GT.U32.AND P5, PT, R201, R51, PT ;  /* 0x00000033c900720c */ /* 0x000fe20003fa4070 */
[----:B------:R-:W-:-:S02]  /*53a0*/  VIADD R62, R0, 0x6e ;  /* 0x0000006e003e7836 */ /* 0x000fc40000000000 */
[----:B------:R-:W-:Y:S02]  /*53b0*/  VIADD R63, R0, 0x6f ;  /* 0x0000006f003f7836 */ /* 0x000fe40000000000 */
[--C-:B------:R-:W-:Y:S01]  /*53c0*/  @!P3 IMAD.IADD R49, R49, 0x1, -R201.reuse ;  /* 0x000000013131b824 */ /* 0x100fe200078e0ac9 */
[----:B------:R-:W-:Y:S01]  /*53d0*/  ISETP.GE.AND P3, PT, R56, RZ, PT ;  /* 0x000000ff3800720c */ /* 0x000fe20003f66270 */
[--C-:B------:R-:W-:Y:S01]  /*53e0*/  @!P2 IMAD.IADD R53, R53, 0x1, -R201.reuse ;  /* 0x000000013535a824 */ /* 0x100fe200078e0ac9 */
[----:B------:R-:W-:Y:S01]  /*53f0*/  IABS R56, R61 ;  /* 0x0000003d00387213 */ /* 0x000fe20000000000 */
[----:B------:R-:W-:Y:S01]  /*5400*/  VIADD R64, R0, 0x70 ;  /* 0x0000007000407836 */ /* 0x000fe20000000000 */
[----:B------:R-:W-:Y:S01]  /*5410*/  IABS R58, R62 ;  /* 0x0000003e003a7213 */ /* 0x000fe20000000000 */
[----:B------:R-:W-:Y:S01]  /*5420*/  @!P6 IMAD.IADD R54, R54, 0x1, -R201 ;  /* 0x000000013636e824 */ /* 0x000fe200078e0ac9 */
[----:B------:R-:W-:Y:S01]  /*5430*/  IABS R60, R63 ;  /* 0x0000003f003c7213 */ /* 0x000fe20000000000 */
[----:B------:R-:W-:Y:S01]  /*5440*/  IMAD.HI.U32 R3, R207, R56, RZ ;  /* 0x00000038cf037227 */ /* 0x000fe200078e00ff */
[----:B------:R-:W-:-:S02]  /*5450*/  ISETP.GT.U32.AND P6, PT, R201, R53, PT ;  /* 0x00000035c900720c */ /* 0x000fc40003fc4070 */
[----:B------:R-:W-:Y:S01]  /*5460*/  ISETP.GE.AND P2, PT, R59, RZ, PT ;  /* 0x000000ff3b00720c */ /* 0x000fe20003f46270 */
[----:B------:R-:W-:-:S04]  /*5470*/  IMAD.HI.U32 R4, R207, R58, RZ ;  /* 0x0000003acf047227 */ /* 0x000fc800078e00ff */
[----:B------:R-:W-:-:S04]  /*5480*/  IMAD.HI.U32 R55, R207, R60, RZ ;  /* 0x0000003ccf377227 */ /* 0x000fc800078e00ff */
[----:B------:R-:W-:Y:S01]  /*5490*/  @!P5 IMAD.IADD R51, R51, 0x1, -R201 ;  /* 0x000000013333d824 */ /* 0x000fe200078e0ac9 */
[----:B------:R-:W-:Y:S01]  /*54a0*/  ISETP.GE.AND P5, PT, R57, RZ, PT ;  /* 0x000000ff3900720c */ /* 0x000fe20003fa6270 */
[----:B------:R-:W-:Y:S02]  /*54b0*/  IMAD.MOV R3, RZ, RZ, -R3 ;  /* 0x000000ffff037224 */ /* 0x000fe400078e0a03 */
[----:B------:R-:W-:Y:S02]  /*54c0*/  IMAD.MOV R4, RZ, RZ, -R4 ;  /* 0x000000ffff047224 */ /* 0x000fe400078e0a04 */
[----:B------:R-:W-:Y:S02]  /*54d0*/  IMAD.MOV R57, RZ, RZ, -R55 ;  /* 0x000000ffff397224 */ /* 0x000fe400078e0a37 */
[C---:B------:R-:W-:Y:S02]  /*54e0*/  IMAD R55, R201.reuse, R3, R56 ;  /* 0x00000003c9377224 */ /* 0x040fe400078e0238 */
[C---:B------:R-:W-:Y:S01]  /*54f0*/  IMAD R56, R201.reuse, R4, R58 ;  /* 0x00000004c9387224 */ /* 0x040fe200078e023a */
[----:B------:R-:W-:Y:S01]  /*5500*/  IABS R58, R64 ;  /* 0x00000040003a7213 */ /* 0x000fe20000000000 */
[----:B------:R-:W-:-:S02]  /*5510*/  IMAD R57, R201, R57, R60 ;  /* 0x00000039c9397224 */ /* 0x000fc400078e023c */
[----:B------:R-:W-:Y:S01]  /*5520*/  @!P1 IMAD.MOV R51, RZ, RZ, -R51 ;  /* 0x000000ffff339224 */ /* 0x000fe200078e0a33 */
[----:B------:R-:W-:Y:S01]  /*5530*/  ISETP.GT.U32.AND P1, PT, R201, R56, PT ;  /* 0x00000038c900720c */ /* 0x000fe20003f24070 */
[----:B------:R-:W-:Y:S01]  /*5540*/  @!P6 IMAD.IADD R53, R53, 0x1, -R201 ;  /* 0x000000013535e824 */ /* 0x000fe200078e0ac9 */
[C---:B------:R-:W-:Y:S01]  /*5550*/  ISETP.GT.U32.AND P6, PT, R201.reuse, R57, PT ;  /* 0x00000039c900720c */ /* 0x040fe20003fc4070 */
[----:B------:R-:W-:Y:S01]  /*5560*/  @!P4 IMAD.MOV R49, RZ, RZ, -R49 ;  /* 0x000000ffff31c224 */ /* 0x000fe200078e0a31 */
[C---:B------:R-:W-:Y:S01]  /*5570*/  ISETP.GT.U32.AND P4, PT, R201.reuse, R55, PT ;  /* 0x00000037c900720c */ /* 0x040fe20003f84070 */
[----:B------:R-:W-:Y:S01]  /*5580*/  @!P0 IMAD.MOV R50, RZ, RZ, -R50 ;  /* 0x000000ffff328224 */ /* 0x000fe200078e0a32 */
[----:B------:R-:W-:Y:S01]  /*5590*/  ISETP.GT.U32.AND P0, PT, R201, R54, PT ;  /* 0x00000036c900720c */ /* 0x000fe20003f04070 */
[----:B------:R-:W-:-:S04]  /*55a0*/  IMAD.HI.U32 R3, R207, R58, RZ ;  /* 0x0000003acf037227 */ /* 0x000fc800078e00ff */
[----:B------:R-:W-:Y:S02]  /*55b0*/  VIADD R65, R0, 0x71 ;  /* 0x0000007100417836 */ /* 0x000fe40000000000 */
[----:B------:R-:W-:Y:S02]  /*55c0*/  IMAD.MOV R4, RZ, RZ, -R3 ;  /* 0x000000ffff047224 */ /* 0x000fe400078e0a03 */
[--C-:B------:R-:W-:Y:S01]  /*55d0*/  @!P1 IMAD.IADD R56, R56, 0x1, -R201.reuse ;  /* 0x0000000138389824 */ /* 0x100fe200078e0ac9 */
[----:B------:R-:W-:Y:S01]  /*55e0*/  IABS R60, R65 ;  /* 0x00000041003c7213 */ /* 0x000fe20000000000 */
[--C-:B------:R-:W-:Y:S02]  /*55f0*/  @!P6 IMAD.IADD R57, R57, 0x1, -R201.reuse ;  /* 0x000000013939e824 */ /* 0x100fe400078e0ac9 */
        /* <DEDUP_REMOVED lines=8> */
[----:B------:R-:W-:Y:S01]  /*5680*/  IMAD.HI.U32 R3, R207, R60, RZ ;  /* 0x0000003ccf037227 */ /* 0x000fe200078e00ff */
[----:B------:R-:W-:-:S03]  /*5690*/  ISETP.GT.U32.AND P1, PT, R201, R55, PT ;  /* 0x00000037c900720c */ /* 0x000fc60003f24070 */
[----:B------:R-:W-:Y:S01]  /*56a0*/  @!P2 IMAD.MOV R54, RZ, RZ, -R54 ;  /* 0x000000ffff36a224 */ /* 0x000fe200078e0a36 */
[----:B------:R-:W-:Y:S01]  /*56b0*/  ISETP.GT.U32.AND P2, PT, R201, R58, PT ;  /* 0x0000003ac900720c */ /* 0x000fe20003f44070 */
[----:B------:R-:W-:Y:S01]  /*56c0*/  @!P3 IMAD.MOV R52, RZ, RZ, -R52 ;  /* 0x000000ffff34b224 */ /* 0x000fe200078e0a34 */
[----:B------:R-:W-:Y:S01]  /*56d0*/  ISETP.GE.AND P3, PT, R61, RZ, PT ;  /* 0x000000ff3d00720c */ /* 0x000fe20003f66270 */
[----:B------:R-:W-:Y:S02]  /*56e0*/  IMAD.MOV R3, RZ, RZ, -R3 ;  /* 0x000000ffff037224 */ /* 0x000fe400078e0a03 */
[----:B------:R-:W-:Y:S02]  /*56f0*/  VIADD R61, R0, 0x72 ;  /* 0x00000072003d7836 */ /* 0x000fe40000000000 */
[----:B------:R-:W-:Y:S02]  /*5700*/  IMAD R59, R201, R3, R60 ;  /* 0x00000003c93b7224 */ /* 0x000fe400078e023c */
[--C-:B------:R-:W-:Y:S01]  /*5710*/  @!P6 IMAD.IADD R56, R56, 0x1, -R201.reuse ;  /* 0x000000013838e824 */ /* 0x100fe200078e0ac9 */
[----:B------:R-:W-:Y:S01]  /*5720*/  IABS R60, R61 ;  /* 0x0000003d003c7213 */ /* 0x000fe20000000000 */
[--C-:B------:R-:W-:Y:S01]  /*5730*/  @!P5 IMAD.IADD R57, R57, 0x1, -R201.reuse ;  /* 0x000000013939d824 */ /* 0x100fe200078e0ac9 */
[----:B------:R-:W-:Y:S01]  /*5740*/  ISETP.GT.U32.AND P6, PT, R201, R59, PT ;  /* 0x0000003bc900720c */ /* 0x000fe20003fc4070 */
[----:B------:R-:W-:Y:S01]  /*5750*/  VIADD R63, R0, 0x73 ;  /* 0x00000073003f7836 */ /* 0x000fe20000000000 */
[----:B------:R-:W-:Y:S01]  /*5760*/  ISETP.GE.AND P5, PT, R65, RZ, PT ;  /* 0x000000ff4100720c */ /* 0x000fe20003fa6270 */
[--C-:B------:R-:W-:Y:S01]  /*5770*/  @!P1 IMAD.IADD R55, R55, 0x1, -R201.reuse ;  /* 0x0000000137379824 */ /* 0x100fe200078e0ac9 */
[----:B------:R-:W-:Y:S01]  /*5780*/  ISETP.GE.AND P1, PT, R64, RZ, PT ;  /* 0x000000ff4000720c */ /* 0x000fe20003f26270 */
        /* <DEDUP_REMOVED lines=8> */
[----:B------:R-:W-:Y:S02]  /*5810*/  IMAD.MOV R3, RZ, RZ, -R3 ;  /* 0x000000ffff037224 */ /* 0x000fe400078e0a03 */
[----:B------:R-:W-:-:S04]  /*5820*/  IMAD.HI.U32 R4, R207, R62, RZ ;  /* 0x0000003ecf047227 */ /* 0x000fc800078e00ff */
[----:B------:R-:W-:Y:S02]  /*5830*/  IMAD R60, R201, R3, R60 ;  /* 0x00000003c93c7224 */ /* 0x000fe400078e023c */
[----:B------:R-:W-:-:S04]  /*5840*/  IMAD.HI.U32 R3, R207, R64, RZ ;  /* 0x00000040cf037227 */ /* 0x000fc800078e00ff */
[----:B------:R-:W-:Y:S02]  /*5850*/  @!P6 IMAD.IADD R59, R59, 0x1, -R201 ;  /* 0x000000013b3be824 */ /* 0x000fe400078e0ac9 */
[----:B------:R-:W-:Y:S02]  /*5860*/  IMAD.MOV R4, RZ, RZ, -R4 ;  /* 0x000000ffff047224 */ /* 0x000fe400078e0a04 */
[----:B------:R-:W-:Y:S01]  /*5870*/  @!P0 IMAD.MOV R56, RZ, RZ, -R56 ;  /* 0x000000ffff388224 */ /* 0x000fe200078e0a38 */
[C---:B------:R-:W-:Y:S01]  /*5880*/  ISETP.GT.U32.AND P0, PT, R201.reuse, R60, PT ;  /* 0x0000003cc900720c */ /* 0x040fe20003f04070 */
[----:B------:R-:W-:Y:S01]  /*5890*/  IMAD.MOV R3, RZ, RZ, -R3 ;  /* 0x000000ffff037224 */ /* 0x000fe200078e0a03 */
[C---:B------:R-:W-:Y:S01]  /*58a0*/  ISETP.GT.U32.AND P6, PT, R201.reuse, R59, PT ;  /* 0x0000003bc900720c */ /* 0x040fe20003fc4070 */
[----:B------:R-:W-:Y:S02]  /*58b0*/  IMAD R61, R201, R4, R62 ;  /* 0x00000004c93d7224 */ /* 0x000fe400078e023e */
[----:B------:R-:W-:-:S02]  /*58c0*/  @!P3 IMAD.IADD R58, R58, 0x1, -R201 ;  /* 0x000000013a3ab824 */ /* 0x000fc400078e0ac9 */
[C---:B------:R-:W-:Y:S01]  /*58d0*/  IMAD R62, R201.reuse, R3, R64 ;  /* 0x00000003c93e7224 */ /* 0x040fe200078e0240 */
[C---:B------:R-:W-:Y:S01]  /*58e0*/  ISETP.GT.U32.AND P3, PT, R201.reuse, R61, PT ;  /* 0x0000003dc900720c */ /* 0x040fe20003f64070 */
[----:B------:R-:W-:Y:S02]  /*58f0*/  @!P1 IMAD.MOV R58, RZ, RZ, -R58 ;  /* 0x000000ffff3a9224 */ /* 0x000fe400078e0a3a */
[----:B------:R-:W-:Y:S01]  /*5900*/  VIADD R4, R0, 0x75 ;  /* 0x0000007500047836 */ /* 0x000fe20000000000 */
[----:B------:R-:W-:Y:S01]  /*5910*/  ISETP.GT.U32.AND P1, PT, R201, R62, PT ;  /* 0x0000003ec900720c */ /* 0x000fe20003f24070 */
[--C-:B------:R-:W-:Y:S02]  /*5920*/  @!P0 IMAD.IADD R60, R60, 0x1, -R201.reuse ;  /* 0x000000013c3c8824 */ /* 0x100fe400078e0ac9 */
[----:B------:R-:W-:Y:S01]  /*5930*/  @!P6 IMAD.IADD R59, R59, 0x1, -R201 ;  /* 0x000000013b3be824 */ /* 0x000fe200078e0ac9 */
[----:B------:R-:W-:Y:S01]  /*5940*/  ISETP.GE.AND P6, PT, R65, RZ, PT ;  /* 0x000000ff4100720c */ /* 0x000fe20003fc6270 */
[C---:B------:R-:W-:Y:S01]  /*5950*/  VIADD R65, R0.reuse, 0x76 ;  /* 0x0000007600417836 */ /* 0x040fe20000000000 */
[----:B------:R-:W-:Y:S01]  /*5960*/  ISETP.GT.U32.AND P0, PT, R201, R60, PT ;  /* 0x0000003cc900720c */ /* 0x000fe20003f04070 */
[----:B------:R-:W-:Y:S01]  /*5970*/  VIADD R67, R0, 0x77 ;  /* 0x0000007700437836 */ /* 0x000fe20000000000 */
[----:B------:R-:W-:Y:S01]  /*5980*/  IABS R64, R4 ;  /* 0x0000000400407213 */ /* 0x000fe20000000000 */
[----:B------:R-:W-:Y:S01]  /*5990*/  @!P5 IMAD.MOV R59, RZ, RZ, -R59 ;  /* 0x000000ffff3bd224 */ /* 0x000fe200078e0a3b */
[----:B------:R-:W-:Y:S01]  /*59a0*/  IABS R66, R65 ;  /* 0x0000004100427213 */ /* 0x000fe20000000000 */
[----:B------:R-:W-:Y:S01]  /*59b0*/  @!P4 IMAD.MOV R57, RZ, RZ, -R57 ;  /* 0x000000ffff39c224 */ /* 0x000fe200078e0a39 */
[----:B------:R-:W-:Y:S01]  /*59c0*/  IABS R68, R67 ;  /* 0x0000004300447213 */ /* 0x000fe20000000000 */
[----:B------:R-:W-:Y:S01]  /*59d0*/  @!P1 IMAD.IADD R62, R62, 0x1, -R201 ;  /* 0x000000013e3e9824 */ /* 0x000fe200078e0ac9 */
[----:B------:R-:W-:Y:S01]  /*59e0*/  ISETP.GE.AND P5, PT, R4, RZ, PT ;  /* 0x000000ff0400720c */ /* 0x000fe20003fa6270 */
[----:B------:R-:W-:Y:S01]  /*59f0*/  IMAD.HI.U32 R3, R207, R64, RZ ;  /* 0x00000040cf037227 */ /* 0x000fe200078e00ff */
[----:B------:R-:W-:-:S02]  /*5a00*/  ISETP.GE.AND P4, PT, R63, RZ, PT ;  /* 0x000000ff3f00720c */ /* 0x000fc40003f86270 */
[----:B------:R-:W-:Y:S01]  /*5a10*/  ISETP.GT.U32.AND P1, PT, R201, R62, PT ;  /* 0x0000003ec900720c */ /* 0x000fe20003f24070 */
[----:B------:R-:W-:-:S04]  /*5a20*/  IMAD.HI.U32 R4, R207, R66, RZ ;  /* 0x00000042cf047227 */ /* 0x000fc800078e00ff */
[----:B------:R-:W-:-:S04]  /*5a30*/  IMAD.HI.U32 R63, R207, R68, RZ ;  /* 0x00000044cf3f7227 */ /* 0x000fc800078e00ff */
[----:B------:R-:W-:Y:S02]  /*5a40*/  IMAD.MOV R3, RZ, RZ, -R3 ;  /* 0x000000ffff037224 */ /* 0x000fe400078e0a03 */
[----:B------:R-:W-:Y:S01]  /*5a50*/  @!P0 IMAD.IADD R60, R60, 0x1, -R201 ;  /* 0x000000013c3c8824 */ /* 0x000fe200078e0ac9 */
[----:B------:R-:W-:Y:S01]  /*5a60*/  ISETP.GE.AND P0, PT, R65, RZ, PT ;  /* 0x000000ff4100720c */ /* 0x000fe20003f06270 */
[----:B------:R-:W-:Y:S02]  /*5a70*/  IMAD.MOV R4, RZ, RZ, -R4 ;  /* 0x000000ffff047224 */ /* 0x000fe400078e0a04 */
[----:B------:R-:W-:Y:S02]  /*5a80*/  IMAD.MOV R65, RZ, RZ, -R63 ;  /* 0x000000ffff417224 */ /* 0x000fe400078e0a3f */
[----:B------:R-:W-:Y:S02]  /*5a90*/  IMAD R63, R201, R3, R64 ;  /* 0x00000003c93f7224 */ /* 0x000fe400078e0240 */
[----:B------:R-:W-:-:S02]  /*5aa0*/  @!P3 IMAD.IADD R61, R61, 0x1, -R201 ;  /* 0x000000013d3db824 */ /* 0x000fc400078e0ac9 */
[C---:B------:R-:W-:Y:S02]  /*5ab0*/  IMAD R64, R201.reuse, R4, R66 ;  /* 0x00000004c9407224 */ /* 0x040fe400078e0242 */
[----:B------:R-:W-:Y:S01]  /*5ac0*/  @!P1 IMAD.IADD R62, R62, 0x1, -R201 ;  /* 0x000000013e3e9824 */ /* 0x000fe200078e0ac9 */
[C---:B------:R-:W-:Y:S01]  /*5ad0*/  ISETP.GT.U32.AND P3, PT, R201.reuse, R61, PT ;  /* 0x0000003dc900720c */ /* 0x040fe20003f64070 */
[C---:B------:R-:W-:Y:S01]  /*5ae0*/  VIADD R3, R0.reuse, 0x78 ;  /* 0x0000007800037836 */ /* 0x040fe20000000000 */
[C---:B------:R-:W-:Y:S01]  /*5af0*/  ISETP.GT.U32.AND P1, PT, R201.reuse, R64, PT ;  /* 0x00000040c900720c */ /* 0x040fe20003f24070 */
[C---:B------:R-:W-:Y:S02]  /*5b00*/  VIADD R75, R0.reuse, 0x7a ;  /* 0x0000007a004b7836 */ /* 0x040fe40000000000 */
[----:B------:R-:W-:Y:S01]  /*5b10*/  IMAD R65, R201, R65, R68 ;  /* 0x00000041c9417224 */ /* 0x000fe200078e0244 */
[----:B------:R-:W-:Y:S01]  /*5b20*/  IABS R68, R3 ;  /* 0x0000000300447213 */ /* 0x000fe20000000000 */
[C---:B------:R-:W-:Y:S01]  /*5b30*/  VIADD R73, R0.reuse, 0x79 ;  /* 0x0000007900497836 */ /* 0x040fe20000000000 */
[----:B------:R-:W-:Y:S01]  /*5b40*/  IABS R72, R75 ;  /* 0x0000004b00487213 */ /* 0x000fe20000000000 */
[----:B------:R-:W-:-:S02]  /*5b50*/  VIADD R77, R0, 0x7b ;  /* 0x0000007b004d7836 */ /* 0x000fc40000000000 */
[----:B------:R-:W-:Y:S01]  /*5b60*/  @!P2 IMAD.MOV R60, RZ, RZ, -R60 ;  /* 0x000000ffff3ca224 */ /* 0x000fe200078e0a3c */
[----:B------:R-:W-:Y:S01]  /*5b70*/  ISETP.GT.U32.AND P2, PT, R201, R63, PT ;  /* 0x0000003fc900720c */ /* 0x000fe20003f44070 */
[--C-:B------:R-:W-:Y:S01]  /*5b80*/  @!P3 IMAD.IADD R61, R61, 0x1, -R201.reuse ;  /* 0x000000013d3db824 */ /* 0x100fe200078e0ac9 */
[----:B------:R-:W-:Y:S01]  /*5b90*/  IABS R70, R73 ;  /* 0x0000004900467213 */ /* 0x000fe20000000000 */
[----:B------:R-:W-:Y:S01]  /*5ba0*/  @!P1 IMAD.IADD R64, R64, 0x1, -R201 ;  /* 0x0000000140409824 */ /* 0x000fe200078e0ac9 */
[----:B------:R-:W-:Y:S01]  /*5bb0*/  IABS R74, R77 ;  /* 0x0000004d004a7213 */ /* 0x000fe20000000000 */
[----:B------:R-:W-:Y:S01]  /*5bc0*/  @!P4 IMAD.MOV R61, RZ, RZ, -R61 ;  /* 0x000000ffff3dc224 */ /* 0x000fe200078e0a3d */
[----:B------:R-:W-:Y:S01]  /*5bd0*/  ISETP.GE.AND P4, PT, R3, RZ, PT ;  /* 0x000000ff0300720c */ /* 0x000fe20003f86270 */
[----:B------:R-:W-:Y:S01]  /*5be0*/  IMAD.HI.U32 R3, R207, R68, RZ ;  /* 0x00000044cf037227 */ /* 0x000fe200078e00ff */
[----:B------:R-:W-:Y:S02]  /*5bf0*/  ISETP.GT.U32.AND P1, PT, R201, R64, PT ;  /* 0x00000040c900720c */ /* 0x000fe40003f24070 */
[----:B------:R-:W-:Y:S01]  /*5c00*/  ISETP.GE.AND P3, PT, R67, RZ, PT ;  /* 0x000000ff4300720c */ /* 0x000fe20003f66270 */
[----:B------:R-:W-:-:S04]  /*5c10*/  IMAD.HI.U32 R66, R207, R72, RZ ;  /* 0x00000048cf427227 */ /* 0x000fc800078e00ff */
[----:B------:R-:W-:Y:S02]  /*5c20*/  IMAD.MOV R3, RZ, RZ, -R3 ;  /* 0x000000ffff037224 */ /* 0x000fe400078e0a03 */
[----:B------:R-:W-:Y:S01]  /*5c30*/  @!P6 IMAD.MOV R62, RZ, RZ, -R62 ;  /* 0x000000ffff3ee224 */ /* 0x000fe200078e0a3e */
[----:B------:R-:W-:Y:S01]  /*5c40*/  ISETP.GT.U32.AND P6, PT, R201, R65, PT ;  /* 0x00000041c900720c */ /* 0x000fe20003fc4070 */
[----:B------:R-:W-:-:S04]  /*5c50*/  IMAD.HI.U32 R4, R207, R70, RZ ;  /* 0x00000046cf047227 */ /* 0x000fc800078e00ff */
[----:B------:R-:W-:Y:S02]  /*5c60*/  IMAD.MOV R69, RZ, RZ, -R66 ;  /* 0x000000ffff457224 */ /* 0x000fe400078e0a42 */
[----:B------:R-:W-:Y:S02]  /*5c70*/  IMAD R66, R201, R3, R68 ;  /* 0x00000003c9427224 */ /* 0x000fe400078e0244 */
[----:B------:R-:W-:-:S04]  /*5c80*/  IMAD.HI.U32 R67, R207, R74, RZ ;  /* 0x0000004acf437227 */ /* 0x000fc800078e00ff */
[----:B------:R-:W-:Y:S02]  /*5c90*/  IMAD.MOV R4, RZ, RZ, -R4 ;  /* 0x000000ffff047224 */ /* 0x000fe400078e0a04 */
[----:B------:R-:W-:Y:S01]  /*5ca0*/  @!P1 IMAD.IADD R64, R64, 0x1, -R201 ;  /* 0x0000000140409824 */ /* 0x000fe200078e0ac9 */
[----:B------:R-:W-:Y:S01]  /*5cb0*/  ISETP.GT.U32.AND P1, PT, R201, R66, PT ;  /* 0x00000042c900720c */ /* 0x000fe20003f24070 */
[----:B------:R-:W-:Y:S02]  /*5cc0*/  IMAD.MOV R71, RZ, RZ, -R67 ;  /* 0x000000ffff477224 */ /* 0x000fe400078e0a43 */
[--C-:B------:R-:W-:Y:S02]  /*5cd0*/  @!P2 IMAD.IADD R63, R63, 0x1, -R201.reuse ;  /* 0x000000013f3fa824 */ /* 0x100fe400078e0ac9 */
[----:B------:R-:W-:Y:S02]  /*5ce0*/  IMAD R67, R201, R4, R70 ;  /* 0x00000004c9437224 */ /* 0x000fe400078e0246 */
[----:B------:R-:W-:Y:S01]  /*5cf0*/  @!P6 IMAD.IADD R65, R65, 0x1, -R201 ;  /* 0x000000014141e824 */ /* 0x000fe200078e0ac9 */
[C---:B------:R-:W-:Y:S01]  /*5d00*/  ISETP.GT.U32.AND P2, PT, R201.reuse, R63, PT ;  /* 0x0000003fc900720c */ /* 0x040fe20003f44070 */
[C---:B------:R-:W-:Y:S01]  /*5d10*/  VIADD R78, R0.reuse, 0x7c ;  /* 0x0000007c004e7836 */ /* 0x040fe20000000000 */
[----:B------:R-:W-:Y:S01]  /*5d20*/  ISETP.GT.U32.AND P6, PT, R201, R67, PT ;  /* 0x00000043c900720c */ /* 0x000fe20003fc4070 */
[----:B------:R-:W-:-:S02]  /*5d30*/  VIADD R79, R0, 0x7d ;  /* 0x0000007d004f7836 */ /* 0x000fc40000000000 */
[--C-:B------:R-:W-:Y:S01]  /*5d40*/  @!P1 IMAD.IADD R66, R66, 0x1, -R201.reuse ;  /* 0x0000000142429824 */ /* 0x100fe200078e0ac9 */
[C---:B------:R-:W-:Y:S01]  /*5d50*/  ISETP.GT.U32.AND P1, PT, R201.reuse, R65, PT ;  /* 0x00000041c900720c */ /* 0x040fe20003f24070 */
[C---:B------:R-:W-:Y:S01]  /*5d60*/  IMAD R68, R201.reuse, R69, R72 ;  /* 0x00000045c9447224 */ /* 0x040fe200078e0248 */
[----:B------:R-:W-:Y:S01]  /*5d70*/  IABS R70, R78 ;  /* 0x0000004e00467213 */ /* 0x000fe20000000000 */
[C---:B------:R-:W-:Y:S01]  /*5d80*/  IMAD R69, R201.reuse, R71, R74 ;  /* 0x00000047c9457224 */ /* 0x040fe200078e024a */
[----:B------:R-:W-:Y:S01]  /*5d90*/  IABS R72, R79 ;  /* 0x0000004f00487213 */ /* 0x000fe20000000000 */
[----:B------:R-:W-:Y:S01]  /*5da0*/  @!P0 IMAD.MOV R64, RZ, RZ, -R64 ;  /* 0x000000ffff408224 */ /* 0x000fe200078e0a40 */
[----:B------:R-:W-:Y:S01]  /*5db0*/  ISETP.GT.U32.AND P0, PT, R201, R68, PT ;  /* 0x00000044c900720c */ /* 0x000fe20003f04070 */
[--C-:B------:R-:W-:Y:S01]  /*5dc0*/  @!P2 IMAD.IADD R63, R63, 0x1, -R201.reuse ;  /* 0x000000013f3fa824 */ /* 0x100fe200078e0ac9 */
[----:B------:R-:W-:Y:S01]  /*5dd0*/  ISETP.GE.AND P2, PT, R73, RZ, PT ;  /* 0x000000ff4900720c */ /* 0x000fe20003f46270 */
[----:B------:R-:W-:Y:S01]  /*5de0*/  @!P6 IMAD.IADD R67, R67, 0x1, -R201 ;  /* 0x000000014343e824 */ /* 0x000fe200078e0ac9 */
[----:B------:R-:W-:Y:S01]  /*5df0*/  ISETP.GT.U32.AND P6, PT, R201, R66, PT ;  /* 0x00000042c900720c */ /* 0x000fe20003fc4070 */
[----:B------:R-:W-:-:S04]  /*5e00*/  IMAD.HI.U32 R3, R207, R70, RZ ;  /* 0x00000046cf037227 */ /* 0x000fc800078e00ff */
[----:B------:R-:W-:Y:S01]  /*5e10*/  @!P5 IMAD.MOV R63, RZ, RZ, -R63 ;  /* 0x000000ffff3fd224 */ /* 0x000fe200078e0a3f */
[----:B------:R-:W-:Y:S01]  /*5e20*/  ISETP.GT.U32.AND P5, PT, R201, R67, PT ;  /* 0x00000043c900720c */ /* 0x000fe20003fa4070 */
[----:B------:R-:W-:-:S04]  /*5e30*/  IMAD.HI.U32 R4, R207, R72, RZ ;  /* 0x00000048cf047227 */ /* 0x000fc800078e00ff */
[----:B------:R-:W-:Y:S02]  /*5e40*/  IMAD.MOV R3, RZ, RZ, -R3 ;  /* 0x000000ffff037224 */ /* 0x000fe400078e0a03 */
[--C-:B------:R-:W-:Y:S01]  /*5e50*/  @!P1 IMAD.IADD R65, R65, 0x1, -R201.reuse ;  /* 0x0000000141419824 */ /* 0x100fe200078e0ac9 */
[C---:B------:R-:W-:Y:S01]  /*5e60*/  ISETP.GT.U32.AND P1, PT, R201.reuse, R69, PT ;  /* 0x00000045c900720c */ /* 0x040fe20003f24070 */
[----:B------:R-:W-:Y:S02]  /*5e70*/  IMAD.MOV R71, RZ, RZ, -R4 ;  /* 0x000000ffff477224 */ /* 0x000fe400078e0a04 */
[C---:B------:R-:W-:Y:S02]  /*5e80*/  IMAD R70, R201.reuse, R3, R70 ;  /* 0x00000003c9467224 */ /* 0x040fe400078e0246 */
[C---:B------:R-:W-:Y:S02]  /*5e90*/  IMAD R71, R201.reuse, R71, R72 ;  /* 0x00000047c9477224 */ /* 0x040fe400078e0248 */
[----:B------:R-:W-:Y:S01]  /*5ea0*/  @!P6 IMAD.IADD R66, R66, 0x1, -R201 ;  /* 0x000000014242e824 */ /* 0x000fe200078e0ac9 */
[----:B------:R-:W-:Y:S01]  /*5eb0*/  ISETP.GT.U32.AND P6, PT, R201, R70, PT ;  /* 0x00000046c900720c */ /* 0x000fe20003fc4070 */
[----:B------:R-:W-:-:S02]  /*5ec0*/  VIADD R81, R0, 0x7f ;  /* 0x0000007f00517836 */ /* 0x000fc40000000000 */
[--C-:B------:R-:W-:Y:S01]  /*5ed0*/  @!P5 IMAD.IADD R67, R67, 0x1, -R201.reuse ;  /* 0x000000014343d824 */ /* 0x100fe200078e0ac9 */
[----:B------:R-:W-:Y:S01]  /*5ee0*/  ISETP.GT.U32.AND P5, PT, R201, R71, PT ;  /* 0x00000047c900720c */ /* 0x000fe20003fa4070 */
[----:B------:R-:W-:Y:S01]  /*5ef0*/  VIADD R80, R0, 0x7e ;  /* 0x0000007e00507836 */ /* 0x000fe20000000000 */
[----:B------:R-:W-:Y:S01]  /*5f00*/  IABS R76, R81 ;  /* 0x00000051004c7213 */ /* 0x000fe20000000000 */
[--C-:B------:R-:W-:Y:S01]  /*5f10*/  @!P1 IMAD.IADD R69, R69, 0x1, -R201.reuse ;  /* 0x0000000145459824 */ /* 0x100fe200078e0ac9 */
[----:B------:R-:W-:Y:S01]  /*5f20*/  ISETP.GE.AND P1, PT, R77, RZ, PT ;  /* 0x000000ff4d00720c */ /* 0x000fe20003f26270 */
[----:B------:R-:W-:Y:S01]  /*5f30*/  @!P0 IMAD.IADD R68, R68, 0x1, -R201 ;  /* 0x0000000144448824 */ /* 0x000fe200078e0ac9 */
[----:B------:R-:W-:Y:S01]  /*5f40*/  IABS R74, R80 ;  /* 0x00000050004a7213 */ /* 0x000fe20000000000 */
[----:B------:R-:W-:Y:S01]  /*5f50*/  @!P3 IMAD.MOV R65, RZ, RZ, -R65 ;  /* 0x000000ffff41b224 */ /* 0x000fe200078e0a41 */
[----:B------:R-:W-:Y:S01]  /*5f60*/  ISETP.GT.U32.AND P3, PT, R201, R69, PT ;  /* 0x00000045c900720c */ /* 0x000fe20003f64070 */
[----:B------:R-:W-:Y:S01]  /*5f70*/  IMAD.HI.U32 R4, R207, R76, RZ ;  /* 0x0000004ccf047227 */ /* 0x000fe200078e00ff */
[----:B------:R-:W-:-:S03]  /*5f80*/  ISETP.GE.AND P0, PT, R75, RZ, PT ;  /* 0x000000ff4b00720c */ /* 0x000fc60003f06270 */
[----:B------:R-:W-:Y:S01]  /*5f90*/  @!P6 IMAD.IADD R70, R70, 0x1, -R201 ;  /* 0x000000014646e824 */ /* 0x000fe200078e0ac9 */
[----:B------:R-:W-:Y:S01]  /*5fa0*/  ISETP.GT.U32.AND P6, PT, R201, R68, PT ;  /* 0x00000044c900720c */ /* 0x000fe20003fc4070 */
[----:B------:R-:W-:-:S04]  /*5fb0*/  IMAD.HI.U32 R3, R207, R74, RZ ;  /* 0x0000004acf037227 */ /* 0x000fc800078e00ff */
[----:B------:R-:W-:Y:S02]  /*5fc0*/  IMAD.MOV R4, RZ, RZ, -R4 ;  /* 0x000000ffff047224 */ /* 0x000fe400078e0a04 */
[----:B------:R-:W-:Y:S01]  /*5fd0*/  @!P5 IMAD.IADD R71, R71, 0x1, -R201 ;  /* 0x000000014747d824 */ /* 0x000fe200078e0ac9 */
[C---:B------:R-:W-:Y:S01]  /*5fe0*/  ISETP.GT.U32.AND P5, PT, R201.reuse, R70, PT ;  /* 0x00000046c900720c */ /* 0x040fe20003fa4070 */
[----:B------:R-:W-:Y:S02]  /*5ff0*/  IMAD.MOV R3, RZ, RZ, -R3 ;  /* 0x000000ffff037224 */ /* 0x000fe400078e0a03 */
[C---:B------:R-:W-:Y:S02]  /*6000*/  VIADD R75, R0.reuse, 0x80 ;  /* 0x00000080004b7836 */ /* 0x040fe40000000000 */
[C---:B------:R-:W-:Y:S02]  /*6010*/  IMAD R73, R201.reuse, R4, R76 ;  /* 0x00000004c9497224 */ /* 0x040fe400078e024c */
[----:B------:R-:W-:Y:S01]  /*6020*/  IMAD R72, R201, R3, R74 ;  /* 0x00000003c9487224 */ /* 0x000fe200078e024a */
[----:B------:R-:W-:Y:S01]  /*6030*/  IABS R74, R75 ;  /* 0x0000004b004a7213 */ /* 0x000fe20000000000 */
[----:B------:R-:W-:-:S02]  /*6040*/  VIADD R77, R0, 0x81 ;  /* 0x00000081004d7836 */ /* 0x000fc40000000000 */
[--C-:B------:R-:W-:Y:S01]  /*6050*/  @!P3 IMAD.IADD R69, R69, 0x1, -R201.reuse ;  /* 0x000000014545b824 */ /* 0x100fe200078e0ac9 */
[C---:B------:R-:W-:Y:S01]  /*6060*/  ISETP.GT.U32.AND P3, PT, R201.reuse, R73, PT ;  /* 0x00000049c900720c */ /* 0x040fe20003f64070 */
[----:B------:R-:W-:Y:S01]  /*6070*/  @!P4 IMAD.MOV R66, RZ, RZ, -R66 ;  /* 0x000000ffff42c224 */ /* 0x000fe200078e0a42 */
[----:B------:R-:W-:Y:S01]  /*6080*/  ISETP.GT.U32.AND P4, PT, R201, R71, PT ;  /* 0x00000047c900720c */ /* 0x000fe20003f84070 */
[----:B------:R-:W-:Y:S01]  /*6090*/  @!P6 IMAD.IADD R68, R68, 0x1, -R201 ;  /* 0x000000014444e824 */ /* 0x000fe200078e0ac9 */
[----:B------:R-:W-:Y:S01]  /*60a0*/  IABS R76, R77 ;  /* 0x0000004d004c7213 */ /* 0x000fe20000000000 */
[----:B------:R-:W-:Y:S01]  /*60b0*/  IMAD.HI.U32 R3, R207, R74, RZ ;  /* 0x0000004acf037227 */ /* 0x000fe200078e00ff */
[----:B------:R-:W-:-:S03]  /*60c0*/  ISETP.GE.AND P6, PT, R78, RZ, PT ;  /* 0x000000ff4e00720c */ /* 0x000fc60003fc6270 */
[----:B------:R-:W-:Y:S01]  /*60d0*/  @!P5 IMAD.IADD R70, R70, 0x1, -R201 ;  /* 0x000000014646d824 */ /* 0x000fe200078e0ac9 */
[----:B------:R-:W-:Y:S01]  /*60e0*/  ISETP.GE.AND P5, PT, R79, RZ, PT ;  /* 0x000000ff4f00720c */ /* 0x000fe20003fa6270 */
[----:B------:R-:W-:-:S04]  /*60f0*/  IMAD.HI.U32 R4, R207, R76, RZ ;  /* 0x0000004ccf047227 */ /* 0x000fc800078e00ff */
[----:B------:R-:W-:Y:S02]  /*6100*/  IMAD.MOV R3, RZ, RZ, -R3 ;  /* 0x000000ffff037224 */ /* 0x000fe400078e0a03 */
[----:B------:R-:W-:Y:S01]  /*6110*/  @!P2 IMAD.MOV R67, RZ, RZ, -R67 ;  /* 0x000000ffff43a224 */ /* 0x000fe200078e0a43 */
[C---:B------:R-:W-:Y:S01]  /*6120*/  ISETP.GT.U32.AND P2, PT, R201.reuse, R72, PT ;  /* 0x00000048c900720c */ /* 0x040fe20003f44070 */
[----:B------:R-:W-:Y:S02]  /*6130*/  IMAD.MOV R4, RZ, RZ, -R4 ;  /* 0x000000ffff047224 */ /* 0x000fe400078e0a04 */
[----:B------:R-:W-:Y:S02]  /*6140*/  IMAD R74, R201, R3, R74 ;  /* 0x00000003c94a7224 */ /* 0x000fe400078e024a */
[--C-:B------:R-:W-:Y:S01]  /*6150*/  @!P3 IMAD.IADD R73, R73, 0x1, -R201.reuse ;  /* 0x000000014949b824 */ /* 0x100fe200078e0ac9 */
[----:B------:R-:W-:Y:S01]  /*6160*/  ISETP.GE.AND P3, PT, R75, RZ, PT ;  /* 0x000000ff4b00720c */ /* 0x000fe20003f66270 */
[----:B------:R-:W-:Y:S01]  /*6170*/  @!P4 IMAD.IADD R71, R71, 0x1, -R201 ;  /* 0x000000014747c824 */ /* 0x000fe200078e0ac9 */
[----:B------:R-:W-:Y:S01]  /*6180*/  ISETP.GE.AND P4, PT, R80, RZ, PT ;  /* 0x000000ff5000720c */ /* 0x000fe20003f86270 */
[----:B------:R-:W-:-:S02]  /*6190*/  IMAD R75, R201, R4, R76 ;  /* 0x00000004c94b7224 */ /* 0x000fc400078e024c */
[----:B------:R-:W-:Y:S01]  /*61a0*/  @!P6 IMAD.MOV R70, RZ, RZ, -R70 ;  /* 0x000000ffff46e224 */ /* 0x000fe200078e0a46 */
[C---:B------:R-:W-:Y:S01]  /*61b0*/  ISETP.GT.U32.AND P6, PT, R201.reuse, R74, PT ;  /* 0x0000004ac900720c */ /* 0x040fe20003fc4070 */
[----:B------:R-:W-:Y:S01]  /*61c0*/  @!P1 IMAD.MOV R69, RZ, RZ, -R69 ;  /* 0x000000ffff459224 */ /* 0x000fe200078e0a45 */
[C---:B------:R-:W-:Y:S01]  /*61d0*/  ISETP.GT.U32.AND P1, PT, R201.reuse, R73, PT ;  /* 0x00000049c900720c */ /* 0x040fe20003f24070 */
[----:B------:R-:W-:Y:S01]  /*61e0*/  @!P5 IMAD.MOV R71, RZ, RZ, -R71 ;  /* 0x000000ffff47d224 */ /* 0x000fe200078e0a47 */
[----:B------:R-:W-:Y:S01]  /*61f0*/  ISETP.GT.U32.AND P5, PT, R201, R75, PT ;  /* 0x0000004bc900720c */ /* 0x000fe20003fa4070 */
[--C-:B------:R-:W-:Y:S01]  /*6200*/  @!P2 IMAD.IADD R72, R72, 0x1, -R201.reuse ;  /* 0x000000014848a824 */ /* 0x100fe200078e0ac9 */
[----:B------:R-:W-:Y:S01]  /*6210*/  ISETP.GE.AND P2, PT, R81, RZ, PT ;  /* 0x000000ff5100720c */ /* 0x000fe20003f46270 */
[C---:B------:R-:W-:Y:S02]  /*6220*/  VIADD R3, R0.reuse, 0x82 ;  /* 0x0000008200037836 */ /* 0x040fe40000000000 */
[----:B------:R-:W-:Y:S01]  /*6230*/  @!P0 IMAD.MOV R68, RZ, RZ, -R68 ;  /* 0x000000ffff448224 */ /* 0x000fe200078e0a44 */
[----:B------:R-:W-:Y:S01]  /*6240*/  ISETP.GT.U32.AND P0, PT, R201, R72, PT ;  /* 0x00000048c900720c */ /* 0x000fe20003f04070 */
[----:B------:R-:W-:Y:S01]  /*6250*/  VIADD R4, R0, 0x83 ;  /* 0x0000008300047836 */ /* 0x000fe20000000000 */
[----:B------:R-:W-:Y:S01]  /*6260*/  IABS R76, R3 ;  /* 0x00000003004c7213 */ /* 0x000fe20000000000 */
[----:B------:R-:W-:-:S02]  /*6270*/  @!P6 IMAD.IADD R74, R74, 0x1, -R201 ;  /* 0x000000014a4ae824 */ /* 0x000fc400078e0ac9 */
[--C-:B------:R-:W-:Y:S01]  /*6280*/  @!P1 IMAD.IADD R73, R73, 0x1, -R201.reuse ;  /* 0x0000000149499824 */ /* 0x100fe200078e0ac9 */
[----:B------:R-:W-:Y:S01]  /*6290*/  ISETP.GE.AND P1, PT, R3, RZ, PT ;  /* 0x000000ff0300720c */ /* 0x000fe20003f26270 */
[----:B------:R-:W-:Y:S01]  /*62a0*/  @!P5 IMAD.IADD R75, R75, 0x1, -R201 ;  /* 0x000000014b4bd824 */ /* 0x000fe200078e0ac9 */
[----:B------:R-:W-:Y:S01]  /*62b0*/  ISETP.GT.U32.AND P5, PT, R201, R74, PT ;  /* 0x0000004ac900720c */ /* 0x000fe20003fa4070 */
[----:B------:R-:W-:Y:S01]  /*62c0*/  IMAD.HI.U32 R3, R207, R76, RZ ;  /* 0x0000004ccf037227 */ /* 0x000fe200078e00ff */
[----:B------:R-:W-:Y:S02]  /*62d0*/  IABS R78, R4 ;  /* 0x00000004004e7213 */ /* 0x000fe40000000000 */
[----:B------:R-:W-:Y:S01]  /*62e0*/  ISETP.GE.AND P6, PT, R4, RZ, PT ;  /* 0x000000ff0400720c */ /* 0x000fe20003fc6270 */
[----:B------:R-:W-:Y:S02]  /*62f0*/  IMAD.MOV R3, RZ, RZ, -R3 ;  /* 0x000000ffff037224 */ /* 0x000fe400078e0a03 */
[----:B------:R-:W-:Y:S01]  /*6300*/  @!P0 IMAD.IADD R72, R72, 0x1, -R201 ;  /* 0x0000000148488824 */ /* 0x000fe200078e0ac9 */
[----:B------:R-:W-:Y:S01]  /*6310*/  ISETP.GE.AND P0, PT, R77, RZ, PT ;  /* 0x000000ff4d00720c */ /* 0x000fe20003f06270 */
[----:B------:R-:W-:-:S04]  /*6320*/  IMAD.HI.U32 R4, R207, R78, RZ ;  /* 0x0000004ecf047227 */ /* 0x000fc800078e00ff */
[C---:B------:R-:W-:Y:S02]  /*6330*/  IMAD R76, R201.reuse, R3, R76 ;  /* 0x00000003c94c7224 */ /* 0x040fe400078e024c */
[----:B------:R-:W-:Y:S01]  /*6340*/  @!P4 IMAD.MOV R72, RZ, RZ, -R72 ;  /* 0x000000ffff48c224 */ /* 0x000fe200078e0a48 */
[C---:B------:R-:W-:Y:S01]  /*6350*/  ISETP.GT.U32.AND P4, PT, R201.reuse, R75, PT ;  /* 0x0000004bc900720c */ /* 0x040fe20003f84070 */
[----:B------:R-:W-:Y:S02]  /*6360*/  VIADD R77, R0, 0x84 ;  /* 0x00000084004d7836 */ /* 0x000fe40000000000 */
[----:B------:R-:W-:Y:S02]  /*6370*/  IMAD.MOV R4, RZ, RZ, -R4 ;  /* 0x000000ffff047224 */ /* 0x000fe400078e0a04 */
[----:B------:R-:W-:Y:S01]  /*6380*/  @!P5 IMAD.IADD R74, R74, 0x1, -R201 ;  /* 0x000000014a4ad824 */ /* 0x000fe200078e0ac9 */
[----:B------:R-:W-:Y:S01]  /*6390*/  ISETP.GT.U32.AND P5, PT, R201, R76, PT ;  /* 0x0000004cc900720c */ /* 0x000fe20003fa4070 */
[----:B------:R-:W-:Y:S01]  /*63a0*/  @!P2 IMAD.MOV R73, RZ, RZ, -R73 ;  /* 0x000000ffff49a224 */ /* 0x000fe200078e0a49 */
[----:B------:R-:W-:Y:S01]  /*63b0*/  ISETP.GE.AND P2, PT, R77, RZ, PT ;  /* 0x000000ff4d00720c */ /* 0x000fe20003f46270 */
[----:B------:R-:W-:Y:S01]  /*63c0*/  VIADD R3, R0, 0x85 ;  /* 0x0000008500037836 */ /* 0x000fe20000000000 */
[----:B------:R-:W-:Y:S01]  /*63d0*/  IABS R79, R77 ;  /* 0x0000004d004f7213 */ /* 0x000fe20000000000 */
[----:B------:R-:W-:-:S02]  /*63e0*/  IMAD R77, R201, R4, R78 ;  /* 0x00000004c94d7224 */ /* 0x000fc400078e024e */
[----:B------:R-:W-:Y:S01]  /*63f0*/  @!P3 IMAD.MOV R74, RZ, RZ, -R74 ;  /* 0x000000ffff4ab224 */ /* 0x000fe200078e0a4a */
[----:B------:R-:W-:Y:S01]  /*6400*/  IABS R80, R3 ;  /* 0x0000000300507213 */ /* 0x000fe20000000000 */
[----:B------:R-:W-:Y:S01]  /*6410*/  IMAD.MOV.U32 R78, RZ, RZ, R79 ;  /* 0x000000ffff4e7224 */ /* 0x000fe200078e004f */
[----:B------:R-:W-:Y:S01]  /*6420*/  ISETP.GT.U32.AND P3, PT, R201, R77, PT ;  /* 0x0000004dc900720c */ /* 0x000fe20003f64070 */
[----:B------:R-:W-:Y:S01]  /*6430*/  @!P4 IMAD.IADD R75, R75, 0x1, -R201 ;  /* 0x000000014b4bc824 */ /* 0x000fe200078e0ac9 */
[----:B------:R-:W-:Y:S01]  /*6440*/  ISETP.GE.AND P4, PT, R3, RZ, PT ;  /* 0x000000ff0300720c */ /* 0x000fe20003f86270 */
[----:B------:R-:W-:-:S04]  /*6450*/  IMAD.HI.U32 R3, R207, R78, RZ ;  /* 0x0000004ecf037227 */ /* 0x000fc800078e00ff */
[----:B------:R-:W-:Y:S02]  /*6460*/  @!P5 IMAD.IADD R76, R76, 0x1, -R201 ;  /* 0x000000014c4cd824 */ /* 0x000fe400078e0ac9 */
[----:B------:R-:W-:Y:S02]  /*6470*/  VIADD R79, R0, 0x86 ;  /* 0x00000086004f7836 */ /* 0x000fe40000000000 */
[----:B------:R-:W-:Y:S01]  /*6480*/  IMAD.MOV R4, RZ, RZ, -R3 ;  /* 0x000000ffff047224 */ /* 0x000fe200078e0a03 */
[----:B------:R-:W-:Y:S01]  /*6490*/  ISETP.GT.U32.AND P5, PT, R201, R76, PT ;  /* 0x0000004cc900720c */ /* 0x000fe20003fa4070 */
[----:B------:R-:W-:Y:S01]  /*64a0*/  IMAD.HI.U32 R3, R207, R80, RZ ;  /* 0x00000050cf037227 */ /* 0x000fe200078e00ff */
[----:B------:R-:W-:-:S03]  /*64b0*/  IABS R82, R79 ;  /* 0x0000004f00527213 */ /* 0x000fc60000000000 */
[----:B------:R-:W-:Y:S02]  /*64c0*/  @!P3 IMAD.IADD R77, R77, 0x1, -R201 ;  /* 0x000000014d4db824 */ /* 0x000fe400078e0ac9 */
[----:B------:R-:W-:Y:S02]  /*64d0*/  IMAD.MOV R3, RZ, RZ, -R3 ;  /* 0x000000ffff037224 */ /* 0x000fe400078e0a03 */
[----:B------:R-:W-:Y:S01]  /*64e0*/  VIADD R83, R0, 0x87 ;  /* 0x0000008700537836 */ /* 0x000fe20000000000 */
[----:B------:R-:W-:Y:S01]  /*64f0*/  ISETP.GT.U32.AND P3, PT, R201, R77, PT ;  /* 0x0000004dc900720c */ /* 0x000fe20003f64070 */
[----:B------:R-:W-:Y:S01]  /*6500*/  @!P0 IMAD.MOV R75, RZ, RZ, -R75 ;  /* 0x000000ffff4b8224 */ /* 0x000fe200078e0a4b */
[----:B------:R-:W-:Y:S01]  /*6510*/  ISETP.GE.AND P0, PT, R79, RZ, PT ;  /* 0x000000ff4f00720c */ /* 0x000fe20003f06270 */
[C---:B------:R-:W-:Y:S01]  /*6520*/  IMAD R79, R201.reuse, R3, R80 ;  /* 0x00000003c94f7224 */ /* 0x040fe200078e0250 */
[----:B------:R-:W-:Y:S01]  /*6530*/  IABS R84, R83 ;  /* 0x0000005300547213 */ /* 0x000fe20000000000 */
[----:B------:R-:W-:-:S02]  /*6540*/  IMAD R78, R201, R4, R78 ;  /* 0x00000004c94e7224 */ /* 0x000fc400078e024e */
[----:B------:R-:W-:-:S04]  /*6550*/  IMAD.HI.U32 R3, R207, R82, RZ ;  /* 0x00000052cf037227 */ /* 0x000fc800078e00ff */
[----:B------:R-:W-:Y:S01]  /*6560*/  @!P5 IMAD.IADD R76, R76, 0x1, -R201 ;  /* 0x000000014c4cd824 */ /* 0x000fe200078e0ac9 */
[----:B------:R-:W-:Y:S01]  /*6570*/  ISETP.GT.U32.AND P5, PT, R201, R78, PT ;  /* 0x0000004ec900720c */ /* 0x000fe20003fa4070 */
[----:B------:R-:W-:Y:S02]  /*6580*/  IMAD.MOV R3, RZ, RZ, -R3 ;  /* 0x000000ffff037224 */ /* 0x000fe400078e0a03 */
[----:B------:R-:W-:-:S04]  /*6590*/  IMAD.HI.U32 R4, R207, R84, RZ ;  /* 0x00000054cf047227 */ /* 0x000fc800078e00ff */
[C---:B------:R-:W-:Y:S02]  /*65a0*/  IMAD R80, R201.reuse, R3, R82 ;  /* 0x00000003c9507224 */ /* 0x040fe400078e0252 */
[----:B------:R-:W-:Y:S01]  /*65b0*/  @!P1 IMAD.MOV R76, RZ, RZ, -R76 ;  /* 0x000000ffff4c9224 */ /* 0x000fe200078e0a4c */
[----:B------:R-:W-:Y:S01]  /*65c0*/  ISETP.GT.U32.AND P1, PT, R201, R79, PT ;  /* 0x0000004fc900720c */ /* 0x000fe20003f24070 */
[----:B------:R-:W-:Y:S02]  /*65d0*/  IMAD.MOV R4, RZ, RZ, -R4 ;  /* 0x000000ffff047224 */ /* 0x000fe400078e0a04 */
[----:B------:R-:W-:Y:S01]  /*65e0*/  @!P3 IMAD.IADD R77, R77, 0x1, -R201 ;  /* 0x000000014d4db824 */ /* 0x000fe200078e0ac9 */
[C---:B------:R-:W-:Y:S01]  /*65f0*/  ISETP.GT.U32.AND P3, PT, R201.reuse, R80, PT ;  /* 0x00000050c900720c */ /* 0x040fe20003f64070 */
[----:B------:R-:W-:Y:S02]  /*6600*/  IMAD R81, R201, R4, R84 ;  /* 0x00000004c9517224 */ /* 0x000fe400078e0254 */
[----:B------:R-:W-:-:S02]  /*6610*/  VIADD R85, R0, 0x88 ;  /* 0x0000008800557836 */ /* 0x000fc40000000000 */
[--C-:B------:R-:W-:Y:S01]  /*6620*/  @!P5 IMAD.IADD R78, R78, 0x1, -R201.reuse ;  /* 0x000000014e4ed824 */ /* 0x100fe200078e0ac9 */
[----:B------:R-:W-:Y:S01]  /*6630*/  ISETP.GT.U32.AND P5, PT, R201, R81, PT ;  /* 0x00000051c900720c */ /* 0x000fe20003fa4070 */
[C---:B------:R-:W-:Y:S01]  /*6640*/  VIADD R87, R0.reuse, 0x89 ;  /* 0x0000008900577836 */ /* 0x040fe20000000000 */
[----:B------:R-:W-:Y:S01]  /*6650*/  IABS R86, R85 ;  /* 0x0000005500567213 */ /* 0x000fe20000000000 */
[----:B------:R-:W-:Y:S01]  /*6660*/  @!P1 IMAD.IADD R79, R79, 0x1, -R201 ;  /* 0x000000014f4f9824 */ /* 0x000fe200078e0ac9 */
[----:B------:R-:W-:Y:S01]  /*6670*/  ISETP.GT.U32.AND P1, PT, R201, R78, PT ;  /* 0x0000004ec900720c */ /* 0x000fe20003f24070 */
[----:B------:R-:W-:Y:S01]  /*6680*/  VIADD R89, R0, 0x8a ;  /* 0x0000008a00597836 */ /* 0x000fe20000000000 */
[----:B------:R-:W-:Y:S01]  /*6690*/  IABS R4, R87 ;  /* 0x0000005700047213 */ /* 0x000fe20000000000 */
[----:B------:R-:W-:-:S03]  /*66a0*/  IMAD.HI.U32 R3, R207, R86, RZ ;  /* 0x00000056cf037227 */ /* 0x000fc600078e00ff */
[----:B------:R-:W-:Y:S01]  /*66b0*/  IABS R84, R89 ;  /* 0x0000005900547213 */ /* 0x000fe20000000000 */
[----:B------:R-:W-:Y:S01]  /*66c0*/  @!P3 IMAD.IADD R80, R80, 0x1, -R201 ;  /* 0x000000015050b824 */ /* 0x000fe200078e0ac9 */
[----:B------:R-:W-:Y:S01]  /*66d0*/  ISETP.GT.U32.AND P3, PT, R201, R79, PT ;  /* 0x0000004fc900720c */ /* 0x000fe20003f64070 */
[----:B------:R-:W-:Y:S02]  /*66e0*/  IMAD.MOV R3, RZ, RZ, -R3 ;  /* 0x000000ffff037224 */ /* 0x000fe400078e0a03 */
[----:B------:R-:W-:Y:S01]  /*66f0*/  @!P5 IMAD.IADD R81, R81, 0x1, -R201 ;  /* 0x000000015151d824 */ /* 0x000fe200078e0ac9 */
[C---:B------:R-:W-:Y:S01]  /*6700*/  ISETP.GT.U32.AND P5, PT, R201.reuse, R80, PT ;  /* 0x00000050c900720c */ /* 0x040fe20003fa4070 */
[----:B------:R-:W-:Y:S02]  /*6710*/  IMAD R82, R201, R3, R86 ;  /* 0x00000003c9527224 */ /* 0x000fe400078e0256 */
[----:B------:R-:W-:-:S04]  /*6720*/  IMAD.HI.U32 R3, R207, R4, RZ ;  /* 0x00000004cf037227 */ /* 0x000fc800078e00ff */
[----:B------:R-:W-:Y:S02]  /*6730*/  IMAD.MOV R3, RZ, RZ, -R3 ;  /* 0x000000ffff037224 */ /* 0x000fe400078e0a03 */
[--C-:B------:R-:W-:Y:S01]  /*6740*/  @!P3 IMAD.IADD R79, R79, 0x1, -R201.reuse ;  /* 0x000000014f4fb824 */ /* 0x100fe200078e0ac9 */
[----:B------:R-:W-:Y:S01]  /*6750*/  ISETP.GE.AND P3, PT, R83, RZ, PT ;  /* 0x000000ff5300720c */ /* 0x000fe20003f66270 */
[C---:B------:R-:W-:Y:S02]  /*6760*/  IMAD R83, R201.reuse, R3, R4 ;  /* 0x00000003c9537224 */ /* 0x040fe400078e0204 */
[----:B------:R-:W-:Y:S02]  /*6770*/  @!P5 IMAD.IADD R80, R80, 0x1, -R201 ;  /* 0x000000015050d824 */ /* 0x000fe400078e0ac9 */
[C---:B------:R-:W-:Y:S01]  /*6780*/  VIADD R90, R0.reuse, 0x8b ;  /* 0x0000008b005a7836 */ /* 0x040fe20000000000 */
[----:B------:R-:W-:Y:S01]  /*6790*/  ISETP.GT.U32.AND P5, PT, R201, R83, PT ;  /* 0x00000053c900720c */ /* 0x000fe20003fa4070 */
[----:B------:R-:W-:-:S02]  /*67a0*/  VIADD R91, R0, 0x8c ;  /* 0x0000008c005b7836 */ /* 0x000fc40000000000 */
[----:B------:R-:W-:Y:S01]  /*67b0*/  @!P6 IMAD.MOV R77, RZ, RZ, -R77 ;  /* 0x000000ffff4de224 */ /* 0x000fe200078e0a4d */
[----:B------:R-:W-:Y:S01]  /*67c0*/  ISETP.GT.U32.AND P6, PT, R201, R81, PT ;  /* 0x00000051c900720c */ /* 0x000fe20003fc4070 */
[----:B------:R-:W-:Y:S01]  /*67d0*/  IMAD.HI.U32 R3, R207, R84, RZ ;  /* 0x00000054cf037227 */ /* 0x000fe200078e00ff */
[----:B------:R-:W-:Y:S02]  /*67e0*/  IABS R86, R90 ;  /* 0x0000005a00567213 */ /* 0x000fe40000000000 */
[----:B------:R-:W-:Y:S01]  /*67f0*/  IABS R88, R91 ;  /* 0x0000005b00587213 */ /* 0x000fe20000000000 */
[----:B------:R-:W-:Y:S02]  /*6800*/  IMAD.MOV R3, RZ, RZ, -R3 ;  /* 0x000000ffff037224 */ /* 0x000fe400078e0a03 */
[--C-:B------:R-:W-:Y:S01]  /*6810*/  @!P1 IMAD.IADD R78, R78, 0x1, -R201.reuse ;  /* 0x000000014e4e9824 */ /* 0x100fe200078e0ac9 */
[----:B------:R-:W-:Y:S01]  /*6820*/  ISETP.GT.U32.AND P1, PT, R201, R82, PT ;  /* 0x00000052c900720c */ /* 0x000fe20003f24070 */
[----:B------:R-:W-:-:S02]  /*6830*/  @!P5 IMAD.IADD R83, R83, 0x1, -R201 ;  /* 0x000000015353d824 */ /* 0x000fc400078e0ac9 */
[----:B------:R-:W-:-:S03]  /*6840*/  IMAD.HI.U32 R4, R207, R86, RZ ;  /* 0x00000056cf047227 */ /* 0x000fc600078e00ff */
[C---:B------:R-:W-:Y:S01]  /*6850*/  ISETP.GT.U32.AND P5, PT, R201.reuse, R83, PT ;  /* 0x00000053c900720c */ /* 0x040fe20003fa4070 */
[----:B------:R-:W-:Y:S02]  /*6860*/  IMAD R84, R201, R3, R84 ;  /* 0x00000003c9547224 */ /* 0x000fe400078e0254 */
[----:B------:R-:W-:-:S04]  /*6870*/  IMAD.HI.U32 R3, R207, R88, RZ ;  /* 0x00000058cf037227 */ /* 0x000fc800078e00ff */
[----:B------:R-:W-:Y:S02]  /*6880*/  IMAD.MOV R4, RZ, RZ, -R4 ;  /* 0x000000ffff047224 */ /* 0x000fe400078e0a04 */
[----:B------:R-:W-:Y:S02]  /*6890*/  IMAD.MOV R3, RZ, RZ, -R3 ;  /* 0x000000ffff037224 */ /* 0x000fe400078e0a03 */
[--C-:B------:R-:W-:Y:S01]  /*68a0*/  @!P6 IMAD.IADD R81, R81, 0x1, -R201.reuse ;  /* 0x000000015151e824 */ /* 0x100fe200078e0ac9 */
[----:B------:R-:W-:Y:S01]  /*68b0*/  ISETP.GE.AND P6, PT, R85, RZ, PT ;  /* 0x000000ff5500720c */ /* 0x000fe20003fc6270 */
[C---:B------:R-:W-:Y:S02]  /*68c0*/  IMAD R85, R201.reuse, R4, R86 ;  /* 0x00000004c9557224 */ /* 0x040fe400078e0256 */
[----:B------:R-:W-:Y:S02]  /*68d0*/  IMAD R86, R201, R3, R88 ;  /* 0x00000003c9567224 */ /* 0x000fe400078e0258 */
[--C-:B------:R-:W-:Y:S01]  /*68e0*/  @!P1 IMAD.IADD R82, R82, 0x1, -R201.reuse ;  /* 0x0000000152529824 */ /* 0x100fe200078e0ac9 */
[----:B------:R-:W-:Y:S01]  /*68f0*/  ISETP.GE.AND P1, PT, R87, RZ, PT ;  /* 0x000000ff5700720c */ /* 0x000fe20003f26270 */
[----:B------:R-:W-:Y:S01]  /*6900*/  @!P5 IMAD.IADD R83, R83, 0x1, -R201 ;  /* 0x000000015353d824 */ /* 0x000fe200078e0ac9 */
[C---:B------:R-:W-:Y:S01]  /*6910*/  ISETP.GT.U32.AND P5, PT, R201.reuse, R86, PT ;  /* 0x00000056c900720c */ /* 0x040fe20003fa4070 */
[----:B------:R-:W-:Y:S01]  /*6920*/  @!P2 IMAD.MOV R78, RZ, RZ, -R78 ;  /* 0x000000ffff4ea224 */ /* 0x000fe200078e0a4e */
[C---:B------:R-:W-:Y:S01]  /*6930*/  ISETP.GT.U32.AND P2, PT, R201.reuse, R82, PT ;  /* 0x00000052c900720c */ /* 0x040fe20003f44070 */
[----:B------:R-:W-:Y:S01]  /*6940*/  @!P4 IMAD.MOV R79, RZ, RZ, -R79 ;  /* 0x000000ffff4fc224 */ /* 0x000fe200078e0a4f */
[----:B------:R-:W-:Y:S01]  /*6950*/  ISETP.GT.U32.AND P4, PT, R201, R84, PT ;  /* 0x00000054c900720c */ /* 0x000fe20003f84070 */
[----:B------:R-:W-:-:S02]  /*6960*/  VIADD R93, R0, 0x8d ;  /* 0x0000008d005d7836 */ /* 0x000fc40000000000 */
[----:B------:R-:W-:Y:S01]  /*6970*/  @!P0 IMAD.MOV R80, RZ, RZ, -R80 ;  /* 0x000000ffff508224 */ /* 0x000fe200078e0a50 */
[----:B------:R-:W-:Y:S01]  /*6980*/  ISETP.GE.AND P0, PT, R89, RZ, PT ;  /* 0x000000ff5900720c */ /* 0x000fe20003f06270 */
[----:B------:R-:W-:Y:S01]  /*6990*/  @!P3 IMAD.MOV R81, RZ, RZ, -R81 ;  /* 0x000000ffff51b224 */ /* 0x000fe200078e0a51 */
[----:B------:R-:W-:Y:S01]  /*69a0*/  ISETP.GT.U32.AND P3, PT, R201, R85, PT ;  /* 0x00000055c900720c */ /* 0x000fe20003f64070 */
[----:B------:R-:W-:Y:S01]  /*69b0*/  VIADD R89, R0, 0x8e ;  /* 0x0000008e00597836 */ /* 0x000fe20000000000 */
[----:B------:R-:W-:Y:S01]  /*69c0*/  IABS R4, R93 ;  /* 0x0000005d00047213 */ /* 0x000fe20000000000 */
[--C-:B------:R-:W-:Y:S02]  /*69d0*/  @!P5 IMAD.IADD R86, R86, 0x1, -R201.reuse ;  /* 0x000000015656d824 */ /* 0x100fe400078e0ac9 */
[----:B------:R-:W-:Y:S01]  /*69e0*/  @!P2 IMAD.IADD R82, R82, 0x1, -R201 ;  /* 0x000000015252a824 */ /* 0x000fe200078e0ac9 */
[----:B------:R-:W-:Y:S01]  /*69f0*/  IABS R88, R89 ;  /* 0x0000005900587213 */ /* 0x000fe20000000000 */
[----:B------:R-:W-:Y:S01]  /*6a00*/  IMAD.HI.U32 R3, R207, R4, RZ ;  /* 0x00000004cf037227 */ /* 0x000fe200078e00ff */
[----:B------:R-:W-:-:S02]  /*6a10*/  ISETP.GT.U32.AND P5, PT, R201, R86, PT ;  /* 0x00000056c900720c */ /* 0x000fc40003fa4070 */
[----:B------:R-:W-:Y:S01]  /*6a20*/  ISETP.GE.AND P2, PT, R90, RZ, PT ;  /* 0x000000ff5a00720c */ /* 0x000fe20003f46270 */
[----:B------:R-:W-:Y:S01]  /*6a30*/  @!P4 IMAD.IADD R84, R84, 0x1, -R201 ;  /* 0x000000015454c824 */ /* 0x000fe200078e0ac9 */
[----:B------:R-:W-:Y:S01]  /*6a40*/  ISETP.GE.AND P4, PT, R91, RZ, PT ;  /* 0x000000ff5b00720c */ /* 0x000fe20003f86270 */
[----:B------:R-:W-:Y:S02]  /*6a50*/  IMAD.MOV R87, RZ, RZ, -R3 ;  /* 0x000000ffff577224 */ /* 0x000fe400078e0a03 */
[----:B------:R-:W-:-:S04]  /*6a60*/  IMAD.HI.U32 R3, R207, R88, RZ ;  /* 0x00000058cf037227 */ /* 0x000fc800078e00ff */
[----:B------:R-:W-:Y:S01]  /*6a70*/  @!P6 IMAD.MOV R82, RZ, RZ, -R82 ;  /* 0x000000ffff52e224 */ /* 0x000fe200078e0a52 */
[----:B------:R-:W-:Y:S01]  /*6a80*/  ISETP.GT.U32.AND P6, PT, R201, R84, PT ;  /* 0x00000054c900720c */ /* 0x000fe20003fc4070 */
[----:B------:R-:W-:Y:S02]  /*6a90*/  @!P3 IMAD.IADD R85, R85, 0x1, -R201 ;  /* 0x000000015555b824 */ /* 0x000fe400078e0ac9 */
[----:B------:R-:W-:Y:S02]  /*6aa0*/  IMAD.MOV R3, RZ, RZ, -R3 ;  /* 0x000000ffff037224 */ /* 0x000fe400078e0a03 */
[C---:B------:R-:W-:Y:S01]  /*6ab0*/  IMAD R87, R201.reuse, R87, R4 ;  /* 0x00000057c9577224 */ /* 0x040fe200078e0204 */
[C---:B------:R-:W-:Y:S01]  /*6ac0*/  ISETP.GT.U32.AND P3, PT, R201.reuse, R85, PT ;  /* 0x00000055c900720c */ /* 0x040fe20003f64070 */
[----:B------:R-:W-:Y:S02]  /*6ad0*/  IMAD R88, R201, R3, R88 ;  /* 0x00000003c9587224 */ /* 0x000fe400078e0258 */
[----:B------:R-:W-:-:S02]  /*6ae0*/  @!P5 IMAD.IADD R86, R86, 0x1, -R201 ;  /* 0x000000015656d824 */ /* 0x000fc400078e0ac9 */
[----:B------:R-:W-:Y:S01]  /*6af0*/  VIADD R91, R0, 0x8f ;  /* 0x0000008f005b7836 */ /* 0x000fe20000000000 */
[C---:B------:R-:W-:Y:S01]  /*6b00*/  ISETP.GT.U32.AND P5, PT, R201.reuse, R88, PT ;  /* 0x00000058c900720c */ /* 0x040fe20003fa4070 */
[--C-:B------:R-:W-:Y:S01]  /*6b10*/  @!P6 IMAD.IADD R84, R84, 0x1, -R201.reuse ;  /* 0x000000015454e824 */ /* 0x100fe200078e0ac9 */
[----:B------:R-:W-:Y:S01]  /*6b20*/  ISETP.GT.U32.AND P6, PT, R201, R87, PT ;  /* 0x00000057c900720c */ /* 0x000fe20003fc4070 */
[C---:B------:R-:W-:Y:S01]  /*6b30*/  VIADD R95, R0.reuse, 0x90 ;  /* 0x00000090005f7836 */ /* 0x040fe20000000000 */
[----:B------:R-:W-:Y:S01]  /*6b40*/  IABS R90, R91 ;  /* 0x0000005b005a7213 */ /* 0x000fe20000000000 */
[----:B------:R-:W-:Y:S02]  /*6b50*/  @!P0 IMAD.MOV R84, RZ, RZ, -R84 ;  /* 0x000000ffff548224 */ /* 0x000fe400078e0a54 */
        /* <DEDUP_REMOVED lines=9> */
[----:B------:R-:W-:Y:S01]  /*6bf0*/  ISETP.GE.AND P6, PT, R89, RZ, PT ;  /* 0x000000ff5900720c */ /* 0x000fe20003fc6270 */
[C---:B------:R-:W-:Y:S01]  /*6c00*/  IMAD R89, R201.reuse, R3, R90 ;  /* 0x00000003c9597224 */ /* 0x040fe200078e025a */
[----:B------:R-:W-:Y:S01]  /*6c10*/  ISETP.GT.U32.AND P0, PT, R201, R88, PT ;  /* 0x00000058c900720c */ /* 0x000fe20003f04070 */
[----:B------:R-:W-:-:S03]  /*6c20*/  IMAD.HI.U32 R3, R207, R94, RZ ;  /* 0x0000005ecf037227 */ /* 0x000fc600078e00ff */
[----:B------:R-:W-:Y:S01]  /*6c30*/  ISETP.GT.U32.AND P5, PT, R201, R89, PT ;  /* 0x00000059c900720c */ /* 0x000fe20003fa4070 */
[----:B------:R-:W-:Y:S02]  /*6c40*/  IMAD.MOV R3, RZ, RZ, -R3 ;  /* 0x000000ffff037224 */ /* 0x000fe400078e0a03 */
[----:B------:R-:W-:-:S04]  /*6c50*/  IMAD.HI.U32 R4, R207, R92, RZ ;  /* 0x0000005ccf047227 */ /* 0x000fc800078e00ff */
[----:B------:R-:W-:Y:S01]  /*6c60*/  @!P1 IMAD.MOV R83, RZ, RZ, -R83 ;  /* 0x000000ffff539224 */ /* 0x000fe200078e0a53 */
[----:B------:R-:W-:Y:S01]  /*6c70*/  ISETP.GT.U32.AND P1, PT, R201, R87, PT ;  /* 0x00000057c900720c */ /* 0x000fe20003f24070 */
[----:B------:R-:W-:Y:S01]  /*6c80*/  @!P2 IMAD.MOV R85, RZ, RZ, -R85 ;  /* 0x000000ffff55a224 */ /* 0x000fe200078e0a55 */
[----:B------:R-:W-:Y:S01]  /*6c90*/  ISETP.GE.AND P2, PT, R91, RZ, PT ;  /* 0x000000ff5b00720c */ /* 0x000fe20003f46270 */
[C---:B------:R-:W-:Y:S02]  /*6ca0*/  IMAD R91, R201.reuse, R3, R94 ;  /* 0x00000003c95b7224 */ /* 0x040fe400078e025e */
[----:B------:R-:W-:Y:S02]  /*6cb0*/  IMAD.MOV R4, RZ, RZ, -R4 ;  /* 0x000000ffff047224 */ /* 0x000fe400078e0a04 */
[----:B------:R-:W-:Y:S01]  /*6cc0*/  @!P0 IMAD.IADD R88, R88, 0x1, -R201 ;  /* 0x0000000158588824 */ /* 0x000fe200078e0ac9 */
[----:B------:R-:W-:Y:S01]  /*6cd0*/  ISETP.GT.U32.AND P0, PT, R201, R91, PT ;  /* 0x0000005bc900720c */ /* 0x000fe20003f04070 */
[----:B------:R-:W-:-:S02]  /*6ce0*/  VIADD R96, R0, 0x92 ;  /* 0x0000009200607836 */ /* 0x000fc40000000000 */
[----:B------:R-:W-:Y:S02]  /*6cf0*/  IMAD R90, R201, R4, R92 ;  /* 0x00000004c95a7224 */ /* 0x000fe400078e025c */
[----:B------:R-:W-:Y:S01]  /*6d00*/  @!P4 IMAD.MOV R86, RZ, RZ, -R86 ;  /* 0x000000ffff56c224 */ /* 0x000fe200078e0a56 */
[----:B------:R-:W-:Y:S01]  /*6d10*/  IABS R92, R96 ;  /* 0x00000060005c7213 */ /* 0x000fe20000000000 */
[--C-:B------:R-:W-:Y:S01]  /*6d20*/  @!P1 IMAD.IADD R87, R87, 0x1, -R201.reuse ;  /* 0x0000000157579824 */ /* 0x100fe200078e0ac9 */
[----:B------:R-:W-:Y:S01]  /*6d30*/  ISETP.GT.U32.AND P4, PT, R201, R90, PT ;  /* 0x0000005ac900720c */ /* 0x000fe20003f84070 */
[----:B------:R-:W-:Y:S01]  /*6d40*/  @!P5 IMAD.IADD R89, R89, 0x1, -R201 ;  /* 0x000000015959d824 */ /* 0x000fe200078e0ac9 */
[----:B------:R-:W-:Y:S01]  /*6d50*/  ISETP.GE.AND P1, PT, R95, RZ, PT ;  /* 0x000000ff5f00720c */ /* 0x000fe20003f26270 */
[----:B------:R-:W-:Y:S01]  /*6d60*/  VIADD R95, R0, 0x93 ;  /* 0x00000093005f7836 */ /* 0x000fe20000000000 */
[----:B------:R-:W-:Y:S01]  /*6d70*/  ISETP.GE.AND P5, PT, R93, RZ, PT ;  /* 0x000000ff5d00720c */ /* 0x000fe20003fa6270 */
        /* <DEDUP_REMOVED lines=10> */
[----:B------:R-:W-:Y:S01]  /*6e20*/  @!P3 IMAD.MOV R87, RZ, RZ, -R87 ;  /* 0x000000ffff57b224 */ /* 0x000fe200078e0a57 */
[C---:B------:R-:W-:Y:S01]  /*6e30*/  ISETP.GT.U32.AND P3, PT, R201.reuse, R90, PT ;  /* 0x0000005ac900720c */ /* 0x040fe20003f64070 */
[----:B------:R-:W-:Y:S02]  /*6e40*/  IMAD R93, R201, R3, R4 ;  /* 0x00000003c95d7224 */ /* 0x000fe400078e0204 */
[--C-:B------:R-:W-:Y:S02]  /*6e50*/  @!P0 IMAD.IADD R91, R91, 0x1, -R201.reuse ;  /* 0x000000015b5b8824 */ /* 0x100fe400078e0ac9 */
[C---:B------:R-:W-:Y:S01]  /*6e60*/  VIADD R97, R0.reuse, 0x94 ;  /* 0x0000009400617836 */ /* 0x040fe20000000000 */
[----:B------:R-:W-:Y:S01]  /*6e70*/  ISETP.GT.U32.AND P0, PT, R201, R93, PT ;  /* 0x0000005dc900720c */ /* 0x000fe20003f04070 */
[--C-:B------:R-:W-:Y:S01]  /*6e80*/  @!P4 IMAD.IADD R89, R89, 0x1, -R201.reuse ;  /* 0x000000015959c824 */ /* 0x100fe200078e0ac9 */
[----:B------:R-:W-:Y:S01]  /*6e90*/  ISETP.GT.U32.AND P4, PT, R201, R92, PT ;  /* 0x0000005cc900720c */ /* 0x000fe20003f84070 */
[----:B------:R-:W-:Y:S01]  /*6ea0*/  @!P6 IMAD.MOV R88, RZ, RZ, -R88 ;  /* 0x000000ffff58e224 */ /* 0x000fe200078e0a58 */
[----:B------:R-:W-:Y:S01]  /*6eb0*/  IABS R94, R97 ;  /* 0x00000061005e7213 */ /* 0x000fe20000000000 */
[----:B------:R-:W-:Y:S01]  /*6ec0*/  VIADD R99, R0, 0x96 ;  /* 0x0000009600637836 */ /* 0x000fe20000000000 */
        /* <DEDUP_REMOVED lines=11> */
[----:B------:R-:W-:Y:S02]  /*6f80*/  IMAD R94, R201, R3, R94 ;  /* 0x00000003c95e7224 */ /* 0x000fe400078e025e */
[----:B------:R-:W-:Y:S01]  /*6f90*/  IMAD.HI.U32 R3, R207, R96, RZ ;  /* 0x00000060cf037227 */ /* 0x000fe200078e00ff */
[----:B------:R-:W-:-:S03]  /*6fa0*/  ISETP.GT.U32.AND P4, PT, R201, R92, PT ;  /* 0x0000005cc900720c */ /* 0x000fc60003f84070 */
[----:B------:R-:W-:Y:S02]  /*6fb0*/  IMAD.MOV R3, RZ, RZ, -R3 ;  /* 0x000000ffff037224 */ /* 0x000fe400078e0a03 */
[----:B------:R-:W-:-:S04]  /*6fc0*/  IMAD.HI.U32 R4, R207, R98, RZ ;  /* 0x00000062cf047227 */ /* 0x000fc800078e00ff */
[----:B------:R-:W-:Y:S01]  /*6fd0*/  @!P5 IMAD.MOV R91, RZ, RZ, -R91 ;  /* 0x000000ffff5bd224 */ /* 0x000fe200078e0a5b */
[----:B------:R-:W-:Y:S01]  /*6fe0*/  ISETP.GE.AND P5, PT, R95, RZ, PT ;  /* 0x000000ff5f00720c */ /* 0x000fe20003fa6270 */
[----:B------:R-:W-:Y:S01]  /*6ff0*/  @!P1 IMAD.MOV R90, RZ, RZ, -R90 ;  /* 0x000000ffff5a9224 */ /* 0x000fe200078e0a5a */
[C---:B------:R-:W-:Y:S01]  /*7000*/  ISETP.GT.U32.AND P1, PT, R201.reuse, R94, PT ;  /* 0x0000005ec900720c */ /* 0x040fe20003f24070 */
[----:B------:R-:W-:Y:S02]  /*7010*/  IMAD R95, R201, R3, R96 ;  /* 0x00000003c95f7224 */ /* 0x000fe400078e0260 */
[----:B------:R-:W-:Y:S02]  /*7020*/  IMAD.MOV R4, RZ, RZ, -R4 ;  /* 0x000000ffff047224 */ /* 0x000fe400078e0a04 */
[--C-:B------:R-:W-:Y:S01]  /*7030*/  @!P0 IMAD.IADD R93, R93, 0x1, -R201.reuse ;  /* 0x000000015d5d8824 */ /* 0x100fe200078e0ac9 */
[----:B------:R-:W-:Y:S01]  /*7040*/  ISETP.GT.U32.AND P0, PT, R201, R95, PT ;  /* 0x0000005fc900720c */ /* 0x000fe20003f04070 */
[----:B------:R-:W-:Y:S01]  /*7050*/  @!P4 IMAD.IADD R92, R92, 0x1, -R201 ;  /* 0x000000015c5cc824 */ /* 0x000fe200078e0ac9 */
[----:B------:R-:W-:Y:S01]  /*7060*/  ISETP.GE.AND P4, PT, R99, RZ, PT ;  /* 0x000000ff6300720c */ /* 0x000fe20003f86270 */
[----:B------:R-:W-:-:S02]  /*7070*/  IMAD R96, R201, R4, R98 ;  /* 0x00000004c9607224 */ /* 0x000fc400078e0262 */
[----:B------:R-:W-:Y:S02]  /*7080*/  @!P6 IMAD.MOV R92, RZ, RZ, -R92 ;  /* 0x000000ffff5ce224 */ /* 0x000fe400078e0a5c */
[----:B------:R-:W-:Y:S01]  /*7090*/  @!P2 IMAD.MOV R89, RZ, RZ, -R89 ;  /* 0x000000ffff59a224 */ /* 0x000fe200078e0a59 */
[----:B------:R-:W-:Y:S01]  /*70a0*/  ISETP.GT.U32.AND P6, PT, R201, R96, PT ;  /* 0x00000060c900720c */ /* 0x000fe20003fc4070 */
[--C-:B------:R-:W-:Y:S01]  /*70b0*/  @!P1 IMAD.IADD R94, R94, 0x1, -R201.reuse ;  /* 0x000000015e5e9824 */ /* 0x100fe200078e0ac9 */
[----:B------:R-:W-:Y:S01]  /*70c0*/  ISETP.GE.AND P2, PT, R97, RZ, PT ;  /* 0x000000ff6100720c */ /* 0x000fe20003f46270 */
[C---:B------:R-:W-:Y:S02]  /*70d0*/  VIADD R97, R0.reuse, 0x97 ;  /* 0x0000009700617836 */ /* 0x040fe40000000000 */
[C---:B------:R-:W-:Y:S01]  /*70e0*/  VIADD R4, R0.reuse, 0x98 ;  /* 0x0000009800047836 */ /* 0x040fe20000000000 */
[----:B------:R-:W-:Y:S01]  /*70f0*/  ISETP.GT.U32.AND P1, PT, R201, R94, PT ;  /* 0x0000005ec900720c */ /* 0x000fe20003f24070 */
[----:B------:R-:W-:Y:S01]  /*7100*/  @!P0 IMAD.IADD R95, R95, 0x1, -R201 ;  /* 0x000000015f5f8824 */ /* 0x000fe200078e0ac9 */
[----:B------:R-:W-:Y:S01]  /*7110*/  IABS R98, R97 ;  /* 0x0000006100627213 */ /* 0x000fe20000000000 */
[----:B------:R-:W-:Y:S01]  /*7120*/  VIADD R99, R0, 0x99 ;  /* 0x0000009900637836 */ /* 0x000fe20000000000 */
[----:B------:R-:W-:Y:S01]  /*7130*/  IABS R100, R4 ;  /* 0x0000000400647213 */ /* 0x000fe20000000000 */
[----:B------:R-:W-:Y:S01]  /*7140*/  @!P3 IMAD.MOV R93, RZ, RZ, -R93 ;  /* 0x000000ffff5db224 */ /* 0x000fe200078e0a5d */
[----:B------:R-:W-:Y:S01]  /*7150*/  ISETP.GT.U32.AND P0, PT, R201, R95, PT ;  /* 0x0000005fc900720c */ /* 0x000fe20003f04070 */
[----:B------:R-:W-:Y:S01]  /*7160*/  IMAD.HI.U32 R3, R207, R98, RZ ;  /* 0x00000062cf037227 */ /* 0x000fe200078e00ff */
[----:B------:R-:W-:-:S02]  /*7170*/  ISETP.GE.AND P3, PT, R97, RZ, PT ;  /* 0x000000ff6100720c */ /* 0x000fc40003f66270 */
[----:B------:R-:W-:Y:S01]  /*7180*/  IABS R102, R99 ;  /* 0x0000006300667213 */ /* 0x000fe20000000000 */
[----:B------:R-:W-:Y:S02]  /*7190*/  @!P6 IMAD.IADD R96, R96, 0x1, -R201 ;  /* 0x000000016060e824 */ /* 0x000fe400078e0ac9 */
[----:B------:R-:W-:Y:S02]  /*71a0*/  IMAD.MOV R97, RZ, RZ, -R3 ;  /* 0x000000ffff617224 */ /* 0x000fe400078e0a03 */
[----:B------:R-:W-:Y:S01]  /*71b0*/  IMAD.HI.U32 R3, R207, R100, RZ ;  /* 0x00000064cf037227 */ /* 0x000fe200078e00ff */
[----:B------:R-:W-:-:S03]  /*71c0*/  ISETP.GT.U32.AND P6, PT, R201, R96, PT ;  /* 0x00000060c900720c */ /* 0x000fc60003fc4070 */
[----:B------:R-:W-:Y:S01]  /*71d0*/  @!P1 IMAD.IADD R94, R94, 0x1, -R201 ;  /* 0x000000015e5e9824 */ /* 0x000fe200078e0ac9 */
[----:B------:R-:W-:Y:S01]  /*71e0*/  ISETP.GE.AND P1, PT, R4, RZ, PT ;  /* 0x000000ff0400720c */ /* 0x000fe20003f26270 */
[----:B------:R-:W-:Y:S02]  /*71f0*/  IMAD.MOV R3, RZ, RZ, -R3 ;  /* 0x000000ffff037224 */ /* 0x000fe400078e0a03 */
[----:B------:R-:W-:-:S04]  /*7200*/  IMAD.HI.U32 R4, R207, R102, RZ ;  /* 0x00000066cf047227 */ /* 0x000fc800078e00ff */
[----:B------:R-:W-:Y:S02]  /*7210*/  IMAD R97, R201, R97, R98 ;  /* 0x00000061c9617224 */ /* 0x000fe400078e0262 */
[----:B------:R-:W-:Y:S02]  /*7220*/  @!P0 IMAD.IADD R95, R95, 0x1, -R201 ;  /* 0x000000015f5f8824 */ /* 0x000fe400078e0ac9 */
[C---:B------:R-:W-:Y:S01]  /*7230*/  IMAD R98, R201.reuse, R3, R100 ;  /* 0x00000003c9627224 */ /* 0x040fe200078e0264 */
[----:B------:R-:W-:Y:S01]  /*7240*/  ISETP.GT.U32.AND P0, PT, R201, R97, PT ;  /* 0x00000061c900720c */ /* 0x000fe20003f04070 */
[----:B------:R-:W-:Y:S02]  /*7250*/  IMAD.MOV R4, RZ, RZ, -R4 ;  /* 0x000000ffff047224 */ /* 0x000fe400078e0a04 */
[----:B------:R-:W-:Y:S01]  /*7260*/  @!P2 IMAD.MOV R94, RZ, RZ, -R94 ;  /* 0x000000ffff5ea224 */ /* 0x000fe200078e0a5e */
[----:B------:R-:W-:Y:S01]  /*7270*/  ISETP.GE.AND P2, PT, R99, RZ, PT ;  /* 0x000000ff6300720c */ /* 0x000fe20003f46270 */
[----:B------:R-:W-:Y:S01]  /*7280*/  @!P5 IMAD.MOV R95, RZ, RZ, -R95 ;  /* 0x000000ffff5fd224 */ /* 0x000fe200078e0a5f */
[C---:B------:R-:W-:Y:S01]  /*7290*/  ISETP.GT.U32.AND P5, PT, R201.reuse, R98, PT ;  /* 0x00000062c900720c */ /* 0x040fe20003fa4070 */
[----:B------:R-:W-:-:S02]  /*72a0*/  IMAD R99, R201, R4, R102 ;  /* 0x00000004c9637224 */ /* 0x000fc400078e0266 */
[--C-:B------:R-:W-:Y:S02]  /*72b0*/  @!P6 IMAD.IADD R96, R96, 0x1, -R201.reuse ;  /* 0x000000016060e824 */ /* 0x100fe400078e0ac9 */
[C---:B------:R-:W-:Y:S02]  /*72c0*/  VIADD R3, R0.reuse, 0x9a ;  /* 0x0000009a00037836 */ /* 0x040fe40000000000 */
[----:B------:R-:W-:Y:S01]  /*72d0*/  @!P4 IMAD.MOV R96, RZ, RZ, -R96 ;  /* 0x000000ffff60c224 */ /* 0x000fe200078e0a60 */
[----:B------:R-:W-:Y:S01]  /*72e0*/  ISETP.GT.U32.AND P4, PT, R201, R99, PT ;  /* 0x00000063c900720c */ /* 0x000fe20003f84070 */
[----:B------:R-:W-:Y:S01]  /*72f0*/  VIADD R103, R0, 0x9b ;  /* 0x0000009b00677836 */ /* 0x000fe20000000000 */
[----:B------:R-:W-:Y:S01]  /*7300*/  IABS R100, R3 ;  /* 0x0000000300647213 */ /* 0x000fe20000000000 */
[--C-:B------:R-:W-:Y:S01]  /*7310*/  @!P0 IMAD.IADD R97, R97, 0x1, -R201.reuse ;  /* 0x0000000161618824 */ /* 0x100fe200078e0ac9 */
[----:B------:R-:W-:Y:S01]  /*7320*/  ISETP.GE.AND P6, PT, R3, RZ, PT ;  /* 0x000000ff0300720c */ /* 0x000fe20003fc6270 */
[----:B------:R-:W-:Y:S01]  /*7330*/  @!P5 IMAD.IADD R98, R98, 0x1, -R201 ;  /* 0x000000016262d824 */ /* 0x000fe200078e0ac9 */
[----:B------:R-:W-:Y:S01]  /*7340*/  IABS R102, R103 ;  /* 0x0000006700667213 */ /* 0x000fe20000000000 */
[----:B------:R-:W-:Y:S01]  /*7350*/  VIADD R107, R0, 0x9d ;  /* 0x0000009d006b7836 */ /* 0x000fe20000000000 */
[----:B------:R-:W-:Y:S01]  /*7360*/  ISETP.GT.U32.AND P0, PT, R201, R97, PT ;  /* 0x00000061c900720c */ /* 0x000fe20003f04070 */
[----:B------:R-:W-:Y:S01]  /*7370*/  IMAD.HI.U32 R3, R207, R100, RZ ;  /* 0x00000064cf037227 */ /* 0x000fe200078e00ff */
[----:B------:R-:W-:-:S02]  /*7380*/  ISETP.GT.U32.AND P5, PT, R201, R98, PT ;  /* 0x00000062c900720c */ /* 0x000fc40003fa4070 */
[----:B------:R-:W-:Y:S01]  /*7390*/  IABS R106, R107 ;  /* 0x0000006b006a7213 */ /* 0x000fe20000000000 */
[----:B------:R-:W-:Y:S02]  /*73a0*/  @!P4 IMAD.IADD R99, R99, 0x1, -R201 ;  /* 0x000000016363c824 */ /* 0x000fe400078e0ac9 */
[----:B------:R-:W-:-:S03]  /*73b0*/  IMAD.HI.U32 R4, R207, R102, RZ ;  /* 0x00000066cf047227 */ /* 0x000fc600078e00ff */
[C---:B------:R-:W-:Y:S01]  /*73c0*/  ISETP.GT.U32.AND P4, PT, R201.reuse, R99, PT ;  /* 0x00000063c900720c */ /* 0x040fe20003f84070 */
[----:B------:R-:W-:Y:S02]  /*73d0*/  IMAD.MOV R101, RZ, RZ, -R3 ;  /* 0x000000ffff657224 */ /* 0x000fe400078e0a03 */
[----:B------:R-:W-:Y:S02]  /*73e0*/  IMAD.MOV R4, RZ, RZ, -R4 ;  /* 0x000000ffff047224 */ /* 0x000fe400078e0a04 */
[C---:B------:R-:W-:Y:S02]  /*73f0*/  IMAD R100, R201.reuse, R101, R100 ;  /* 0x00000065c9647224 */ /* 0x040fe400078e0264 */
[----:B------:R-:W-:Y:S02]  /*7400*/  VIADD R105, R0, 0x9c ;  /* 0x0000009c00697836 */ /* 0x000fe40000000000 */
[----:B------:R-:W-:Y:S02]  /*7410*/  IMAD R101, R201, R4, R102 ;  /* 0x00000004c9657224 */ /* 0x000fe400078e0266 */
[----:B------:R-:W-:Y:S01]  /*7420*/  IMAD.HI.U32 R4, R207, R106, RZ ;  /* 0x0000006acf047227 */ /* 0x000fe200078e00ff */
[----:B------:R-:W-:-:S03]  /*7430*/  IABS R104, R105 ;  /* 0x0000006900687213 */ /* 0x000fc60000000000 */
[--C-:B------:R-:W-:Y:S01]  /*7440*/  @!P5 IMAD.IADD R98, R98, 0x1, -R201.reuse ;  /* 0x000000016262d824 */ /* 0x100fe200078e0ac9 */
[----:B------:R-:W-:Y:S01]  /*7450*/  ISETP.GT.U32.AND P5, PT, R201, R100, PT ;  /* 0x00000064c900720c */ /* 0x000fe20003fa4070 */
[----:B------:R-:W-:Y:S02]  /*7460*/  IMAD.MOV R4, RZ, RZ, -R4 ;  /* 0x000000ffff047224 */ /* 0x000fe400078e0a04 */
[--C-:B------:R-:W-:Y:S01]  /*7470*/  @!P0 IMAD.IADD R97, R97, 0x1, -R201.reuse ;  /* 0x0000000161618824 */ /* 0x100fe200078e0ac9 */
[----:B------:R-:W-:Y:S01]  /*7480*/  ISETP.GE.AND P0, PT, R103, RZ, PT ;  /* 0x000000ff6700720c */ /* 0x000fe20003f06270 */
[----:B------:R-:W-:Y:S02]  /*7490*/  IMAD R103, R201, R4, R106 ;  /* 0x00000004c9677224 */ /* 0x000fe400078e026a */
[----:B------:R-:W-:Y:S02]  /*74a0*/  @!P4 IMAD.IADD R99, R99, 0x1, -R201 ;  /* 0x000000016363c824 */ /* 0x000fe400078e0ac9 */
[----:B------:R-:W-:-:S04]  /*74b0*/  IMAD.HI.U32 R3, R207, R104, RZ ;  /* 0x00000068cf037227 */ /* 0x000fc800078e00ff */
[----:B------:R-:W-:Y:S01]  /*74c0*/  @!P1 IMAD.MOV R98, RZ, RZ, -R98 ;  /* 0x000000ffff629224 */ /* 0x000fe200078e0a62 */
[----:B------:R-:W-:Y:S01]  /*74d0*/  ISETP.GE.AND P1, PT, R105, RZ, PT ;  /* 0x000000ff6900720c */ /* 0x000fe20003f26270 */
[----:B------:R-:W-:Y:S01]  /*74e0*/  @!P2 IMAD.MOV R99, RZ, RZ, -R99 ;  /* 0x000000ffff63a224 */ /* 0x000fe200078e0a63 */
[C---:B------:R-:W-:Y:S01]  /*74f0*/  ISETP.GT.U32.AND P2, PT, R201.reuse, R103, PT ;  /* 0x00000067c900720c */ /* 0x040fe20003f44070 */
[----:B------:R-:W-:Y:S02]  /*7500*/  IMAD.MOV R3, RZ, RZ, -R3 ;  /* 0x000000ffff037224 */ /* 0x000fe400078e0a03 */
[----:B------:R-:W-:Y:S02]  /*7510*/  VIADD R105, R0, 0x9e ;  /* 0x0000009e00697836 */ /* 0x000fe40000000000 */
[----:B------:R-:W-:Y:S01]  /*7520*/  @!P3 IMAD.MOV R97, RZ, RZ, -R97 ;  /* 0x000000ffff61b224 */ /* 0x000fe200078e0a61 */
[----:B------:R-:W-:Y:S01]  /*7530*/  ISETP.GT.U32.AND P3, PT, R201, R101, PT ;  /* 0x00000065c900720c */ /* 0x000fe20003f64070 */
[----:B------:R-:W-:-:S02]  /*7540*/  @!P5 IMAD.IADD R100, R100, 0x1, -R201 ;  /* 0x000000016464d824 */ /* 0x000fc400078e0ac9 */
[C---:B------:R-:W-:Y:S01]  /*7550*/  IMAD R102, R201.reuse, R3, R104 ;  /* 0x00000003c9667224 */ /* 0x040fe200078e0268 */
[----:B------:R-:W-:Y:S01]  /*7560*/  IABS R104, R105 ;  /* 0x0000006900687213 */ /* 0x000fe20000000000 */
[----:B------:R-:W-:Y:S01]  /*7570*/  VIADD R109, R0, 0x9f ;  /* 0x0000009f006d7836 */ /* 0x000fe20000000000 */
[----:B------:R-:W-:Y:S01]  /*7580*/  ISETP.GT.U32.AND P5, PT, R201, R100, PT ;  /* 0x00000064c900720c */ /* 0x000fe20003fa4070 */
[----:B------:R-:W-:Y:S01]  /*7590*/  @!P2 IMAD.IADD R103, R103, 0x1, -R201 ;  /* 0x000000016767a824 */ /* 0x000fe200078e0ac9 */
[----:B------:R-:W-:Y:S01]  /*75a0*/  ISETP.GT.U32.AND P4, PT, R201, R102, PT ;  /* 0x00000066c900720c */ /* 0x000fe20003f84070 */
[----:B------:R-:W-:Y:S01]  /*75b0*/  IMAD.HI.U32 R3, R207, R104, RZ ;  /* 0x00000068cf037227 */ /* 0x000fe200078e00ff */
[----:B------:R-:W-:Y:S02]  /*75c0*/  IABS R106, R109 ;  /* 0x0000006d006a7213 */ /* 0x000fe40000000000 */
[----:B------:R-:W-:Y:S01]  /*75d0*/  ISETP.GT.U32.AND P2, PT, R201, R103, PT ;  /* 0x00000067c900720c */ /* 0x000fe20003f44070 */
[----:B------:R-:W-:-:S02]  /*75e0*/  IMAD.MOV R3, RZ, RZ, -R3 ;  /* 0x000000ffff037224 */ /* 0x000fc400078e0a03 */
[----:B------:R-:W-:Y:S02]  /*75f0*/  @!P3 IMAD.IADD R101, R101, 0x1, -R201 ;  /* 0x000000016565b824 */ /* 0x000fe400078e0ac9 */
[----:B------:R-:W-:Y:S02]  /*7600*/  IMAD R104, R201, R3, R104 ;  /* 0x00000003c9687224 */ /* 0x000fe400078e0268 */
[----:B------:R-:W-:Y:S01]  /*7610*/  IMAD.HI.U32 R3, R207, R106, RZ ;  /* 0x0000006acf037227 */ /* 0x000fe200078e00ff */
[----:B------:R-:W-:-:S03]  /*7620*/  ISETP.GT.U32.AND P3, PT, R201, R101, PT ;  /* 0x00000065c900720c */ /* 0x000fc60003f64070 */
[----:B------:R-:W-:Y:S01]  /*7630*/  @!P5 IMAD.IADD R100, R100, 0x1, -R201 ;  /* 0x000000016464d824 */ /* 0x000fe200078e0ac9 */
[----:B------:R-:W-:Y:S01]  /*7640*/  ISETP.GE.AND P5, PT, R107, RZ, PT ;  /* 0x000000ff6b00720c */ /* 0x000fe20003fa6270 */
[----:B------:R-:W-:Y:S02]  /*7650*/  IMAD.MOV R3, RZ, RZ, -R3 ;  /* 0x000000ffff037224 */ /* 0x000fe400078e0a03 */
[----:B------:R-:W-:Y:S01]  /*7660*/  @!P6 IMAD.MOV R100, RZ, RZ, -R100 ;  /* 0x000000ffff64e224 */ /* 0x000fe200078e0a64 */
[----:B------:R-:W-:Y:S01]  /*7670*/  ISETP.GE.AND P6, PT, R105, RZ, PT ;  /* 0x000000ff6900720c */ /* 0x000fe20003fc6270 */
[----:B------:R-:W-:Y:S02]  /*7680*/  VIADD R110, R0, 0xa0 ;  /* 0x000000a0006e7836 */ /* 0x000fe40000000000 */
[--C-:B------:R-:W-:Y:S02]  /*7690*/  @!P4 IMAD.IADD R102, R102, 0x1, -R201.reuse ;  /* 0x000000016666c824 */ /* 0x100fe400078e0ac9 */
[----:B------:R-:W-:Y:S01]  /*76a0*/  IMAD R105, R201, R3, R106 ;  /* 0x00000003c9697224 */ /* 0x000fe200078e026a */
[----:B------:R-:W-:Y:S01]  /*76b0*/  IABS R108, R110 ;  /* 0x0000006e006c7213 */ /* 0x000fe20000000000 */
[--C-:B------:R-:W-:Y:S01]  /*76c0*/  @!P2 IMAD.IADD R103, R103, 0x1, -R201.reuse ;  /* 0x000000016767a824 */ /* 0x100fe200078e0ac9 */
        /* <DEDUP_REMOVED lines=11> */
[----:B------:R-:W-:Y:S01]  /*7780*/  ISETP.GE.AND P4, PT, R110, RZ, PT ;  /* 0x000000ff6e00720c */ /* 0x000fe20003f86270 */
[----:B------:R-:W-:-:S02]  /*7790*/  @!P3 IMAD.IADD R104, R104, 0x1, -R201 ;  /* 0x000000016868b824 */ /* 0x000fc400078e0ac9 */
[----:B------:R-:W-:Y:S01]  /*77a0*/  VIADD R4, R0, 0xa2 ;  /* 0x000000a200047836 */ /* 0x000fe20000000000 */
[----:B------:R-:W-:Y:S01]  /*77b0*/  ISETP.GT.U32.AND P2, PT, R201, R105, PT ;  /* 0x00000069c900720c */ /* 0x000fe20003f44070 */
[----:B------:R-:W-:Y:S01]  /*77c0*/  @!P1 IMAD.MOV R102, RZ, RZ, -R102 ;  /* 0x000000ffff669224 */ /* 0x000fe200078e0a66 */
[----:B------:R-:W-:Y:S01]  /*77d0*/  ISETP.GE.AND P1, PT, R3, RZ, PT ;  /* 0x000000ff0300720c */ /* 0x000fe20003f26270 */
[----:B------:R-:W-:Y:S01]  /*77e0*/  IMAD.HI.U32 R3, R207, R108, RZ ;  /* 0x0000006ccf037227 */ /* 0x000fe200078e00ff */
[----:B------:R-:W-:Y:S02]  /*77f0*/  ISETP.GT.U32.AND P3, PT, R201, R104, PT ;  /* 0x00000068c900720c */ /* 0x000fe40003f64070 */
[----:B------:R-:W-:Y:S01]  /*7800*/  IABS R110, R4 ;  /* 0x00000004006e7213 */ /* 0x000fe20000000000 */
[----:B------:R-:W-:Y:S02]  /*7810*/  IMAD.MOV R3, RZ, RZ, -R3 ;  /* 0x000000ffff037224 */ /* 0x000fe400078e0a03 */
[----:B------:R-:W-:Y:S01]  /*7820*/  @!P5 IMAD.MOV R103, RZ, RZ, -R103 ;  /* 0x000000ffff67d224 */ /* 0x000fe200078e0a67 */
[----:B------:R-:W-:Y:S01]  /*7830*/  ISETP.GE.AND P5, PT, R4, RZ, PT ;  /* 0x000000ff0400720c */ /* 0x000fe20003fa6270 */
[----:B------:R-:W-:-:S04]  /*7840*/  IMAD.HI.U32 R4, R207, R110, RZ ;  /* 0x0000006ecf047227 */ /* 0x000fc800078e00ff */
[----:B------:R-:W-:Y:S02]  /*7850*/  IMAD R107, R201, R3, R108 ;  /* 0x00000003c96b7224 */ /* 0x000fe400078e026c */
[----:B------:R-:W-:Y:S02]  /*7860*/  IMAD.MOV R4, RZ, RZ, -R4 ;  /* 0x000000ffff047224 */ /* 0x000fe400078e0a04 */
[--C-:B------:R-:W-:Y:S01]  /*7870*/  @!P2 IMAD.IADD R105, R105, 0x1, -R201.reuse ;  /* 0x000000016969a824 */ /* 0x100fe200078e0ac9 */
[C---:B------:R-:W-:Y:S01]  /*7880*/  ISETP.GT.U32.AND P2, PT, R201.reuse, R107, PT ;  /* 0x0000006bc900720c */ /* 0x040fe20003f44070 */
[----:B------:R-:W-:Y:S01]  /*7890*/  @!P3 IMAD.IADD R104, R104, 0x1, -R201 ;  /* 0x000000016868b824 */ /* 0x000fe200078e0ac9 */
[C---:B------:R-:W-:Y:S01]  /*78a0*/  ISETP.GT.U32.AND P3, PT, R201.reuse, R106, PT ;  /* 0x0000006ac900720c */ /* 0x040fe20003f64070 */
[----:B------:R-:W-:Y:S02]  /*78b0*/  IMAD R108, R201, R4, R110 ;  /* 0x00000004c96c7224 */ /* 0x000fe400078e026e */
[----:B------:R-:W-:Y:S01]  /*78c0*/  @!P0 IMAD.MOV R101, RZ, RZ, -R101 ;  /* 0x000000ffff658224 */ /* 0x000fe200078e0a65 */
[----:B------:R-:W-:Y:S01]  /*78d0*/  ISETP.GE.AND P0, PT, R109, RZ, PT ;  /* 0x000000ff6d00720c */ /* 0x000fe20003f06270 */
[----:B------:R-:W-:Y:S01]  /*78e0*/  @!P6 IMAD.MOV R104, RZ, RZ, -R104 ;  /* 0x000000ffff68e224 */ /* 0x000fe200078e0a68 */
[----:B------:R-:W-:Y:S01]  /*78f0*/  ISETP.GT.U32.AND P6, PT, R201, R108, PT ;  /* 0x0000006cc900720c */ /* 0x000fe20003fc4070 */
[----:B------:R-:W-:-:S02]  /*7900*/  VIADD R109, R0, 0xa3 ;  /* 0x000000a3006d7836 */ /* 0x000fc40000000000 */
[----:B------:R-:W-:Y:S02]  /*7910*/  VIADD R111, R0, 0xa4 ;  /* 0x000000a4006f7836 */ /* 0x000fe40000000000 */
[--C-:B------:R-:W-:Y:S01]  /*7920*/  @!P2 IMAD.IADD R107, R107, 0x1, -R201.reuse ;  /* 0x000000016b6ba824 */ /* 0x100fe200078e0ac9 */
[----:B------:R-:W-:Y:S01]  /*7930*/  IABS R112, R109 ;  /* 0x0000006d00707213 */ /* 0x000fe20000000000 */
[----:B------:R-:W-:Y:S01]  /*7940*/  @!P3 IMAD.IADD R106, R106, 0x1, -R201 ;  /* 0x000000016a6ab824 */ /* 0x000fe200078e0ac9 */
[----:B------:R-:W-:Y:S01]  /*7950*/  IABS R114, R111 ;  /* 0x0000006f00727213 */ /* 0x000fe20000000000 */
[----:B------:R-:W-:Y:S01]  /*7960*/  VIADD R117, R0, 0xa5 ;  /* 0x000000a500757836 */ /* 0x000fe20000000000 */
[----:B------:R-:W-:Y:S01]  /*7970*/  ISETP.GT.U32.AND P2, PT, R201, R107, PT ;  /* 0x0000006bc900720c */ /* 0x000fe20003f44070 */
[----:B------:R-:W-:Y:S01]  /*7980*/  IMAD.HI.U32 R3, R207, R112, RZ ;  /* 0x00000070cf037227 */ /* 0x000fe200078e00ff */
[----:B------:R-:W-:-:S03]  /*7990*/  ISETP.GT.U32.AND P3, PT, R201, R106, PT ;  /* 0x0000006ac900720c */ /* 0x000fc60003f64070 */
[----:B------:R-:W-:Y:S02]  /*79a0*/  @!P6 IMAD.IADD R108, R108, 0x1, -R201 ;  /* 0x000000016c6ce824 */ /* 0x000fe400078e0ac9 */
[----:B------:R-:W-:Y:S02]  /*79b0*/  IMAD.MOV R3, RZ, RZ, -R3 ;  /* 0x000000ffff037224 */ /* 0x000fe400078e0a03 */
[----:B------:R-:W-:Y:S01]  /*79c0*/  @!P0 IMAD.MOV R105, RZ, RZ, -R105 ;  /* 0x000000ffff698224 */ /* 0x000fe200078e0a69 */
[----:B------:R-:W-:Y:S01]  /*79d0*/  ISETP.GE.AND P0, PT, R109, RZ, PT ;  /* 0x000000ff6d00720c */ /* 0x000fe20003f06270 */
[----:B------:R-:W-:Y:S01]  /*79e0*/  IMAD.HI.U32 R4, R207, R114, RZ ;  /* 0x00000072cf047227 */ /* 0x000fe200078e00ff */
[----:B------:R-:W-:-:S03]  /*79f0*/  ISETP.GT.U32.AND P6, PT, R201, R108, PT ;  /* 0x0000006cc900720c */ /* 0x000fc60003fc4070 */
[----:B------:R-:W-:Y:S01]  /*7a00*/  IMAD R109, R201, R3, R112 ;  /* 0x00000003c96d7224 */ /* 0x000fe200078e0270 */
[----:B------:R-:W-:Y:S01]  /*7a10*/  IABS R112, R117 ;  /* 0x0000007500707213 */ /* 0x000fe20000000000 */
[----:B------:R-:W-:Y:S02]  /*7a20*/  IMAD.MOV R4, RZ, RZ, -R4 ;  /* 0x000000ffff047224 */ /* 0x000fe400078e0a04 */
[----:B------:R-:W-:Y:S02]  /*7a30*/  VIADD R119, R0, 0xa6 ;  /* 0x000000a600777836 */ /* 0x000fe40000000000 */
[----:B------:R-:W-:Y:S01]  /*7a40*/  @!P2 IMAD.IADD R107, R107, 0x1, -R201 ;  /* 0x000000016b6ba824 */ /* 0x000fe200078e0ac9 */
[----:B------:R-:W-:Y:S01]  /*7a50*/  ISETP.GT.U32.AND P2, PT, R201, R109, PT ;  /* 0x0000006dc900720c */ /* 0x000fe20003f44070 */
[----:B------:R-:W-:-:S04]  /*7a60*/  IMAD.HI.U32 R3, R207, R112, RZ ;  /* 0x00000070cf037227 */ /* 0x000fc800078e00ff */
[----:B------:R-:W-:Y:S01]  /*7a70*/  @!P3 IMAD.IADD R106, R106, 0x1, -R201 ;  /* 0x000000016a6ab824 */ /* 0x000fe200078e0ac9 */
[----:B------:R-:W-:Y:S01]  /*7a80*/  ISETP.GE.AND P3, PT, R111, RZ, PT ;  /* 0x000000ff6f00720c */ /* 0x000fe20003f66270 */
[C---:B------:R-:W-:Y:S01]  /*7a90*/  IMAD R110, R201.reuse, R4, R114 ;  /* 0x00000004c96e7224 */ /* 0x040fe200078e0272 */
[----:B------:R-:W-:Y:S01]  /*7aa0*/  IABS R114, R119 ;  /* 0x0000007700727213 */ /* 0x000fe20000000000 */
[----:B------:R-:W-:Y:S02]  /*7ab0*/  IMAD.MOV R111, RZ, RZ, -R3 ;  /* 0x000000ffff6f7224 */ /* 0x000fe400078e0a03 */
[----:B------:R-:W-:Y:S01]  /*7ac0*/  @!P6 IMAD.IADD R108, R108, 0x1, -R201 ;  /* 0x000000016c6ce824 */ /* 0x000fe200078e0ac9 */
[----:B------:R-:W-:Y:S01]  /*7ad0*/  ISETP.GT.U32.AND P6, PT, R201, R110, PT ;  /* 0x0000006ec900720c */ /* 0x000fe20003fc4070 */
[----:B------:R-:W-:-:S04]  /*7ae0*/  IMAD.HI.U32 R3, R207, R114, RZ ;  /* 0x00000072cf037227 */ /* 0x000fc800078e00ff */
[----:B------:R-:W-:Y:S02]  /*7af0*/  IMAD R111, R201, R111, R112 ;  /* 0x0000006fc96f7224 */ /* 0x000fe400078e0270 */
[C---:B------:R-:W-:Y:S02]  /*7b00*/  VIADD R121, R0.reuse, 0xa7 ;  /* 0x000000a700797836 */ /* 0x040fe40000000000 */
[----:B------:R-:W-:Y:S02]  /*7b10*/  IMAD.MOV R112, RZ, RZ, -R3 ;  /* 0x000000ffff707224 */ /* 0x000fe400078e0a03 */
[----:B------:R-:W-:Y:S01]  /*7b20*/  @!P2 IMAD.IADD R109, R109, 0x1, -R201 ;  /* 0x000000016d6da824 */ /* 0x000fe200078e0ac9 */
[C---:B------:R-:W-:Y:S01]  /*7b30*/  ISETP.GT.U32.AND P2, PT, R201.reuse, R111, PT ;  /* 0x0000006fc900720c */ /* 0x040fe20003f44070 */
[----:B------:R-:W-:Y:S01]  /*7b40*/  VIADD R122, R0, 0xa8 ;  /* 0x000000a8007a7836 */ /* 0x000fe20000000000 */
[----:B------:R-:W-:Y:S01]  /*7b50*/  IABS R116, R121 ;  /* 0x0000007900747213 */ /* 0x000fe20000000000 */
[----:B------:R-:W-:-:S02]  /*7b60*/  IMAD R112, R201, R112, R114 ;  /* 0x00000070c9707224 */ /* 0x000fc400078e0272 */
[----:B------:R-:W-:Y:S01]  /*7b70*/  @!P6 IMAD.IADD R110, R110, 0x1, -R201 ;  /* 0x000000016e6ee824 */ /* 0x000fe200078e0ac9 */
[----:B------:R-:W-:Y:S01]  /*7b80*/  IABS R118, R122 ;  /* 0x0000007a00767213 */ /* 0x000fe20000000000 */
[----:B------:R-:W-:Y:S01]  /*7b90*/  VIADD R123, R0, 0xa9 ;  /* 0x000000a9007b7836 */ /* 0x000fe20000000000 */
[----:B------:R-:W-:Y:S01]  /*7ba0*/  ISETP.GT.U32.AND P6, PT, R201, R112, PT ;  /* 0x00000070c900720c */ /* 0x000fe20003fc4070 */
[----:B------:R-:W-:-:S03]  /*7bb0*/  IMAD.HI.U32 R4, R207, R116, RZ ;  /* 0x00000074cf047227 */ /* 0x000fc600078e00ff */
[----:B------:R-:W-:Y:S01]  /*7bc0*/  IABS R120, R123 ;  /* 0x0000007b00787213 */ /* 0x000fe20000000000 */
[----:B------:R-:W-:-:S04]  /*7bd0*/  IMAD.HI.U32 R113, R207, R118, RZ ;  /* 0x00000076cf717227 */ /* 0x000fc800078e00ff */
[----:B------:R-:W-:Y:S02]  /*7be0*/  IMAD.MOV R4, RZ, RZ, -R4 ;  /* 0x000000ffff047224 */ /* 0x000fe400078e0a04 */
[----:B------:R-:W-:Y:S01]  /*7bf0*/  @!P2 IMAD.IADD R111, R111, 0x1, -R201 ;  /* 0x000000016f6fa824 */ /* 0x000fe200078e0ac9 */
[C---:B------:R-:W-:Y:S01]  /*7c00*/  ISETP.GT.U32.AND P2, PT, R201.reuse, R109, PT ;  /* 0x0000006dc900720c */ /* 0x040fe20003f44070 */
[----:B------:R-:W-:Y:S02]  /*7c10*/  IMAD.MOV R114, RZ, RZ, -R113 ;  /* 0x000000ffff727224 */ /* 0x000fe400078e0a71 */
[C---:B------:R-:W-:Y:S02]  /*7c20*/  IMAD R113, R201.reuse, R4, R116 ;  /* 0x00000004c9717224 */ /* 0x040fe400078e0274 */
[----:B------:R-:W-:Y:S01]  /*7c30*/  @!P1 IMAD.MOV R107, RZ, RZ, -R107 ;  /* 0x000000ffff6b9224 */ /* 0x000fe200078e0a6b */
[----:B------:R-:W-:Y:S01]  /*7c40*/  ISETP.GT.U32.AND P1, PT, R201, R111, PT ;  /* 0x0000006fc900720c */ /* 0x000fe20003f24070 */
[----:B------:R-:W-:-:S04]  /*7c50*/  IMAD.HI.U32 R3, R207, R120, RZ ;  /* 0x00000078cf037227 */ /* 0x000fc800078e00ff */
[----:B------:R-:W-:Y:S01]  /*7c60*/  @!P4 IMAD.MOV R106, RZ, RZ, -R106 ;  /* 0x000000ffff6ac224 */ /* 0x000fe200078e0a6a */
[C---:B------:R-:W-:Y:S01]  /*7c70*/  ISETP.GT.U32.AND P4, PT, R201.reuse, R110, PT ;  /* 0x0000006ec900720c */ /* 0x040fe20003f84070 */
[----:B------:R-:W-:Y:S02]  /*7c80*/  @!P6 IMAD.IADD R112, R112, 0x1, -R201 ;  /* 0x000000017070e824 */ /* 0x000fe400078e0ac9 */
[----:B------:R-:W-:Y:S01]  /*7c90*/  @!P5 IMAD.MOV R108, RZ, RZ, -R108 ;  /* 0x000000ffff6cd224 */ /* 0x000fe200078e0a6c */
[C---:B------:R-:W-:Y:S01]  /*7ca0*/  ISETP.GT.U32.AND P5, PT, R201.reuse, R113, PT ;  /* 0x00000071c900720c */ /* 0x040fe20003fa4070 */
[----:B------:R-:W-:Y:S01]  /*7cb0*/  IMAD.MOV R3, RZ, RZ, -R3 ;  /* 0x000000ffff037224 */ /* 0x000fe200078e0a03 */
[----:B------:R-:W-:Y:S01]  /*7cc0*/  ISETP.GT.U32.AND P6, PT, R201, R112, PT ;  /* 0x00000070c900720c */ /* 0x000fe20003fc4070 */
[C---:B------:R-:W-:Y:S02]  /*7cd0*/  VIADD R125, R0.reuse, 0xab ;  /* 0x000000ab007d7836 */ /* 0x040fe40000000000 */
[----:B------:R-:W-:-:S02]  /*7ce0*/  VIADD R124, R0, 0xaa ;  /* 0x000000aa007c7836 */ /* 0x000fc40000000000 */
[C---:B------:R-:W-:Y:S02]  /*7cf0*/  IMAD R115, R201.reuse, R3, R120 ;  /* 0x00000003c9737224 */ /* 0x040fe400078e0278 */
[----:B------:R-:W-:Y:S01]  /*7d00*/  IMAD R114, R201, R114, R118 ;  /* 0x00000072c9727224 */ /* 0x000fe200078e0276 */
[----:B------:R-:W-:Y:S01]  /*7d10*/  IABS R118, R125 ;  /* 0x0000007d00767213 */ /* 0x000fe20000000000 */
[--C-:B------:R-:W-:Y:S01]  /*7d20*/  @!P1 IMAD.IADD R111, R111, 0x1, -R201.reuse ;  /* 0x000000016f6f9824 */ /* 0x100fe200078e0ac9 */
[----:B------:R-:W-:Y:S01]  /*7d30*/  IABS R116, R124 ;  /* 0x0000007c00747213 */ /* 0x000fe20000000000 */
[--C-:B------:R-:W-:Y:S01]  /*7d40*/  @!P2 IMAD.IADD R109, R109, 0x1, -R201.reuse ;  /* 0x000000016d6da824 */ /* 0x100fe200078e0ac9 */
[----:B------:R-:W-:Y:S01]  /*7d50*/  ISETP.GT.U32.AND P1, PT, R201, R115, PT ;  /* 0x00000073c900720c */ /* 0x000fe20003f24070 */
[--C-:B------:R-:W-:Y:S01]  /*7d60*/  @!P4 IMAD.IADD R110, R110, 0x1, -R201.reuse ;  /* 0x000000016e6ec824 */ /* 0x100fe200078e0ac9 */
[----:B------:R-:W-:Y:S01]  /*7d70*/  ISETP.GE.AND P4, PT, R117, RZ, PT ;  /* 0x000000ff7500720c */ /* 0x000fe20003f86270 */
[----:B------:R-:W-:Y:S01]  /*7d80*/  @!P5 IMAD.IADD R113, R113, 0x1, -R201 ;  /* 0x000000017171d824 */ /* 0x000fe200078e0ac9 */
[----:B------:R-:W-:Y:S01]  /*7d90*/  ISETP.GT.U32.AND P2, PT, R201, R114, PT ;  /* 0x00000072c900720c */ /* 0x000fe20003f44070 */
[----:B------:R-:W-:Y:S01]  /*7da0*/  IMAD.HI.U32 R4, R207, R118, RZ ;  /* 0x00000076cf047227 */ /* 0x000fe200078e00ff */
[----:B------:R-:W-:-:S03]  /*7db0*/  ISETP.GE.AND P5, PT, R121, RZ, PT ;  /* 0x000000ff7900720c */ /* 0x000fc60003fa6270 */
[----:B------:R-:W-:-:S04]  /*7dc0*/  IMAD.HI.U32 R3, R207, R116, RZ ;  /* 0x00000074cf037227 */ /* 0x000fc800078e00ff */
[----:B------:R-:W-:Y:S01]  /*7dd0*/  @!P6 IMAD.IADD R112, R112, 0x1, -R201 ;  /* 0x000000017070e824 */ /* 0x000fe200078e0ac9 */
[----:B------:R-:W-:Y:S01]  /*7de0*/  ISETP.GE.AND P6, PT, R119, RZ, PT ;  /* 0x000000ff7700720c */ /* 0x000fe20003fc6270 */
[----:B------:R-:W-:Y:S01]  /*7df0*/  @!P0 IMAD.MOV R109, RZ, RZ, -R109 ;  /* 0x000000ffff6d8224 */ /* 0x000fe200078e0a6d */
[C---:B------:R-:W-:Y:S01]  /*7e00*/  ISETP.GT.U32.AND P0, PT, R201.reuse, R113, PT ;  /* 0x00000071c900720c */ /* 0x040fe20003f04070 */
[----:B------:R-:W-:Y:S02]  /*7e10*/  IMAD.MOV R4, RZ, RZ, -R4 ;  /* 0x000000ffff047224 */ /* 0x000fe400078e0a04 */
[----:B------:R-:W-:Y:S02]  /*7e20*/  IMAD.MOV R3, RZ, RZ, -R3 ;  /* 0x000000ffff037224 */ /* 0x000fe400078e0a03 */
[C---:B------:R-:W-:Y:S02]  /*7e30*/  IMAD R117, R201.reuse, R4, R118 ;  /* 0x00000004c9757224 */ /* 0x040fe400078e0276 */
[----:B------:R-:W-:-:S02]  /*7e40*/  IMAD R116, R201, R3, R116 ;  /* 0x00000003c9747224 */ /* 0x000fc400078e0274 */
[----:B------:R-:W-:Y:S02]  /*7e50*/  VIADD R4, R0, 0xac ;  /* 0x000000ac00047836 */ /* 0x000fe40000000000 */
[----:B------:R-:W-:Y:S02]  /*7e60*/  @!P1 IMAD.IADD R115, R115, 0x1, -R201 ;  /* 0x0000000173739824 */ /* 0x000fe400078e0ac9 */
[----:B------:R-:W-:Y:S01]  /*7e70*/  @!P4 IMAD.MOV R111, RZ, RZ, -R111 ;  /* 0x000000ffff6fc224 */ /* 0x000fe200078e0a6f */
[C---:B------:R-:W-:Y:S01]  /*7e80*/  ISETP.GT.U32.AND P4, PT, R201.reuse, R116, PT ;  /* 0x00000074c900720c */ /* 0x040fe20003f84070 */
[--C-:B------:R-:W-:Y:S01]  /*7e90*/  @!P2 IMAD.IADD R114, R114, 0x1, -R201.reuse ;  /* 0x000000017272a824 */ /* 0x100fe200078e0ac9 */
[----:B------:R-:W-:Y:S01]  /*7ea0*/  ISETP.GT.U32.AND P1, PT, R201, R115, PT ;  /* 0x00000073c900720c */ /* 0x000fe20003f24070 */
[----:B------:R-:W-:Y:S01]  /*7eb0*/  @!P6 IMAD.MOV R112, RZ, RZ, -R112 ;  /* 0x000000ffff70e224 */ /* 0x000fe200078e0a70 */
        /* <DEDUP_REMOVED lines=8> */
[----:B------:R-:W-:Y:S02]  /*7f40*/  IMAD.MOV R3, RZ, RZ, -R3 ;  /* 0x000000ffff037224 */ /* 0x000fe400078e0a03 */
[----:B------:R-:W-:Y:S02]  /*7f50*/  VIADD R119, R0, 0xad ;  /* 0x000000ad00777836 */ /* 0x000fe40000000000 */
[--C-:B------:R-:W-:Y:S01]  /*7f60*/  @!P1 IMAD.IADD R115, R115, 0x1, -R201.reuse ;  /* 0x0000000173739824 */ /* 0x100fe200078e0ac9 */
[----:B------:R-:W-:Y:S01]  /*7f70*/  ISETP.GE.AND P1, PT, R125, RZ, PT ;  /* 0x000000ff7d00720c */ /* 0x000fe20003f26270 */
[--C-:B------:R-:W-:Y:S01]  /*7f80*/  @!P4 IMAD.IADD R116, R116, 0x1, -R201.reuse ;  /* 0x000000017474c824 */ /* 0x100fe200078e0ac9 */
[----:B------:R-:W-:Y:S01]  /*7f90*/  IABS R120, R119 ;  /* 0x0000007700787213 */ /* 0x000fe20000000000 */
[----:B------:R-:W-:Y:S01]  /*7fa0*/  IMAD R118, R201, R3, R118 ;  /* 0x00000003c9767224 */ /* 0x000fe200078e0276 */
[----:B------:R-:W-:Y:S01]  /*7fb0*/  ISETP.GE.AND P4, PT, R4, RZ, PT ;  /* 0x000000ff0400720c */ /* 0x000fe20003f86270 */
[----:B------:R-:W-:Y:S01]  /*7fc0*/  @!P0 IMAD.IADD R117, R117, 0x1, -R201 ;  /* 0x0000000175758824 */ /* 0x000fe200078e0ac9 */
[C---:B------:R-:W-:Y:S01]  /*7fd0*/  ISETP.GT.U32.AND P0, PT, R201.reuse, R116, PT ;  /* 0x00000074c900720c */ /* 0x040fe20003f04070 */
[----:B------:R-:W-:Y:S01]  /*7fe0*/  @!P6 IMAD.MOV R115, RZ, RZ, -R115 ;  /* 0x000000ffff73e224 */ /* 0x000fe200078e0a73 */
[----:B------:R-:W-:Y:S01]  /*7ff0*/  ISETP.GT.U32.AND P6, PT, R201, R118, PT ;  /* 0x00000076c900720c */ /* 0x000fe20003fc4070 */
[----:B------:R-:W-:Y:S01]  /*8000*/  @!P3 IMAD.IADD R114, R114, 0x1, -R201 ;  /* 0x000000017272b824 */ /* 0x000fe200078e0ac9 */
[----:B------:R-:W-:Y:S01]  /*8010*/  ISETP.GE.AND P3, PT, R124, RZ, PT ;  /* 0x000000ff7c00720c */ /* 0x000fe20003f66270 */
[----:B------:R-:W-:-:S04]  /*8020*/  IMAD.HI.U32 R4, R207, R120, RZ ;  /* 0x00000078cf047227 */ /* 0x000fc800078e00ff */
[----:B------:R-:W-:Y:S01]  /*8030*/  @!P5 IMAD.MOV R113, RZ, RZ, -R113 ;  /* 0x000000ffff71d224 */ /* 0x000fe200078e0a71 */
[----:B------:R-:W-:Y:S01]  /*8040*/  ISETP.GT.U32.AND P5, PT, R201, R117, PT ;  /* 0x00000075c900720c */ /* 0x000fe20003fa4070 */
[----:B------:R-:W-:Y:S02]  /*8050*/  IMAD.MOV R4, RZ, RZ, -R4 ;  /* 0x000000ffff047224 */ /* 0x000fe400078e0a04 */
[----:B------:R-:W-:Y:S02]  /*8060*/  VIADD R3, R0, 0xae ;  /* 0x000000ae00037836 */ /* 0x000fe40000000000 */
[----:B------:R-:W-:Y:S01]  /*8070*/  @!P2 IMAD.MOV R114, RZ, RZ, -R114 ;  /* 0x000000ffff72a224 */ /* 0x000fe200078e0a72 */
[----:B------:R-:W-:Y:S01]  /*8080*/  ISETP.GE.AND P2, PT, R119, RZ, PT ;  /* 0x000000ff7700720c */ /* 0x000fe20003f46270 */
[----:B------:R-:W-:Y:S01]  /*8090*/  IMAD R119, R201, R4, R120 ;  /* 0x00000004c9777224 */ /* 0x000fe200078e0278 */
[----:B------:R-:W-:Y:S01]  /*80a0*/  IABS R120, R3 ;  /* 0x0000000300787213 */ /* 0x000fe20000000000 */
[--C-:B------:R-:W-:Y:S01]  /*80b0*/  @!P0 IMAD.IADD R116, R116, 0x1, -R201.reuse ;  /* 0x0000000174748824 */ /* 0x100fe200078e0ac9 */
[----:B------:R-:W-:Y:S01]  /*80c0*/  ISETP.GE.AND P0, PT, R3, RZ, PT ;  /* 0x000000ff0300720c */ /* 0x000fe20003f06270 */
[----:B------:R-:W-:-:S02]  /*80d0*/  @!P6 IMAD.IADD R118, R118, 0x1, -R201 ;  /* 0x000000017676e824 */ /* 0x000fc400078e0ac9 */
[----:B------:R-:W-:Y:S02]  /*80e0*/  @!P3 IMAD.MOV R116, RZ, RZ, -R116 ;  /* 0x000000ffff74b224 */ /* 0x000fe400078e0a74 */
[----:B------:R-:W-:Y:S01]  /*80f0*/  IMAD.HI.U32 R3, R207, R120, RZ ;  /* 0x00000078cf037227 */ /* 0x000fe200078e00ff */
[----:B------:R-:W-:-:S03]  /*8100*/  ISETP.GT.U32.AND P3, PT, R201, R118, PT ;  /* 0x00000076c900720c */ /* 0x000fc60003f64070 */
[----:B------:R-:W-:Y:S01]  /*8110*/  @!P5 IMAD.IADD R117, R117, 0x1, -R201 ;  /* 0x000000017575d824 */ /* 0x000fe200078e0ac9 */
[C---:B------:R-:W-:Y:S01]  /*8120*/  ISETP.GT.U32.AND P5, PT, R201.reuse, R119, PT ;  /* 0x00000077c900720c */ /* 0x040fe20003fa4070 */
[----:B------:R-:W-:Y:S02]  /*8130*/  IMAD.MOV R3, RZ, RZ, -R3 ;  /* 0x000000ffff037224 */ /* 0x000fe400078e0a03 */
[C---:B------:R-:W-:Y:S02]  /*8140*/  VIADD R4, R0.reuse, 0xaf ;  /* 0x000000af00047836 */ /* 0x040fe40000000000 */
[C---:B------:R-:W-:Y:S02]  /*8150*/  IMAD R120, R201.reuse, R3, R120 ;  /* 0x00000003c9787224 */ /* 0x040fe400078e0278 */
[----:B------:R-:W-:Y:S01]  /*8160*/  VIADD R123, R0, 0xb0 ;  /* 0x000000b0007b7836 */ /* 0x000fe20000000000 */
[----:B------:R-:W-:Y:S01]  /*8170*/  IABS R122, R4 ;  /* 0x00000004007a7213 */ /* 0x000fe20000000000 */
[----:B------:R-:W-:Y:S01]  /*8180*/  @!P3 IMAD.IADD R118, R118, 0x1, -R201 ;  /* 0x000000017676b824 */ /* 0x000fe200078e0ac9 */
[----:B------:R-:W-:Y:S01]  /*8190*/  ISETP.GT.U32.AND P3, PT, R201, R120, PT ;  /* 0x00000078c900720c */ /* 0x000fe20003f64070 */
        /* <DEDUP_REMOVED lines=8> */
[----:B------:R-:W-:Y:S02]  /*8220*/  IMAD.MOV R4, RZ, RZ, -R4 ;  /* 0x000000ffff047224 */ /* 0x000fe400078e0a04 */
[----:B------:R-:W-:Y:S02]  /*8230*/  VIADD R123, R0, 0xb1 ;  /* 0x000000b1007b7836 */ /* 0x000fe40000000000 */
[----:B------:R-:W-:Y:S02]  /*8240*/  IMAD.MOV R3, RZ, RZ, -R121 ;  /* 0x000000ffff037224 */ /* 0x000fe400078e0a79 */
[C---:B------:R-:W-:Y:S01]  /*8250*/  IMAD R121, R201.reuse, R4, R122 ;  /* 0x00000004c9797224 */ /* 0x040fe200078e027a */
[----:B------:R-:W-:Y:S01]  /*8260*/  IABS R4, R123 ;  /* 0x0000007b00047213 */ /* 0x000fe20000000000 */
[----:B------:R-:W-:Y:S02]  /*8270*/  @!P3 IMAD.IADD R120, R120, 0x1, -R201 ;  /* 0x000000017878b824 */ /* 0x000fe400078e0ac9 */
[----:B------:R-:W-:-:S02]  /*8280*/  IMAD R122, R201, R3, R124 ;  /* 0x00000003c97a7224 */ /* 0x000fc400078e027c */
[----:B------:R-:W-:Y:S01]  /*8290*/  @!P4 IMAD.MOV R118, RZ, RZ, -R118 ;  /* 0x000000ffff76c224 */ /* 0x000fe200078e0a76 */
[----:B------:R-:W-:Y:S01]  /*82a0*/  ISETP.GT.U32.AND P3, PT, R201, R120, PT ;  /* 0x00000078c900720c */ /* 0x000fe20003f64070 */
[----:B------:R-:W-:Y:S01]  /*82b0*/  IMAD.HI.U32 R3, R207, R4, RZ ;  /* 0x00000004cf037227 */ /* 0x000fe200078e00ff */
[----:B------:R-:W-:-:S03]  /*82c0*/  ISETP.GT.U32.AND P4, PT, R201, R122, PT ;  /* 0x0000007ac900720c */ /* 0x000fc60003f84070 */
[----:B------:R-:W-:Y:S01]  /*82d0*/  @!P5 IMAD.IADD R119, R119, 0x1, -R201 ;  /* 0x000000017777d824 */ /* 0x000fe200078e0ac9 */
[----:B------:R-:W-:Y:S01]  /*82e0*/  ISETP.GT.U32.AND P5, PT, R201, R121, PT ;  /* 0x00000079c900720c */ /* 0x000fe20003fa4070 */
[----:B------:R-:W-:Y:S02]  /*82f0*/  IMAD.MOV R3, RZ, RZ, -R3 ;  /* 0x000000ffff037224 */ /* 0x000fe400078e0a03 */
[----:B------:R-:W-:Y:S01]  /*8300*/  @!P2 IMAD.MOV R119, RZ, RZ, -R119 ;  /* 0x000000ffff77a224 */ /* 0x000fe200078e0a77 */
[----:B------:R-:W-:Y:S01]  /*8310*/  ISETP.GE.AND P2, PT, R123, RZ, PT ;  /* 0x000000ff7b00720c */ /* 0x000fe20003f46270 */
[C---:B------:R-:W-:Y:S02]  /*8320*/  VIADD R127, R0.reuse, 0xb2 ;  /* 0x000000b2007f7836 */ /* 0x040fe40000000000 */
[----:B------:R-:W-:Y:S02]  /*8330*/  IMAD R123, R201, R3, R4 ;  /* 0x00000003c97b7224 */ /* 0x000fe400078e0204 */
[C---:B------:R-:W-:Y:S01]  /*8340*/  VIADD R129, R0.reuse, 0xb3 ;  /* 0x000000b300817836 */ /* 0x040fe20000000000 */
[----:B------:R-:W-:Y:S01]  /*8350*/  IABS R124, R127 ;  /* 0x0000007f007c7213 */ /* 0x000fe20000000000 */
[----:B------:R-:W-:-:S02]  /*8360*/  VIADD R130, R0, 0xb4 ;  /* 0x000000b400827836 */ /* 0x000fc40000000000 */
[--C-:B------:R-:W-:Y:S01]  /*8370*/  @!P3 IMAD.IADD R120, R120, 0x1, -R201.reuse ;  /* 0x000000017878b824 */ /* 0x100fe200078e0ac9 */
[----:B------:R-:W-:Y:S01]  /*8380*/  ISETP.GT.U32.AND P3, PT, R201, R123, PT ;  /* 0x0000007bc900720c */ /* 0x000fe20003f64070 */
[----:B------:R-:W-:Y:S01]  /*8390*/  @!P4 IMAD.IADD R122, R122, 0x1, -R201 ;  /* 0x000000017a7ac824 */ /* 0x000fe200078e0ac9 */
[----:B------:R-:W-:Y:S01]  /*83a0*/  IABS R126, R129 ;  /* 0x00000081007e7213 */ /* 0x000fe20000000000 */
[----:B------:R-:W-:Y:S01]  /*83b0*/  IMAD.HI.U32 R3, R207, R124, RZ ;  /* 0x0000007ccf037227 */ /* 0x000fe200078e00ff */
[----:B------:R-:W-:Y:S02]  /*83c0*/  IABS R128, R130 ;  /* 0x0000008200807213 */ /* 0x000fe40000000000 */
[----:B------:R-:W-:Y:S01]  /*83d0*/  ISETP.GT.U32.AND P4, PT, R201, R122, PT ;  /* 0x0000007ac900720c */ /* 0x000fe20003f84070 */
[----:B------:R-:W-:-:S04]  /*83e0*/  IMAD.HI.U32 R4, R207, R126, RZ ;  /* 0x0000007ecf047227 */ /* 0x000fc800078e00ff */
[----:B------:R-:W-:Y:S02]  /*83f0*/  @!P5 IMAD.IADD R121, R121, 0x1, -R201 ;  /* 0x000000017979d824 */ /* 0x000fe400078e0ac9 */
[----:B------:R-:W-:Y:S02]  /*8400*/  IMAD.MOV R3, RZ, RZ, -R3 ;  /* 0x000000ffff037224 */ /* 0x000fe400078e0a03 */
[----:B------:R-:W-:Y:S01]  /*8410*/  IMAD.HI.U32 R125, R207, R128, RZ ;  /* 0x00000080cf7d7227 */ /* 0x000fe200078e00ff */
[----:B------:R-:W-:-:S03]  /*8420*/  ISETP.GT.U32.AND P5, PT, R201, R121, PT ;  /* 0x00000079c900720c */ /* 0x000fc60003fa4070 */
[----:B------:R-:W-:Y:S02]  /*8430*/  IMAD.MOV R4, RZ, RZ, -R4 ;  /* 0x000000ffff047224 */ /* 0x000fe400078e0a04 */
[----:B------:R-:W-:Y:S02]  /*8440*/  IMAD R124, R201, R3, R124 ;  /* 0x00000003c97c7224 */ /* 0x000fe400078e027c */
[----:B------:R-:W-:Y:S02]  /*8450*/  IMAD.MOV R3, RZ, RZ, -R125 ;  /* 0x000000ffff037224 */ /* 0x000fe400078e0a7d */
[--C-:B------:R-:W-:Y:S02]  /*8460*/  @!P3 IMAD.IADD R123, R123, 0x1, -R201.reuse ;  /* 0x000000017b7bb824 */ /* 0x100fe400078e0ac9 */
[C---:B------:R-:W-:Y:S02]  /*8470*/  IMAD R125, R201.reuse, R4, R126 ;  /* 0x00000004c97d7224 */ /* 0x040fe400078e027e */
[--C-:B------:R-:W-:Y:S01]  /*8480*/  @!P4 IMAD.IADD R122, R122, 0x1, -R201.reuse ;  /* 0x000000017a7ac824 */ /* 0x100fe200078e0ac9 */
[C---:B------:R-:W-:Y:S01]  /*8490*/  ISETP.GT.U32.AND P3, PT, R201.reuse, R123, PT ;  /* 0x0000007bc900720c */ /* 0x040fe20003f64070 */
[C---:B------:R-:W-:Y:S01]  /*84a0*/  VIADD R126, R0.reuse, 0xb5 ;  /* 0x000000b5007e7836 */ /* 0x040fe20000000000 */
[C---:B------:R-:W-:Y:S01]  /*84b0*/  ISETP.GT.U32.AND P4, PT, R201.reuse, R125, PT ;  /* 0x0000007dc900720c */ /* 0x040fe20003f84070 */
[----:B------:R-:W-:Y:S01]  /*84c0*/  @!P0 IMAD.MOV R120, RZ, RZ, -R120 ;  /* 0x000000ffff788224 */ /* 0x000fe200078e0a78 */
[----:B------:R-:W-:Y:S01]  /*84d0*/  ISETP.GT.U32.AND P0, PT, R201, R124, PT ;  /* 0x0000007cc900720c */ /* 0x000fe20003f04070 */
[----:B------:R-:W-:Y:S01]  /*84e0*/  @!P5 IMAD.IADD R121, R121, 0x1, -R201 ;  /* 0x000000017979d824 */ /* 0x000fe200078e0ac9 */
[----:B------:R-:W-:Y:S01]  /*84f0*/  IABS R4, R126 ;  /* 0x0000007e00047213 */ /* 0x000fe20000000000 */
[----:B------:R-:W-:Y:S01]  /*8500*/  IMAD R128, R201, R3, R128 ;  /* 0x00000003c9807224 */ /* 0x000fe200078e0280 */
[----:B------:R-:W-:Y:S01]  /*8510*/  ISETP.GE.AND P5, PT, R127, RZ, PT ;  /* 0x000000ff7f00720c */ /* 0x000fe20003fa6270 */
[----:B------:R-:W-:-:S02]  /*8520*/  VIADD R127, R0, 0xb6 ;  /* 0x000000b6007f7836 */ /* 0x000fc40000000000 */
[----:B------:R-:W-:-:S04]  /*8530*/  IMAD.HI.U32 R3, R207, R4, RZ ;  /* 0x00000004cf037227 */ /* 0x000fc800078e00ff */
[--C-:B------:R-:W-:Y:S01]  /*8540*/  @!P3 IMAD.IADD R123, R123, 0x1, -R201.reuse ;  /* 0x000000017b7bb824 */ /* 0x100fe200078e0ac9 */
[----:B------:R-:W-:Y:S01]  /*8550*/  ISETP.GE.AND P3, PT, R130, RZ, PT ;  /* 0x000000ff8200720c */ /* 0x000fe20003f66270 */
[----:B------:R-:W-:Y:S01]  /*8560*/  @!P4 IMAD.IADD R125, R125, 0x1, -R201 ;  /* 0x000000017d7dc824 */ /* 0x000fe200078e0ac9 */
[----:B------:R-:W-:Y:S01]  /*8570*/  IABS R130, R127 ;  /* 0x0000007f00827213 */ /* 0x000fe20000000000 */
[----:B------:R-:W-:Y:S02]  /*8580*/  IMAD.MOV R3, RZ, RZ, -R3 ;  /* 0x000000ffff037224 */ /* 0x000fe400078e0a03 */
[----:B------:R-:W-:Y:S01]  /*8590*/  @!P6 IMAD.MOV R121, RZ, RZ, -R121 ;  /* 0x000000ffff79e224 */ /* 0x000fe200078e0a79 */
[----:B------:R-:W-:Y:S01]  /*85a0*/  ISETP.GE.AND P6, PT, R129, RZ, PT ;  /* 0x000000ff8100720c */ /* 0x000fe20003fc6270 */
[----:B------:R-:W-:Y:S01]  /*85b0*/  @!P0 IMAD.IADD R124, R124, 0x1, -R201 ;  /* 0x000000017c7c8824 */ /* 0x000fe200078e0ac9 */
[----:B------:R-:W-:Y:S01]  /*85c0*/  ISETP.GE.AND P0, PT, R126, RZ, PT ;  /* 0x000000ff7e00720c */ /* 0x000fe20003f06270 */
[----:B------:R-:W-:Y:S01]  /*85d0*/  @!P2 IMAD.MOV R123, RZ, RZ, -R123 ;  /* 0x000000ffff7ba224 */ /* 0x000fe200078e0a7b */
[C---:B------:R-:W-:Y:S01]  /*85e0*/  ISETP.GT.U32.AND P2, PT, R201.reuse, R125, PT ;  /* 0x0000007dc900720c */ /* 0x040fe20003f44070 */
[C---:B------:R-:W-:Y:S01]  /*85f0*/  IMAD R129, R201.reuse, R3, R4 ;  /* 0x00000003c9817224 */ /* 0x040fe200078e0204 */
[----:B------:R-:W-:Y:S01]  /*8600*/  ISETP.GT.U32.AND P4, PT, R201, R124, PT ;  /* 0x0000007cc900720c */ /* 0x000fe20003f84070 */
[----:B------:R-:W-:-:S04]  /*8610*/  IMAD.HI.U32 R3, R207, R130, RZ ;  /* 0x00000082cf037227 */ /* 0x000fc800078e00ff */
[----:B------:R-:W-:Y:S01]  /*8620*/  @!P1 IMAD.MOV R122, RZ, RZ, -R122 ;  /* 0x000000ffff7a9224 */ /* 0x000fe200078e0a7a */
[C---:B------:R-:W-:Y:S01]  /*8630*/  ISETP.GT.U32.AND P1, PT, R201.reuse, R128, PT ;  /* 0x00000080c900720c */ /* 0x040fe20003f24070 */
[----:B------:R-:W-:Y:S02]  /*8640*/  IMAD.MOV R3, RZ, RZ, -R3 ;  /* 0x000000ffff037224 */ /* 0x000fe400078e0a03 */
[----:B------:R-:W-:Y:S02]  /*8650*/  VIADD R126, R0, 0xb7 ;  /* 0x000000b7007e7836 */ /* 0x000fe40000000000 */
[----:B------:R-:W-:Y:S02]  /*8660*/  IMAD R130, R201, R3, R130 ;  /* 0x00000003c9827224 */ /* 0x000fe400078e0282 */
[--C-:B------:R-:W-:Y:S01]  /*8670*/  @!P2 IMAD.IADD R125, R125, 0x1, -R201.reuse ;  /* 0x000000017d7da824 */ /* 0x100fe200078e0ac9 */
[----:B------:R-:W-:Y:S01]  /*8680*/  IABS R132, R126 ;  /* 0x0000007e00847213 */ /* 0x000fe20000000000 */
[--C-:B------:R-:W-:Y:S01]  /*8690*/  @!P4 IMAD.IADD R124, R124, 0x1, -R201.reuse ;  /* 0x000000017c7cc824 */ /* 0x100fe200078e0ac9 */
[C---:B------:R-:W-:Y:S01]  /*86a0*/  ISETP.GT.U32.AND P2, PT, R201.reuse, R130, PT ;  /* 0x00000082c900720c */ /* 0x040fe20003f44070 */
[----:B------:R-:W-:Y:S01]  /*86b0*/  VIADD R135, R0, 0xb8 ;  /* 0x000000b800877836 */ /* 0x000fe20000000000 */
[----:B------:R-:W-:Y:S01]  /*86c0*/  ISETP.GT.U32.AND P4, PT, R201, R129, PT ;  /* 0x00000081c900720c */ /* 0x000fe20003f84070 */
[----:B------:R-:W-:-:S02]  /*86d0*/  @!P1 IMAD.IADD R128, R128, 0x1, -R201 ;  /* 0x0000000180809824 */ /* 0x000fc400078e0ac9 */
[----:B------:R-:W-:Y:S01]  /*86e0*/  VIADD R137, R0, 0xb9 ;  /* 0x000000b900897836 */ /* 0x000fe20000000000 */
[----:B------:R-:W-:Y:S01]  /*86f0*/  IABS R134, R135 ;  /* 0x0000008700867213 */ /* 0x000fe20000000000 */
[----:B------:R-:W-:Y:S01]  /*8700*/  IMAD.HI.U32 R3, R207, R132, RZ ;  /* 0x00000084cf037227 */ /* 0x000fe200078e00ff */
[----:B------:R-:W-:Y:S02]  /*8710*/  ISETP.GT.U32.AND P1, PT, R201, R128, PT ;  /* 0x00000080c900720c */ /* 0x000fe40003f24070 */
[----:B------:R-:W-:Y:S01]  /*8720*/  IABS R136, R137 ;  /* 0x0000008900887213 */ /* 0x000fe20000000000 */
[----:B------:R-:W-:-:S04]  /*8730*/  IMAD.HI.U32 R4, R207, R134, RZ ;  /* 0x00000086cf047227 */ /* 0x000fc800078e00ff */
[--C-:B------:R-:W-:Y:S02]  /*8740*/  @!P2 IMAD.IADD R130, R130, 0x1, -R201.reuse ;  /* 0x000000018282a824 */ /* 0x100fe400078e0ac9 */
[----:B------:R-:W-:Y:S01]  /*8750*/  @!P4 IMAD.IADD R129, R129, 0x1, -R201 ;  /* 0x000000018181c824 */ /* 0x000fe200078e0ac9 */
[----:B------:R-:W-:Y:S01]  /*8760*/  ISETP.GE.AND P4, PT, R126, RZ, PT ;  /* 0x000000ff7e00720c */ /* 0x000fe20003f86270 */
[----:B------:R-:W-:Y:S01]  /*8770*/  IMAD.MOV R3, RZ, RZ, -R3 ;  /* 0x000000ffff037224 */ /* 0x000fe200078e0a03 */
[----:B------:R-:W-:Y:S01]  /*8780*/  ISETP.GT.U32.AND P2, PT, R201, R130, PT ;  /* 0x00000082c900720c */ /* 0x000fe20003f44070 */
[----:B------:R-:W-:-:S04]  /*8790*/  IMAD.HI.U32 R126, R207, R136, RZ ;  /* 0x00000088cf7e7227 */ /* 0x000fc800078e00ff */
[----:B------:R-:W-:Y:S02]  /*87a0*/  IMAD.MOV R4, RZ, RZ, -R4 ;  /* 0x000000ffff047224 */ /* 0x000fe400078e0a04 */
[----:B------:R-:W-:Y:S02]  /*87b0*/  IMAD R131, R201, R3, R132 ;  /* 0x00000003c9837224 */ /* 0x000fe400078e0284 */
[----:B------:R-:W-:Y:S01]  /*87c0*/  @!P1 IMAD.IADD R128, R128, 0x1, -R201 ;  /* 0x0000000180809824 */ /* 0x000fe200078e0ac9 */
[----:B------:R-:W-:Y:S01]  /*87d0*/  ISETP.GE.AND P1, PT, R127, RZ, PT ;  /* 0x000000ff7f00720c */ /* 0x000fe20003f26270 */
[----:B------:R-:W-:Y:S02]  /*87e0*/  IMAD.MOV R126, RZ, RZ, -R126 ;  /* 0x000000ffff7e7224 */ /* 0x000fe400078e0a7e */
[C---:B------:R-:W-:Y:S02]  /*87f0*/  IMAD R132, R201.reuse, R4, R134 ;  /* 0x00000004c9847224 */ /* 0x040fe400078e0286 */
[----:B------:R-:W-:-:S02]  /*8800*/  IMAD R133, R201, R126, R136 ;  /* 0x0000007ec9857224 */ /* 0x000fc400078e0288 */
[----:B------:R-:W-:Y:S01]  /*8810*/  @!P3 IMAD.MOV R128, RZ, RZ, -R128 ;  /* 0x000000ffff80b224 */ /* 0x000fe200078e0a80 */
[C---:B------:R-:W-:Y:S01]  /*8820*/  ISETP.GT.U32.AND P3, PT, R201.reuse, R132, PT ;  /* 0x00000084c900720c */ /* 0x040fe20003f64070 */
[----:B------:R-:W-:Y:S01]  /*8830*/  @!P2 IMAD.IADD R130, R130, 0x1, -R201 ;  /* 0x000000018282a824 */ /* 0x000fe200078e0ac9 */
[C---:B------:R-:W-:Y:S01]  /*8840*/  ISETP.GT.U32.AND P2, PT, R201.reuse, R133, PT ;  /* 0x00000085c900720c */ /* 0x040fe20003f44070 */
[C---:B------:R-:W-:Y:S02]  /*8850*/  VIADD R127, R0.reuse, 0xba ;  /* 0x000000ba007f7836 */ /* 0x040fe40000000000 */
[----:B------:R-:W-:Y:S01]  /*8860*/  @!P6 IMAD.MOV R125, RZ, RZ, -R125 ;  /* 0x000000ffff7de224 */ /* 0x000fe200078e0a7d */
[C---:B------:R-:W-:Y:S01]  /*8870*/  ISETP.GT.U32.AND P6, PT, R201.reuse, R131, PT ;  /* 0x00000083c900720c */ /* 0x040fe20003fc4070 */
[C---:B------:R-:W-:Y:S01]  /*8880*/  VIADD R139, R0.reuse, 0xbb ;  /* 0x000000bb008b7836 */ /* 0x040fe20000000000 */
[----:B------:R-:W-:Y:S01]  /*8890*/  IABS R134, R127 ;  /* 0x0000007f00867213 */ /* 0x000fe20000000000 */
[----:B------:R-:W-:Y:S01]  /*88a0*/  @!P5 IMAD.MOV R124, RZ, RZ, -R124 ;  /* 0x000000ffff7cd224 */ /* 0x000fe200078e0a7c */
[----:B------:R-:W-:Y:S01]  /*88b0*/  ISETP.GT.U32.AND P5, PT, R201, R129, PT ;  /* 0x00000081c900720c */ /* 0x000fe20003fa4070 */
[----:B------:R-:W-:Y:S01]  /*88c0*/  VIADD R140, R0, 0xbc ;  /* 0x000000bc008c7836 */ /* 0x000fe20000000000 */
[----:B------:R-:W-:Y:S01]  /*88d0*/  IABS R126, R139 ;  /* 0x0000008b007e7213 */ /* 0x000fe20000000000 */
[----:B------:R-:W-:-:S02]  /*88e0*/  @!P3 IMAD.IADD R132, R132, 0x1, -R201 ;  /* 0x000000018484b824 */ /* 0x000fc400078e0ac9 */
[----:B------:R-:W-:Y:S01]  /*88f0*/  IMAD.HI.U32 R3, R207, R134, RZ ;  /* 0x00000086cf037227 */ /* 0x000fe200078e00ff */
[----:B------:R-:W-:-:S03]  /*8900*/  IABS R136, R140 ;  /* 0x0000008c00887213 */ /* 0x000fc60000000000 */
[----:B------:R-:W-:Y:S01]  /*8910*/  @!P2 IMAD.IADD R133, R133, 0x1, -R201 ;  /* 0x000000018585a824 */ /* 0x000fe200078e0ac9 */
[----:B------:R-:W-:Y:S01]  /*8920*/  ISETP.GT.U32.AND P2, PT, R201, R132, PT ;  /* 0x00000084c900720c */ /* 0x000fe20003f44070 */
[----:B------:R-:W-:Y:S02]  /*8930*/  IMAD.MOV R4, RZ, RZ, -R3 ;  /* 0x000000ffff047224 */ /* 0x000fe400078e0a03 */
[----:B------:R-:W-:-:S04]  /*8940*/  IMAD.HI.U32 R3, R207, R126, RZ ;  /* 0x0000007ecf037227 */ /* 0x000fc800078e00ff */
[----:B------:R-:W-:Y:S01]  /*8950*/  @!P6 IMAD.IADD R131, R131, 0x1, -R201 ;  /* 0x000000018383e824 */ /* 0x000fe200078e0ac9 */
[----:B------:R-:W-:Y:S01]  /*8960*/  ISETP.GE.AND P6, PT, R137, RZ, PT ;  /* 0x000000ff8900720c */ /* 0x000fe20003fc6270 */
[----:B------:R-:W-:Y:S02]  /*8970*/  IMAD.MOV R3, RZ, RZ, -R3 ;  /* 0x000000ffff037224 */ /* 0x000fe400078e0a03 */
[--C-:B------:R-:W-:Y:S01]  /*8980*/  @!P5 IMAD.IADD R129, R129, 0x1, -R201.reuse ;  /* 0x000000018181d824 */ /* 0x100fe200078e0ac9 */
[----:B------:R-:W-:Y:S01]  /*8990*/  ISETP.GE.AND P5, PT, R135, RZ, PT ;  /* 0x000000ff8700720c */ /* 0x000fe20003fa6270 */
[C---:B------:R-:W-:Y:S01]  /*89a0*/  IMAD R135, R201.reuse, R3, R126 ;  /* 0x00000003c9877224 */ /* 0x040fe200078e027e */
[C---:B------:R-:W-:Y:S01]  /*89b0*/  ISETP.GT.U32.AND P3, PT, R201.reuse, R131, PT ;  /* 0x00000083c900720c */ /* 0x040fe20003f64070 */
[----:B------:R-:W-:Y:S02]  /*89c0*/  @!P2 IMAD.IADD R132, R132, 0x1, -R201 ;  /* 0x000000018484a824 */ /* 0x000fe400078e0ac9 */
[C---:B------:R-:W-:Y:S01]  /*89d0*/  IMAD R134, R201.reuse, R4, R134 ;  /* 0x00000004c9867224 */ /* 0x040fe200078e0286 */
[----:B------:R-:W-:Y:S01]  /*89e0*/  ISETP.GT.U32.AND P2, PT, R201, R135, PT ;  /* 0x00000087c900720c */ /* 0x000fe20003f44070 */
[----:B------:R-:W-:-:S02]  /*89f0*/  VIADD R141, R0, 0xbd ;  /* 0x000000bd008d7836 */ /* 0x000fc40000000000 */
[----:B------:R-:W-:-:S03]  /*8a00*/  IMAD.HI.U32 R3, R207, R136, RZ ;  /* 0x00000088cf037227 */ /* 0x000fc600078e00ff */
[----:B------:R-:W-:Y:S01]  /*8a10*/  IABS R126, R141 ;  /* 0x0000008d007e7213 */ /* 0x000fe20000000000 */
[----:B------:R-:W-:Y:S01]  /*8a20*/  @!P0 IMAD.MOV R129, RZ, RZ, -R129 ;  /* 0x000000ffff818224 */ /* 0x000fe200078e0a81 */
[----:B------:R-:W-:Y:S01]  /*8a30*/  ISETP.GT.U32.AND P0, PT, R201, R133, PT ;  /* 0x00000085c900720c */ /* 0x000fe20003f04070 */
[----:B------:R-:W-:Y:S01]  /*8a40*/  @!P3 IMAD.IADD R131, R131, 0x1, -R201 ;  /* 0x000000018383b824 */ /* 0x000fe200078e0ac9 */
[----:B------:R-:W-:Y:S01]  /*8a50*/  ISETP.GT.U32.AND P3, PT, R201, R134, PT ;  /* 0x00000086c900720c */ /* 0x000fe20003f64070 */
[----:B------:R-:W-:Y:S02]  /*8a60*/  IMAD.MOV R4, RZ, RZ, -R3 ;  /* 0x000000ffff047224 */ /* 0x000fe400078e0a03 */
[----:B------:R-:W-:Y:S02]  /*8a70*/  @!P2 IMAD.IADD R135, R135, 0x1, -R201 ;  /* 0x000000018787a824 */ /* 0x000fe400078e0ac9 */
[----:B------:R-:W-:-:S03]  /*8a80*/  IMAD.HI.U32 R3, R207, R126, RZ ;  /* 0x0000007ecf037227 */ /* 0x000fc600078e00ff */
[----:B------:R-:W-:Y:S01]  /*8a90*/  ISETP.GT.U32.AND P2, PT, R201, R135, PT ;  /* 0x00000087c900720c */ /* 0x000fe20003f44070 */
[----:B------:R-:W-:Y:S02]  /*8aa0*/  IMAD.MOV R137, RZ, RZ, -R3 ;  /* 0x000000ffff897224 */ /* 0x000fe400078e0a03 */
[----:B------:R-:W-:Y:S02]  /*8ab0*/  VIADD R142, R0, 0xbe ;  /* 0x000000be008e7836 */ /* 0x000fe40000000000 */
[--C-:B------:R-:W-:Y:S01]  /*8ac0*/  @!P3 IMAD.IADD R134, R134, 0x1, -R201.reuse ;  /* 0x000000018686b824 */ /* 0x100fe200078e0ac9 */
[----:B------:R-:W-:Y:S01]  /*8ad0*/  ISETP.GE.AND P3, PT, R139, RZ, PT ;  /* 0x000000ff8b00720c */ /* 0x000fe20003f66270 */
[----:B------:R-:W-:Y:S01]  /*8ae0*/  @!P1 IMAD.MOV R130, RZ, RZ, -R130 ;  /* 0x000000ffff829224 */ /* 0x000fe200078e0a82 */
[----:B------:R-:W-:Y:S01]  /*8af0*/  IABS R138, R142 ;  /* 0x0000008e008a7213 */ /* 0x000fe20000000000 */
[C---:B------:R-:W-:Y:S01]  /*8b00*/  IMAD R137, R201.reuse, R137, R126 ;  /* 0x00000089c9897224 */ /* 0x040fe200078e027e */
[----:B------:R-:W-:Y:S01]  /*8b10*/  ISETP.GT.U32.AND P1, PT, R201, R134, PT ;  /* 0x00000086c900720c */ /* 0x000fe20003f24070 */
[----:B------:R-:W-:Y:S01]  /*8b20*/  @!P0 IMAD.IADD R133, R133, 0x1, -R201 ;  /* 0x0000000185858824 */ /* 0x000fe200078e0ac9 */
[----:B------:R-:W-:Y:S01]  /*8b30*/  ISETP.GE.AND P0, PT, R127, RZ, PT ;  /* 0x000000ff7f00720c */ /* 0x000fe20003f06270 */
[----:B------:R-:W-:-:S02]  /*8b40*/  IMAD R136, R201, R4, R136 ;  /* 0x00000004c9887224 */ /* 0x000fc400078e0288 */
[----:B------:R-:W-:Y:S01]  /*8b50*/  @!P2 IMAD.IADD R135, R135, 0x1, -R201 ;  /* 0x000000018787a824 */ /* 0x000fe200078e0ac9 */
[C---:B------:R-:W-:Y:S01]  /*8b60*/  ISETP.GT.U32.AND P2, PT, R201.reuse, R137, PT ;  /* 0x00000089c900720c */ /* 0x040fe20003f44070 */
[----:B------:R-:W-:Y:S01]  /*8b70*/  @!P4 IMAD.MOV R131, RZ, RZ, -R131 ;  /* 0x000000ffff83c224 */ /* 0x000fe200078e0a83 */
[----:B------:R-:W-:Y:S01]  /*8b80*/  ISETP.GT.U32.AND P4, PT, R201, R136, PT ;  /* 0x00000088c900720c */ /* 0x000fe20003f84070 */
[----:B------:R-:W-:-:S04]  /*8b90*/  IMAD.HI.U32 R3, R207, R138, RZ ;  /* 0x0000008acf037227 */ /* 0x000fc800078e00ff */
[----:B------:R-:W-:Y:S02]  /*8ba0*/  VIADD R126, R0, 0xbf ;  /* 0x000000bf007e7836 */ /* 0x000fe40000000000 */
[----:B------:R-:W-:Y:S01]  /*8bb0*/  @!P1 IMAD.IADD R134, R134, 0x1, -R201 ;  /* 0x0000000186869824 */ /* 0x000fe200078e0ac9 */
[----:B------:R-:W-:Y:S01]  /*8bc0*/  ISETP.GE.AND P1, PT, R142, RZ, PT ;  /* 0x000000ff8e00720c */ /* 0x000fe20003f26270 */
[----:B------:R-:W-:Y:S01]  /*8bd0*/  IMAD.MOV R3, RZ, RZ, -R3 ;  /* 0x000000ffff037224 */ /* 0x000fe200078e0a03 */
[----:B------:R-:W-:Y:S01]  /*8be0*/  IABS R4, R126 ;  /* 0x0000007e00047213 */ /* 0x000fe20000000000 */
[----:B------:R-:W-:Y:S01]  /*8bf0*/  @!P0 IMAD.MOV R134, RZ, RZ, -R134 ;  /* 0x000000ffff868224 */ /* 0x000fe200078e0a86 */
[----:B------:R-:W-:Y:S01]  /*8c00*/  ISETP.GE.AND P0, PT, R126, RZ, PT ;  /* 0x000000ff7e00720c */ /* 0x000fe20003f06270 */
[----:B------:R-:W-:Y:S02]  /*8c10*/  IMAD R138, R201, R3, R138 ;  /* 0x00000003c98a7224 */ /* 0x000fe400078e028a */
[----:B------:R-:W-:-:S02]  /*8c20*/  VIADD R126, R0, 0xc0 ;  /* 0x000000c0007e7836 */ /* 0x000fc40000000000 */
[----:B------:R-:W-:Y:S02]  /*8c30*/  @!P2 IMAD.IADD R137, R137, 0x1, -R201 ;  /* 0x000000018989a824 */ /* 0x000fe400078e0ac9 */
[----:B------:R-:W-:-:S03]  /*8c40*/  IMAD.HI.U32 R3, R207, R4, RZ ;  /* 0x00000004cf037227 */ /* 0x000fc600078e00ff */
[C---:B------:R-:W-:Y:S01]  /*8c50*/  ISETP.GT.U32.AND P2, PT, R201.reuse, R137, PT ;  /* 0x00000089c900720c */ /* 0x040fe20003f44070 */
[----:B------:R-:W-:Y:S01]  /*8c60*/  @!P3 IMAD.MOV R135, RZ, RZ, -R135 ;  /* 0x000000ffff87b224 */ /* 0x000fe200078e0a87 */
[C---:B------:R-:W-:Y:S01]  /*8c70*/  ISETP.GT.U32.AND P3, PT, R201.reuse, R138, PT ;  /* 0x0000008ac900720c */ /* 0x040fe20003f64070 */
[----:B------:R-:W-:Y:S01]  /*8c80*/  @!P5 IMAD.MOV R132, RZ, RZ, -R132 ;  /* 0x000000ffff84d224 */ /* 0x000fe200078e0a84 */
[----:B------:R-:W-:Y:S01]  /*8c90*/  ISETP.GE.AND P5, PT, R140, RZ, PT ;  /* 0x000000ff8c00720c */ /* 0x000fe20003fa6270 */
[----:B------:R-:W-:Y:S01]  /*8ca0*/  @!P4 IMAD.IADD R136, R136, 0x1, -R201 ;  /* 0x000000018888c824 */ /* 0x000fe200078e0ac9 */
[----:B------:R-:W-:Y:S01]  /*8cb0*/  IABS R140, R126 ;  /* 0x0000007e008c7213 */ /* 0x000fe20000000000 */
[----:B------:R-:W-:Y:S02]  /*8cc0*/  IMAD.MOV R3, RZ, RZ, -R3 ;  /* 0x000000ffff037224 */ /* 0x000fe400078e0a03 */
[----:B------:R-:W-:Y:S01]  /*8cd0*/  @!P6 IMAD.MOV R133, RZ, RZ, -R133 ;  /* 0x000000ffff85e224 */ /* 0x000fe200078e0a85 */
[C---:B------:R-:W-:Y:S01]  /*8ce0*/  ISETP.GT.U32.AND P4, PT, R201.reuse, R136, PT ;  /* 0x00000088c900720c */ /* 0x040fe20003f84070 */
[----:B------:R-:W-:Y:S01]  /*8cf0*/  IMAD R139, R201, R3, R4 ;  /* 0x00000003c98b7224 */ /* 0x000fe200078e0204 */
[----:B------:R-:W-:Y:S01]  /*8d00*/  ISETP.GE.AND P6, PT, R141, RZ, PT ;  /* 0x000000ff8d00720c */ /* 0x000fe20003fc6270 */
[----:B------:R-:W-:-:S04]  /*8d10*/  IMAD.HI.U32 R3, R207, R140, RZ ;  /* 0x0000008ccf037227 */ /* 0x000fc800078e00ff */
[----:B------:R-:W-:Y:S02]  /*8d20*/  IMAD.MOV R4, RZ, RZ, -R3 ;  /* 0x000000ffff047224 */ /* 0x000fe400078e0a03 */
[--C-:B------:R-:W-:Y:S02]  /*8d30*/  @!P3 IMAD.IADD R138, R138, 0x1, -R201.reuse ;  /* 0x000000018a8ab824 */ /* 0x100fe400078e0ac9 */
[----:B------:R-:W-:Y:S02]  /*8d40*/  VIADD R127, R0, 0xc1 ;  /* 0x000000c1007f7836 */ /* 0x000fe40000000000 */
[--C-:B------:R-:W-:Y:S01]  /*8d50*/  @!P2 IMAD.IADD R137, R137, 0x1, -R201.reuse ;  /* 0x000000018989a824 */ /* 0x100fe200078e0ac9 */
[C---:B------:R-:W-:Y:S01]  /*8d60*/  ISETP.GT.U32.AND P3, PT, R201.reuse, R138, PT ;  /* 0x0000008ac900720c */ /* 0x040fe20003f64070 */
[----:B------:R-:W-:Y:S01]  /*8d70*/  IMAD R140, R201, R4, R140 ;  /* 0x00000004c98c7224 */ /* 0x000fe200078e028c */
[----:B------:R-:W-:Y:S01]  /*8d80*/  ISETP.GE.AND P2, PT, R127, RZ, PT ;  /* 0x000000ff7f00720c */ /* 0x000fe20003f46270 */
[----:B------:R-:W-:Y:S01]  /*8d90*/  @!P4 IMAD.IADD R136, R136, 0x1, -R201 ;  /* 0x000000018888c824 */ /* 0x000fe200078e0ac9 */
[----:B------:R-:W-:Y:S01]  /*8da0*/  ISETP.GE.AND P4, PT, R126, RZ, PT ;  /* 0x000000ff7e00720c */ /* 0x000fe20003f86270 */
[----:B------:R-:W-:Y:S01]  /*8db0*/  @!P6 IMAD.MOV R137, RZ, RZ, -R137 ;  /* 0x000000ffff89e224 */ /* 0x000fe200078e0a89 */
[----:B------:R-:W-:Y:S01]  /*8dc0*/  IABS R126, R127 ;  /* 0x0000007f007e7213 */ /* 0x000fe20000000000 */
[----:B------:R-:W-:Y:S01]  /*8dd0*/  VIADD R141, R0, 0xc2 ;  /* 0x000000c2008d7836 */ /* 0x000fe20000000000 */
[C---:B------:R-:W-:Y:S01]  /*8de0*/  ISETP.GT.U32.AND P6, PT, R201.reuse, R140, PT ;  /* 0x0000008cc900720c */ /* 0x040fe20003fc4070 */
[----:B------:R-:W-:Y:S01]  /*8df0*/  @!P5 IMAD.MOV R136, RZ, RZ, -R136 ;  /* 0x000000ffff88d224 */ /* 0x000fe200078e0a88 */
[----:B------:R-:W-:Y:S01]  /*8e00*/  ISETP.GT.U32.AND P5, PT, R201, R139, PT ;  /* 0x0000008bc900720c */ /* 0x000fe20003fa4070 */
[----:B------:R-:W-:Y:S01]  /*8e10*/  IMAD.HI.U32 R3, R207, R126, RZ ;  /* 0x0000007ecf037227 */ /* 0x000fe200078e00ff */
[----:B------:R-:W-:-:S03]  /*8e20*/  IABS R142, R141 ;  /* 0x0000008d008e7213 */ /* 0x000fc60000000000 */
[----:B------:R-:W-:Y:S02]  /*8e30*/  VIADD R127, R0, 0xc3 ;  /* 0x000000c3007f7836 */ /* 0x000fe40000000000 */
[----:B------:R-:W-:Y:S02]  /*8e40*/  IMAD.MOV R3, RZ, RZ, -R3 ;  /* 0x000000ffff037224 */ /* 0x000fe400078e0a03 */
[--C-:B------:R-:W-:Y:S01]  /*8e50*/  @!P3 IMAD.IADD R138, R138, 0x1, -R201.reuse ;  /* 0x000000018a8ab824 */ /* 0x100fe200078e0ac9 */
[----:B------:R-:W-:Y:S01]  /*8e60*/  ISETP.GE.AND P3, PT, R141, RZ, PT ;  /* 0x000000ff8d00720c */ /* 0x000fe20003f66270 */
[----:B------:R-:W-:Y:S01]  /*8e70*/  IMAD R141, R201, R3, R126 ;  /* 0x00000003c98d7224 */ /* 0x000fe200078e027e */
[----:B------:R-:W-:Y:S01]  /*8e80*/  IABS R126, R127 ;  /* 0x0000007f007e7213 */ /* 0x000fe20000000000 */
[----:B------:R-:W-:Y:S02]  /*8e90*/  @!P6 IMAD.IADD R140, R140, 0x1, -R201 ;  /* 0x000000018c8ce824 */ /* 0x000fe400078e0ac9 */
[----:B------:R-:W-:-:S03]  /*8ea0*/  IMAD.HI.U32 R3, R207, R142, RZ ;  /* 0x0000008ecf037227 */ /* 0x000fc600078e00ff */
[----:B------:R-:W-:Y:S01]  /*8eb0*/  ISETP.GT.U32.AND P6, PT, R201, R140, PT ;  /* 0x0000008cc900720c */ /* 0x000fe20003fc4070 */
[----:B------:R-:W-:Y:S02]  /*8ec0*/  IMAD.MOV R4, RZ, RZ, -R3 ;  /* 0x000000ffff047224 */ /* 0x000fe400078e0a03 */
[----:B------:R-:W-:-:S04]  /*8ed0*/  IMAD.HI.U32 R3, R207, R126, RZ ;  /* 0x0000007ecf037227 */ /* 0x000fc800078e00ff */
[----:B------:R-:W-:Y:S02]  /*8ee0*/  @!P5 IMAD.IADD R139, R139, 0x1, -R201 ;  /* 0x000000018b8bd824 */ /* 0x000fe400078e0ac9 */
[----:B------:R-:W-:Y:S02]  /*8ef0*/  IMAD.MOV R3, RZ, RZ, -R3 ;  /* 0x000000ffff037224 */ /* 0x000fe400078e0a03 */
[----:B------:R-:W-:Y:S01]  /*8f00*/  @!P1 IMAD.MOV R138, RZ, RZ, -R138 ;  /* 0x000000ffff8a9224 */ /* 0x000fe200078e0a8a */
[C---:B------:R-:W-:Y:S01]  /*8f10*/  ISETP.GT.U32.AND P1, PT, R201.reuse, R141, PT ;  /* 0x0000008dc900720c */ /* 0x040fe20003f24070 */
[C---:B------:R-:W-:Y:S01]  /*8f20*/  IMAD R143, R201.reuse, R3, R126 ;  /* 0x00000003c98f7224 */ /* 0x040fe200078e027e */
[C---:B------:R-:W-:Y:S01]  /*8f30*/  ISETP.GT.U32.AND P5, PT, R201.reuse, R139, PT ;  /* 0x0000008bc900720c */ /* 0x040fe20003fa4070 */
[----:B------:R-:W-:Y:S02]  /*8f40*/  @!P6 IMAD.IADD R140, R140, 0x1, -R201 ;  /* 0x000000018c8ce824 */ /* 0x000fe400078e0ac9 */
[----:B------:R-:W-:Y:S01]  /*8f50*/  VIADD R145, R0, 0xc4 ;  /* 0x000000c400917836 */ /* 0x000fe20000000000 */
[C---:B------:R-:W-:Y:S01]  /*8f60*/  ISETP.GT.U32.AND P6, PT, R201.reuse, R143, PT ;  /* 0x0000008fc900720c */ /* 0x040fe20003fc4070 */
[----:B------:R-:W-:-:S02]  /*8f70*/  IMAD R142, R201, R4, R142 ;  /* 0x00000004c98e7224 */ /* 0x000fc400078e028e */
[C---:B------:R-:W-:Y:S01]  /*8f80*/  VIADD R147, R0.reuse, 0xc5 ;  /* 0x000000c500937836 */ /* 0x040fe20000000000 */
[----:B------:R-:W-:Y:S01]  /*8f90*/  IABS R144, R145 ;  /* 0x0000009100907213 */ /* 0x000fe20000000000 */
[----:B------:R-:W-:Y:S02]  /*8fa0*/  VIADD R149, R0, 0xc6 ;  /* 0x000000c600957836 */ /* 0x000fe40000000000 */
[--C-:B------:R-:W-:Y:S01]  /*8fb0*/  @!P1 IMAD.IADD R141, R141, 0x1, -R201.reuse ;  /* 0x000000018d8d9824 */ /* 0x100fe200078e0ac9 */
[----:B------:R-:W-:Y:S01]  /*8fc0*/  IABS R126, R147 ;  /* 0x00000093007e7213 */ /* 0x000fe20000000000 */
[--C-:B------:R-:W-:Y:S01]  /*8fd0*/  @!P5 IMAD.IADD R139, R139, 0x1, -R201.reuse ;  /* 0x000000018b8bd824 */ /* 0x100fe200078e0ac9 */
[----:B------:R-:W-:Y:S01]  /*8fe0*/  ISETP.GT.U32.AND P5, PT, R201, R142, PT ;  /* 0x0000008ec900720c */ /* 0x000fe20003fa4070 */
[----:B------:R-:W-:Y:S01]  /*8ff0*/  IMAD.HI.U32 R3, R207, R144, RZ ;  /* 0x00000090cf037227 */ /* 0x000fe200078e00ff */
[----:B------:R-:W-:Y:S02]  /*9000*/  ISETP.GT.U32.AND P1, PT, R201, R141, PT ;  /* 0x0000008dc900720c */ /* 0x000fe40003f24070 */
[----:B------:R-:W-:Y:S01]  /*9010*/  IABS R146, R149 ;  /* 0x0000009500927213 */ /* 0x000fe20000000000 */
[----:B------:R-:W-:Y:S01]  /*9020*/  @!P6 IMAD.IADD R143, R143, 0x1, -R201 ;  /* 0x000000018f8fe824 */ /* 0x000fe200078e0ac9 */
[----:B------:R-:W-:Y:S01]  /*9030*/  ISETP.GE.AND P6, PT, R145, RZ, PT ;  /* 0x000000ff9100720c */ /* 0x000fe20003fc6270 */
[----:B------:R-:W-:-:S02]  /*9040*/  IMAD.MOV R3, RZ, RZ, -R3 ;  /* 0x000000ffff037224 */ /* 0x000fc400078e0a03 */
[----:B------:R-:W-:Y:S01]  /*9050*/  @!P4 IMAD.MOV R140, RZ, RZ, -R140 ;  /* 0x000000ffff8cc224 */ /* 0x000fe200078e0a8c */
[C---:B------:R-:W-:Y:S01]  /*9060*/  ISETP.GT.U32.AND P4, PT, R201.reuse, R143, PT ;  /* 0x0000008fc900720c */ /* 0x040fe20003f84070 */
[----:B------:R-:W-:Y:S02]  /*9070*/  IMAD R144, R201, R3, R144 ;  /* 0x00000003c9907224 */ /* 0x000fe400078e0290 */
[----:B------:R-:W-:-:S04]  /*9080*/  IMAD.HI.U32 R3, R207, R126, RZ ;  /* 0x0000007ecf037227 */ /* 0x000fc800078e00ff */
[----:B------:R-:W-:-:S04]  /*9090*/  IMAD.HI.U32 R4, R207, R146, RZ ;  /* 0x00000092cf047227 */ /* 0x000fc800078e00ff */
[----:B------:R-:W-:Y:S01]  /*90a0*/  @!P5 IMAD.IADD R142, R142, 0x1, -R201 ;  /* 0x000000018e8ed824 */ /* 0x000fe200078e0ac9 */
[----:B------:R-:W-:Y:S01]  /*90b0*/  ISETP.GE.AND P5, PT, R127, RZ, PT ;  /* 0x000000ff7f00720c */ /* 0x000fe20003fa6270 */
[----:B------:R-:W-:Y:S02]  /*90c0*/  IMAD.MOV R3, RZ, RZ, -R3 ;  /* 0x000000ffff037224 */ /* 0x000fe400078e0a03 */
[----:B------:R-:W-:Y:S02]  /*90d0*/  IMAD.MOV R4, RZ, RZ, -R4 ;  /* 0x000000ffff047224 */ /* 0x000fe400078e0a04 */
[----:B------:R-:W-:Y:S01]  /*90e0*/  @!P1 IMAD.IADD R141, R141, 0x1, -R201 ;  /* 0x000000018d8d9824 */ /* 0x000fe200078e0ac9 */
[C---:B------:R-:W-:Y:S01]  /*90f0*/  ISETP.GT.U32.AND P1, PT, R201.reuse, R144, PT ;  /* 0x00000090c900720c */ /* 0x040fe20003f24070 */
[----:B------:R-:W-:Y:S01]  /*9100*/  @!P0 IMAD.MOV R139, RZ, RZ, -R139 ;  /* 0x000000ffff8b8224 */ /* 0x000fe200078e0a8b */
[C---:B------:R-:W-:Y:S01]  /*9110*/  ISETP.GT.U32.AND P0, PT, R201.reuse, R142, PT ;  /* 0x0000008ec900720c */ /* 0x040fe20003f04070 */
[----:B------:R-:W-:-:S02]  /*9120*/  IMAD R145, R201, R3, R126 ;  /* 0x00000003c9917224 */ /* 0x000fc400078e027e */
[----:B------:R-:W-:Y:S02]  /*9130*/  IMAD R146, R201, R4, R146 ;  /* 0x00000004c9927224 */ /* 0x000fe400078e0292 */
[----:B------:R-:W-:Y:S01]  /*9140*/  @!P4 IMAD.IADD R143, R143, 0x1, -R201 ;  /* 0x000000018f8fc824 */ /* 0x000fe200078e0ac9 */
[C---:B------:R-:W-:Y:S01]  /*9150*/  ISETP.GT.U32.AND P4, PT, R201.reuse, R145, PT ;  /* 0x00000091c900720c */ /* 0x040fe20003f84070 */
[----:B------:R-:W-:Y:S01]  /*9160*/  @!P2 IMAD.MOV R141, RZ, RZ, -R141 ;  /* 0x000000ffff8da224 */ /* 0x000fe200078e0a8d */
[----:B------:R-:W-:Y:S01]  /*9170*/  ISETP.GT.U32.AND P2, PT, R201, R146, PT ;  /* 0x00000092c900720c */ /* 0x000fe20003f44070 */
[----:B------:R-:W-:Y:S02]  /*9180*/  VIADD R127, R0, 0xc7 ;  /* 0x000000c7007f7836 */ /* 0x000fe40000000000 */
[--C-:B------:R-:W-:Y:S02]  /*9190*/  @!P1 IMAD.IADD R144, R144, 0x1, -R201.reuse ;  /* 0x0000000190909824 */ /* 0x100fe400078e0ac9 */
[--C-:B------:R-:W-:Y:S01]  /*91a0*/  @!P0 IMAD.IADD R142, R142, 0x1, -R201.reuse ;  /* 0x000000018e8e8824 */ /* 0x100fe200078e0ac9 */
[----:B------:R-:W-:Y:S01]  /*91b0*/  ISETP.GE.AND P0, PT, R147, RZ, PT ;  /* 0x000000ff9300720c */ /* 0x000fe20003f06270 */
[C---:B------:R-:W-:Y:S01]  /*91c0*/  VIADD R147, R0.reuse, 0xc8 ;  /* 0x000000c800937836 */ /* 0x040fe20000000000 */
[----:B------:R-:W-:Y:S01]  /*91d0*/  ISETP.GT.U32.AND P1, PT, R201, R144, PT ;  /* 0x00000090c900720c */ /* 0x000fe20003f24070 */
[----:B------:R-:W-:Y:S01]  /*91e0*/  VIADD R151, R0, 0xc9 ;  /* 0x000000c900977836 */ /* 0x000fe20000000000 */
[----:B------:R-:W-:Y:S01]  /*91f0*/  IABS R126, R127 ;  /* 0x0000007f007e7213 */ /* 0x000fe20000000000 */
[--C-:B------:R-:W-:Y:S01]  /*9200*/  @!P4 IMAD.IADD R145, R145, 0x1, -R201.reuse ;  /* 0x000000019191c824 */ /* 0x100fe200078e0ac9 */
[----:B------:R-:W-:Y:S01]  /*9210*/  IABS R148, R147 ;  /* 0x0000009300947213 */ /* 0x000fe20000000000 */
[----:B------:R-:W-:-:S02]  /*9220*/  @!P2 IMAD.IADD R146, R146, 0x1, -R201 ;  /* 0x000000019292a824 */ /* 0x000fc400078e0ac9 */
[----:B------:R-:W-:Y:S01]  /*9230*/  IMAD.HI.U32 R3, R207, R126, RZ ;  /* 0x0000007ecf037227 */ /* 0x000fe200078e00ff */
[C---:B------:R-:W-:Y:S02]  /*9240*/  ISETP.GT.U32.AND P4, PT, R201.reuse, R145, PT ;  /* 0x00000091c900720c */ /* 0x040fe40003f84070 */
[----:B------:R-:W-:Y:S01]  /*9250*/  ISETP.GT.U32.AND P2, PT, R201, R146, PT ;  /* 0x00000092c900720c */ /* 0x000fe20003f44070 */
[----:B------:R-:W-:-:S04]  /*9260*/  IMAD.HI.U32 R4, R207, R148, RZ ;  /* 0x00000094cf047227 */ /* 0x000fc800078e00ff */
[----:B------:R-:W-:Y:S01]  /*9270*/  @!P5 IMAD.MOV R143, RZ, RZ, -R143 ;  /* 0x000000ffff8fd224 */ /* 0x000fe200078e0a8f */
[----:B------:R-:W-:Y:S01]  /*9280*/  ISETP.GE.AND P5, PT, R127, RZ, PT ;  /* 0x000000ff7f00720c */ /* 0x000fe20003fa6270 */
[----:B------:R-:W-:Y:S01]  /*9290*/  IMAD.MOV R3, RZ, RZ, -R3 ;  /* 0x000000ffff037224 */ /* 0x000fe200078e0a03 */
[----:B------:R-:W-:Y:S01]  /*92a0*/  IABS R127, R151 ;  /* 0x00000097007f7213 */ /* 0x000fe20000000000 */
[----:B------:R-:W-:Y:S02]  /*92b0*/  IMAD.MOV R4, RZ, RZ, -R4 ;  /* 0x000000ffff047224 */ /* 0x000fe400078e0a04 */
[----:B------:R-:W-:Y:S01]  /*92c0*/  @!P1 IMAD.IADD R144, R144, 0x1, -R201 ;  /* 0x0000000190909824 */ /* 0x000fe200078e0ac9 */
[----:B------:R-:W-:Y:S01]  /*92d0*/  ISETP.GE.AND P1, PT, R147, RZ, PT ;  /* 0x000000ff9300720c */ /* 0x000fe20003f26270 */
[C---:B------:R-:W-:Y:S02]  /*92e0*/  IMAD R147, R201.reuse, R3, R126 ;  /* 0x00000003c9937224 */ /* 0x040fe400078e027e */
[----:B------:R-:W-:-:S02]  /*92f0*/  IMAD R148, R201, R4, R148 ;  /* 0x00000004c9947224 */ /* 0x000fc400078e0294 */
[----:B------:R-:W-:Y:S02]  /*9300*/  IMAD.MOV.U32 R126, RZ, RZ, R127 ;  /* 0x000000ffff7e7224 */ /* 0x000fe400078e007f */
[--C-:B------:R-:W-:Y:S01]  /*9310*/  @!P4 IMAD.IADD R145, R145, 0x1, -R201.reuse ;  /* 0x000000019191c824 */ /* 0x100fe200078e0ac9 */
[C---:B------:R-:W-:Y:S01]  /*9320*/  ISETP.GT.U32.AND P4, PT, R201.reuse, R147, PT ;  /* 0x00000093c900720c */ /* 0x040fe20003f84070 */
[----:B------:R-:W-:Y:S01]  /*9330*/  @!P2 IMAD.IADD R146, R146, 0x1, -R201 ;  /* 0x000000019292a824 */ /* 0x000fe200078e0ac9 */
[----:B------:R-:W-:Y:S01]  /*9340*/  ISETP.GT.U32.AND P2, PT, R201, R148, PT ;  /* 0x00000094c900720c */ /* 0x000fe20003f44070 */
[----:B------:R-:W-:Y:S02]  /*9350*/  VIADD R153, R0, 0xca ;  /* 0x000000ca00997836 */ /* 0x000fe40000000000 */
[----:B------:R-:W-:-:S03]  /*9360*/  IMAD.HI.U32 R3, R207, R126, RZ ;  /* 0x0000007ecf037227 */ /* 0x000fc600078e00ff */
[----:B------:R-:W-:Y:S01]  /*9370*/  IABS R150, R153 ;  /* 0x0000009900967213 */ /* 0x000fe20000000000 */
[----:B------:R-:W-:Y:S02]  /*9380*/  IMAD.MOV R3, RZ, RZ, -R3 ;  /* 0x000000ffff037224 */ /* 0x000fe400078e0a03 */
[C---:B------:R-:W-:Y:S02]  /*9390*/  VIADD R155, R0.reuse, 0xcc ;  /* 0x000000cc009b7836 */ /* 0x040fe40000000000 */
[----:B------:R-:W-:Y:S01]  /*93a0*/  @!P3 IMAD.MOV R142, RZ, RZ, -R142 ;  /* 0x000000ffff8eb224 */ /* 0x000fe200078e0a8e */
[----:B------:R-:W-:Y:S01]  /*93b0*/  ISETP.GE.AND P3, PT, R149, RZ, PT ;  /* 0x000000ff9500720c */ /* 0x000fe20003f66270 */
[----:B------:R-:W-:Y:S01]  /*93c0*/  VIADD R154, R0, 0xcb ;  /* 0x000000cb009a7836 */ /* 0x000fe20000000000 */
[----:B------:R-:W-:Y:S01]  /*93d0*/  IABS R4, R155 ;  /* 0x0000009b00047213 */ /* 0x000fe20000000000 */
[----:B------:R-:W-:Y:S02]  /*93e0*/  IMAD R149, R201, R3, R126 ;  /* 0x00000003c9957224 */ /* 0x000fe400078e027e */
[----:B------:R-:W-:Y:S01]  /*93f0*/  IMAD.HI.U32 R3, R207, R150, RZ ;  /* 0x00000096cf037227 */ /* 0x000fe200078e00ff */
[----:B------:R-:W-:-:S03]  /*9400*/  IABS R152, R154 ;  /* 0x0000009a00987213 */ /* 0x000fc60000000000 */
[--C-:B------:R-:W-:Y:S01]  /*9410*/  @!P4 IMAD.IADD R147, R147, 0x1, -R201.reuse ;  /* 0x000000019393c824 */ /* 0x100fe200078e0ac9 */
[----:B------:R-:W-:Y:S01]  /*9420*/  ISETP.GT.U32.AND P4, PT, R201, R149, PT ;  /* 0x00000095c900720c */ /* 0x000fe20003f84070 */
[----:B------:R-:W-:Y:S01]  /*9430*/  @!P2 IMAD.IADD R148, R148, 0x1, -R201 ;  /* 0x000000019494a824 */ /* 0x000fe200078e0ac9 */
[----:B------:R-:W-:Y:S01]  /*9440*/  ISETP.GE.AND P2, PT, R151, RZ, PT ;  /* 0x000000ff9700720c */ /* 0x000fe20003f46270 */
[----:B------:R-:W-:Y:S02]  /*9450*/  IMAD.MOV R3, RZ, RZ, -R3 ;  /* 0x000000ffff037224 */ /* 0x000fe400078e0a03 */
[----:B------:R-:W-:Y:S02]  /*9460*/  IMAD.MOV.U32 R126, RZ, RZ, R4 ;  /* 0x000000ffff7e7224 */ /* 0x000fe400078e0004 */
[----:B------:R-:W-:Y:S01]  /*9470*/  @!P6 IMAD.MOV R144, RZ, RZ, -R144 ;  /* 0x000000ffff90e224 */ /* 0x000fe200078e0a90 */
[C---:B------:R-:W-:Y:S01]  /*9480*/  ISETP.GT.U32.AND P6, PT, R201.reuse, R147, PT ;  /* 0x00000093c900720c */ /* 0x040fe20003fc4070 */
[----:B------:R-:W-:Y:S01]  /*9490*/  @!P0 IMAD.MOV R145, RZ, RZ, -R145 ;  /* 0x000000ffff918224 */ /* 0x000fe200078e0a91 */
[----:B------:R-:W-:Y:S01]  /*94a0*/  ISETP.GT.U32.AND P0, PT, R201, R148, PT ;  /* 0x00000094c900720c */ /* 0x000fe20003f04070 */
[----:B------:R-:W-:-:S04]  /*94b0*/  IMAD.HI.U32 R4, R207, R152, RZ ;  /* 0x00000098cf047227 */ /* 0x000fc800078e00ff */
[----:B------:R-:W-:Y:S02]  /*94c0*/  IMAD R150, R201, R3, R150 ;  /* 0x00000003c9967224 */ /* 0x000fe400078e0296 */
[----:B------:R-:W-:-:S04]  /*94d0*/  IMAD.HI.U32 R3, R207, R126, RZ ;  /* 0x0000007ecf037227 */ /* 0x000fc800078e00ff */
[----:B------:R-:W-:Y:S02]  /*94e0*/  IMAD.MOV R4, RZ, RZ, -R4 ;  /* 0x000000ffff047224 */ /* 0x000fe400078e0a04 */
[----:B------:R-:W-:Y:S02]  /*94f0*/  VIADD R156, R0, 0xcd ;  /* 0x000000cd009c7836 */ /* 0x000fe40000000000 */
[----:B------:R-:W-:Y:S02]  /*9500*/  IMAD.MOV R3, RZ, RZ, -R3 ;  /* 0x000000ffff037224 */ /* 0x000fe400078e0a03 */
[----:B------:R-:W-:Y:S01]  /*9510*/  IMAD R151, R201, R4, R152 ;  /* 0x00000004c9977224 */ /* 0x000fe200078e0298 */
[----:B------:R-:W-:Y:S01]  /*9520*/  IABS R127, R156 ;  /* 0x0000009c007f7213 */ /* 0x000fe20000000000 */
[----:B------:R-:W-:Y:S02]  /*9530*/  @!P4 IMAD.IADD R149, R149, 0x1, -R201 ;  /* 0x000000019595c824 */ /* 0x000fe400078e0ac9 */
[----:B------:R-:W-:-:S02]  /*9540*/  IMAD R152, R201, R3, R126 ;  /* 0x00000003c9987224 */ /* 0x000fc400078e027e */
[--C-:B------:R-:W-:Y:S01]  /*9550*/  @!P6 IMAD.IADD R147, R147, 0x1, -R201.reuse ;  /* 0x000000019393e824 */ /* 0x100fe200078e0ac9 */
[C---:B------:R-:W-:Y:S01]  /*9560*/  ISETP.GT.U32.AND P4, PT, R201.reuse, R149, PT ;  /* 0x00000095c900720c */ /* 0x040fe20003f84070 */
[----:B------:R-:W-:Y:S01]  /*9570*/  @!P0 IMAD.IADD R148, R148, 0x1, -R201 ;  /* 0x0000000194948824 */ /* 0x000fe200078e0ac9 */
[C---:B------:R-:W-:Y:S01]  /*9580*/  ISETP.GT.U32.AND P6, PT, R201.reuse, R150, PT ;  /* 0x00000096c900720c */ /* 0x040fe20003fc4070 */
[----:B------:R-:W-:Y:S01]  /*9590*/  IMAD.MOV.U32 R4, RZ, RZ, R127 ;  /* 0x000000ffff047224 */ /* 0x000fe200078e007f */
[C---:B------:R-:W-:Y:S01]  /*95a0*/  ISETP.GT.U32.AND P0, PT, R201.reuse, R152, PT ;  /* 0x00000098c900720c */ /* 0x040fe20003f04070 */
[----:B------:R-:W-:Y:S01]  /*95b0*/  @!P3 IMAD.MOV R146, RZ, RZ, -R146 ;  /* 0x000000ffff92b224 */ /* 0x000fe200078e0a92 */
[----:B------:R-:W-:Y:S01]  /*95c0*/  ISETP.GT.U32.AND P3, PT, R201, R151, PT ;  /* 0x00000097c900720c */ /* 0x000fe20003f64070 */
[----:B------:R-:W-:-:S04]  /*95d0*/  IMAD.HI.U32 R3, R207, R4, RZ ;  /* 0x00000004cf037227 */ /* 0x000fc800078e00ff */
[----:B------:R-:W-:Y:S02]  /*95e0*/  IMAD.MOV R3, RZ, RZ, -R3 ;  /* 0x000000ffff037224 */ /* 0x000fe400078e0a03 */
[----:B------:R-:W-:Y:S02]  /*95f0*/  VIADD R127, R0, 0xce ;  /* 0x000000ce007f7836 */ /* 0x000fe40000000000 */
[----:B------:R-:W-:Y:S01]  /*9600*/  @!P5 IMAD.MOV R147, RZ, RZ, -R147 ;  /* 0x000000ffff93d224 */ /* 0x000fe200078e0a93 */
[----:B------:R-:W-:Y:S01]  /*9610*/  ISETP.GE.AND P5, PT, R153, RZ, PT ;  /* 0x000000ff9900720c */ /* 0x000fe20003fa6270 */
[--C-:B------:R-:W-:Y:S01]  /*9620*/  @!P4 IMAD.IADD R149, R149, 0x1, -R201.reuse ;  /* 0x000000019595c824 */ /* 0x100fe200078e0ac9 */
[----:B------:R-:W-:Y:S01]  /*9630*/  ISETP.GE.AND P4, PT, R154, RZ, PT ;  /* 0x000000ff9a00720c */ /* 0x000fe20003f86270 */
[--C-:B------:R-:W-:Y:S01]  /*9640*/  @!P6 IMAD.IADD R150, R150, 0x1, -R201.reuse ;  /* 0x000000019696e824 */ /* 0x100fe200078e0ac9 */
[----:B------:R-:W-:Y:S01]  /*9650*/  ISETP.GE.AND P6, PT, R155, RZ, PT ;  /* 0x000000ff9b00720c */ /* 0x000fe20003fc6270 */
[----:B------:R-:W-:Y:S01]  /*9660*/  IMAD R153, R201, R3, R4 ;  /* 0x00000003c9997224 */ /* 0x000fe200078e0204 */
[----:B------:R-:W-:Y:S01]  /*9670*/  IABS R154, R127 ;  /* 0x0000007f009a7213 */ /* 0x000fe20000000000 */
[----:B------:R-:W-:-:S02]  /*9680*/  @!P0 IMAD.IADD R152, R152, 0x1, -R201 ;  /* 0x0000000198988824 */ /* 0x000fc400078e0ac9 */
[----:B------:R-:W-:Y:S02]  /*9690*/  VIADD R155, R0, 0xcf ;  /* 0x000000cf009b7836 */ /* 0x000fe40000000000 */
[----:B------:R-:W-:Y:S01]  /*96a0*/  @!P3 IMAD.IADD R151, R151, 0x1, -R201 ;  /* 0x000000019797b824 */ /* 0x000fe200078e0ac9 */
[C---:B------:R-:W-:Y:S01]  /*96b0*/  ISETP.GT.U32.AND P3, PT, R201.reuse, R150, PT ;  /* 0x00000096c900720c */ /* 0x040fe20003f64070 */
[----:B------:R-:W-:Y:S01]  /*96c0*/  @!P1 IMAD.MOV R148, RZ, RZ, -R148 ;  /* 0x000000ffff949224 */ /* 0x000fe200078e0a94 */
[C---:B------:R-:W-:Y:S01]  /*96d0*/  ISETP.GT.U32.AND P1, PT, R201.reuse, R152, PT ;  /* 0x00000098c900720c */ /* 0x040fe20003f24070 */
[----:B------:R-:W-:Y:S01]  /*96e0*/  @!P2 IMAD.MOV R149, RZ, RZ, -R149 ;  /* 0x000000ffff95a224 */ /* 0x000fe200078e0a95 */
[----:B------:R-:W-:Y:S01]  /*96f0*/  ISETP.GT.U32.AND P2, PT, R201, R153, PT ;  /* 0x00000099c900720c */ /* 0x000fe20003f44070 */
[----:B------:R-:W-:Y:S01]  /*9700*/  IMAD.HI.U32 R3, R207, R154, RZ ;  /* 0x0000009acf037227 */ /* 0x000fe200078e00ff */
[----:B------:R-:W-:Y:S02]  /*9710*/  IABS R126, R155 ;  /* 0x0000009b007e7213 */ /* 0x000fe40000000000 */
[----:B------:R-:W-:Y:S01]  /*9720*/  ISETP.GT.U32.AND P0, PT, R201, R151, PT ;  /* 0x00000097c900720c */ /* 0x000fe20003f04070 */
[----:B------:R-:W-:-:S02]  /*9730*/  IMAD.MOV R4, RZ, RZ, -R3 ;  /* 0x000000ffff047224 */ /* 0x000fc400078e0a03 */
[----:B------:R-:W-:-:S04]  /*9740*/  IMAD.HI.U32 R3, R207, R126, RZ ;  /* 0x0000007ecf037227 */ /* 0x000fc800078e00ff */
[C---:B------:R-:W-:Y:S02]  /*9750*/  IMAD R154, R201.reuse, R4, R154 ;  /* 0x00000004c99a7224 */ /* 0x040fe400078e029a */
[----:B------:R-:W-:Y:S02]  /*9760*/  IMAD.MOV R3, RZ, RZ, -R3 ;  /* 0x000000ffff037224 */ /* 0x000fe400078e0a03 */
[--C-:B------:R-:W-:Y:S01]  /*9770*/  @!P1 IMAD.IADD R152, R152, 0x1, -R201.reuse ;  /* 0x0000000198989824 */ /* 0x100fe200078e0ac9 */
[----:B------:R-:W-:Y:S01]  /*9780*/  ISETP.GT.U32.AND P1, PT, R201, R154, PT ;  /* 0x0000009ac900720c */ /* 0x000fe20003f24070 */
[--C-:B------:R-:W-:Y:S01]  /*9790*/  @!P2 IMAD.IADD R153, R153, 0x1, -R201.reuse ;  /* 0x000000019999a824 */ /* 0x100fe200078e0ac9 */
[----:B------:R-:W-:Y:S01]  /*97a0*/  ISETP.GE.AND P2, PT, R155, RZ, PT ;  /* 0x000000ff9b00720c */ /* 0x000fe20003f46270 */
[----:B------:R-:W-:Y:S01]  /*97b0*/  @!P0 IMAD.IADD R151, R151, 0x1, -R201 ;  /* 0x0000000197978824 */ /* 0x000fe200078e0ac9 */
[----:B------:R-:W-:Y:S01]  /*97c0*/  ISETP.GE.AND P0, PT, R127, RZ, PT ;  /* 0x000000ff7f00720c */ /* 0x000fe20003f06270 */
[----:B------:R-:W-:-:S02]  /*97d0*/  IMAD R155, R201, R3, R126 ;  /* 0x00000003c99b7224 */ /* 0x000fc400078e027e */
[----:B------:R-:W-:Y:S02]  /*97e0*/  VIADD R157, R0, 0xd0 ;  /* 0x000000d0009d7836 */ /* 0x000fe40000000000 */
[----:B------:R-:W-:Y:S01]  /*97f0*/  @!P3 IMAD.IADD R150, R150, 0x1, -R201 ;  /* 0x000000019696b824 */ /* 0x000fe200078e0ac9 */
[----:B------:R-:W-:Y:S01]  /*9800*/  ISETP.GE.AND P3, PT, R156, RZ, PT ;  /* 0x000000ff9c00720c */ /* 0x000fe20003f66270 */
[----:B------:R-:W-:Y:S01]  /*9810*/  @!P4 IMAD.MOV R151, RZ, RZ, -R151 ;  /* 0x000000ffff97c224 */ /* 0x000fe200078e0a97 */
[C---:B------:R-:W-:Y:S01]  /*9820*/  ISETP.GT.U32.AND P4, PT, R201.reuse, R155, PT ;  /* 0x0000009bc900720c */ /* 0x040fe20003f84070 */
[----:B------:R-:W-:Y:S01]  /*9830*/  VIADD R127, R0, 0xd1 ;  /* 0x000000d1007f7836 */ /* 0x000fe20000000000 */
[----:B------:R-:W-:Y:S01]  /*9840*/  IABS R156, R157 ;  /* 0x0000009d009c7213 */ /* 0x000fe20000000000 */
[----:B------:R-:W-:Y:S01]  /*9850*/  @!P1 IMAD.IADD R154, R154, 0x1, -R201 ;  /* 0x000000019a9a9824 */ /* 0x000fe200078e0ac9 */
[----:B------:R-:W-:Y:S01]  /*9860*/  ISETP.GT.U32.AND P1, PT, R201, R153, PT ;  /* 0x00000099c900720c */ /* 0x000fe20003f24070 */
[----:B------:R-:W-:Y:S01]  /*9870*/  VIADD R161, R0, 0xd2 ;  /* 0x000000d200a17836 */ /* 0x000fe20000000000 */
[----:B------:R-:W-:Y:S01]  /*9880*/  IABS R126, R127 ;  /* 0x0000007f007e7213 */ /* 0x000fe20000000000 */
[----:B------:R-:W-:-:S03]  /*9890*/  IMAD.HI.U32 R3, R207, R156, RZ ;  /* 0x0000009ccf037227 */ /* 0x000fc600078e00ff */
[----:B------:R-:W-:Y:S01]  /*98a0*/  IABS R158, R161 ;  /* 0x000000a1009e7213 */ /* 0x000fe20000000000 */
[----:B------:R-:W-:Y:S02]  /*98b0*/  IMAD.MOV R3, RZ, RZ, -R3 ;  /* 0x000000ffff037224 */ /* 0x000fe400078e0a03 */
[----:B------:R-:W-:Y:S02]  /*98c0*/  @!P4 IMAD.IADD R155, R155, 0x1, -R201 ;  /* 0x000000019b9bc824 */ /* 0x000fe400078e0ac9 */
[----:B------:R-:W-:Y:S02]  /*98d0*/  IMAD R156, R201, R3, R156 ;  /* 0x00000003c99c7224 */ /* 0x000fe400078e029c */
[----:B------:R-:W-:Y:S01]  /*98e0*/  IMAD.HI.U32 R3, R207, R126, RZ ;  /* 0x0000007ecf037227 */ /* 0x000fe200078e00ff */
[----:B------:R-:W-:-:S03]  /*98f0*/  ISETP.GT.U32.AND P4, PT, R201, R155, PT ;  /* 0x0000009bc900720c */ /* 0x000fc60003f84070 */
[----:B------:R-:W-:Y:S01]  /*9900*/  @!P5 IMAD.MOV R150, RZ, RZ, -R150 ;  /* 0x000000ffff96d224 */ /* 0x000fe200078e0a96 */
[----:B------:R-:W-:Y:S01]  /*9910*/  ISETP.GT.U32.AND P5, PT, R201, R154, PT ;  /* 0x0000009ac900720c */ /* 0x000fe20003fa4070 */
[----:B------:R-:W-:Y:S01]  /*9920*/  @!P6 IMAD.MOV R152, RZ, RZ, -R152 ;  /* 0x000000ffff98e224 */ /* 0x000fe200078e0a98 */
[----:B------:R-:W-:Y:S01]  /*9930*/  ISETP.GE.AND P6, PT, R157, RZ, PT ;  /* 0x000000ff9d00720c */ /* 0x000fe20003fc6270 */
[----:B------:R-:W-:-:S04]  /*9940*/  IMAD.HI.U32 R4, R207, R158, RZ ;  /* 0x0000009ecf047227 */ /* 0x000fc800078e00ff */
[----:B------:R-:W-:Y:S02]  /*9950*/  IMAD.MOV R157, RZ, RZ, -R3 ;  /* 0x000000ffff9d7224 */ /* 0x000fe400078e0a03 */
[----:B------:R-:W-:Y:S01]  /*9960*/  @!P1 IMAD.IADD R153, R153, 0x1, -R201 ;  /* 0x0000000199999824 */ /* 0x000fe200078e0ac9 */
[C---:B------:R-:W-:Y:S01]  /*9970*/  ISETP.GT.U32.AND P1, PT, R201.reuse, R156, PT ;  /* 0x0000009cc900720c */ /* 0x040fe20003f24070 */
[----:B------:R-:W-:Y:S02]  /*9980*/  IMAD.MOV R4, RZ, RZ, -R4 ;  /* 0x000000ffff047224 */ /* 0x000fe400078e0a04 */
[C---:B------:R-:W-:Y:S02]  /*9990*/  IMAD R157, R201.reuse, R157, R126 ;  /* 0x0000009dc99d7224 */ /* 0x040fe400078e027e */
[----:B------:R-:W-:Y:S02]  /*99a0*/  VIADD R162, R0, 0xd3 ;  /* 0x000000d300a27836 */ /* 0x000fe40000000000 */
[----:B------:R-:W-:-:S02]  /*99b0*/  IMAD R158, R201, R4, R158 ;  /* 0x00000004c99e7224 */ /* 0x000fc400078e029e */
[----:B------:R-:W-:Y:S01]  /*99c0*/  @!P3 IMAD.MOV R153, RZ, RZ, -R153 ;  /* 0x000000ffff99b224 */ /* 0x000fe200078e0a99 */
[----:B------:R-:W-:Y:S01]  /*99d0*/  ISETP.GT.U32.AND P3, PT, R201, R157, PT ;  /* 0x0000009dc900720c */ /* 0x000fe20003f64070 */
[--C-:B------:R-:W-:Y:S01]  /*99e0*/  @!P5 IMAD.IADD R154, R154, 0x1, -R201.reuse ;  /* 0x000000019a9ad824 */ /* 0x100fe200078e0ac9 */
[----:B------:R-:W-:Y:S01]  /*99f0*/  IABS R160, R162 ;  /* 0x000000a200a07213 */ /* 0x000fe20000000000 */
[----:B------:R-:W-:Y:S01]  /*9a00*/  @!P4 IMAD.IADD R155, R155, 0x1, -R201 ;  /* 0x000000019b9bc824 */ /* 0x000fe200078e0ac9 */
[----:B------:R-:W-:Y:S01]  /*9a10*/  ISETP.GE.AND P5, PT, R127, RZ, PT ;  /* 0x000000ff7f00720c */ /* 0x000fe20003fa6270 */
[----:B------:R-:W-:Y:S01]  /*9a20*/  VIADD R127, R0, 0xd4 ;  /* 0x000000d4007f7836 */ /* 0x000fe20000000000 */
[----:B------:R-:W-:Y:S01]  /*9a30*/  ISETP.GT.U32.AND P4, PT, R201, R158, PT ;  /* 0x0000009ec900720c */ /* 0x000fe20003f84070 */
[----:B------:R-:W-:-:S03]  /*9a40*/  IMAD.HI.U32 R3, R207, R160, RZ ;  /* 0x000000a0cf037227 */ /* 0x000fc600078e00ff */
[----:B------:R-:W-:Y:S01]  /*9a50*/  IABS R4, R127 ;  /* 0x0000007f00047213 */ /* 0x000fe20000000000 */
[----:B------:R-:W-:Y:S02]  /*9a60*/  @!P1 IMAD.IADD R156, R156, 0x1, -R201 ;  /* 0x000000019c9c9824 */ /* 0x000fe400078e0ac9 */
[----:B------:R-:W-:Y:S02]  /*9a70*/  IMAD.MOV R3, RZ, RZ, -R3 ;  /* 0x000000ffff037224 */ /* 0x000fe400078e0a03 */
[--C-:B------:R-:W-:Y:S01]  /*9a80*/  @!P3 IMAD.IADD R157, R157, 0x1, -R201.reuse ;  /* 0x000000019d9db824 */ /* 0x100fe200078e0ac9 */
[C---:B------:R-:W-:Y:S01]  /*9a90*/  ISETP.GT.U32.AND P1, PT, R201.reuse, R156, PT ;  /* 0x0000009cc900720c */ /* 0x040fe20003f24070 */
[----:B------:R-:W-:Y:S01]  /*9aa0*/  IMAD R159, R201, R3, R160 ;  /* 0x00000003c99f7224 */ /* 0x000fe200078e02a0 */
[----:B------:R-:W-:Y:S01]  /*9ab0*/  ISETP.GE.AND P3, PT, R127, RZ, PT ;  /* 0x000000ff7f00720c */ /* 0x000fe20003f66270 */
[----:B------:R-:W-:Y:S02]  /*9ac0*/  IMAD.MOV.U32 R160, RZ, RZ, R4 ;  /* 0x000000ffffa07224 */ /* 0x000fe400078e0004 */
[----:B------:R-:W-:Y:S01]  /*9ad0*/  @!P4 IMAD.IADD R158, R158, 0x1, -R201 ;  /* 0x000000019e9ec824 */ /* 0x000fe200078e0ac9 */
[----:B------:R-:W-:Y:S01]  /*9ae0*/  ISETP.GT.U32.AND P4, PT, R201, R157, PT ;  /* 0x0000009dc900720c */ /* 0x000fe20003f84070 */
[----:B------:R-:W-:-:S02]  /*9af0*/  VIADD R163, R0, 0xd5 ;  /* 0x000000d500a37836 */ /* 0x000fc40000000000 */
[----:B------:R-:W-:-:S03]  /*9b00*/  IMAD.HI.U32 R3, R207, R160, RZ ;  /* 0x000000a0cf037227 */ /* 0x000fc600078e00ff */
[----:B------:R-:W-:Y:S01]  /*9b10*/  IABS R4, R163 ;  /* 0x000000a300047213 */ /* 0x000fe20000000000 */
[----:B------:R-:W-:Y:S02]  /*9b20*/  IMAD.MOV R3, RZ, RZ, -R3 ;  /* 0x000000ffff037224 */ /* 0x000fe400078e0a03 */
[----:B------:R-:W-:Y:S01]  /*9b30*/  @!P1 IMAD.IADD R156, R156, 0x1, -R201 ;  /* 0x000000019c9c9824 */ /* 0x000fe200078e0ac9 */
[----:B------:R-:W-:Y:S01]  /*9b40*/  ISETP.GE.AND P1, PT, R162, RZ, PT ;  /* 0x000000ffa200720c */ /* 0x000fe20003f26270 */
[----:B------:R-:W-:Y:S02]  /*9b50*/  IMAD R160, R201, R3, R160 ;  /* 0x00000003c9a07224 */ /* 0x000fe400078e02a0 */
[----:B------:R-:W-:Y:S02]  /*9b60*/  VIADD R127, R0, 0xd6 ;  /* 0x000000d6007f7836 */ /* 0x000fe40000000000 */
[----:B------:R-:W-:-:S03]  /*9b70*/  IMAD.HI.U32 R3, R207, R4, RZ ;  /* 0x00000004cf037227 */ /* 0x000fc600078e00ff */
[----:B------:R-:W-:Y:S01]  /*9b80*/  IABS R162, R127 ;  /* 0x0000007f00a27213 */ /* 0x000fe20000000000 */
[----:B------:R-:W-:Y:S01]  /*9b90*/  @!P6 IMAD.MOV R156, RZ, RZ, -R156 ;  /* 0x000000ffff9ce224 */ /* 0x000fe200078e0a9c */
[----:B------:R-:W-:Y:S01]  /*9ba0*/  ISETP.GT.U32.AND P6, PT, R201, R158, PT ;  /* 0x0000009ec900720c */ /* 0x000fe20003fc4070 */
[----:B------:R-:W-:Y:S01]  /*9bb0*/  @!P4 IMAD.IADD R157, R157, 0x1, -R201 ;  /* 0x000000019d9dc824 */ /* 0x000fe200078e0ac9 */
[C---:B------:R-:W-:Y:S01]  /*9bc0*/  ISETP.GT.U32.AND P4, PT, R201.reuse, R160, PT ;  /* 0x000000a0c900720c */ /* 0x040fe20003f84070 */
[----:B------:R-:W-:Y:S02]  /*9bd0*/  IMAD.MOV R3, RZ, RZ, -R3 ;  /* 0x000000ffff037224 */ /* 0x000fe400078e0a03 */
[----:B------:R-:W-:Y:S01]  /*9be0*/  @!P2 IMAD.MOV R155, RZ, RZ, -R155 ;  /* 0x000000ffff9ba224 */ /* 0x000fe200078e0a9b */
[----:B------:R-:W-:Y:S01]  /*9bf0*/  ISETP.GT.U32.AND P2, PT, R201, R159, PT ;  /* 0x0000009fc900720c */ /* 0x000fe20003f44070 */
[----:B------:R-:W-:Y:S01]  /*9c00*/  @!P0 IMAD.MOV R154, RZ, RZ, -R154 ;  /* 0x000000ffff9a8224 */ /* 0x000fe200078e0a9a */
[----:B------:R-:W-:Y:S01]  /*9c10*/  ISETP.GE.AND P0, PT, R161, RZ, PT ;  /* 0x000000ffa100720c */ /* 0x000fe20003f06270 */
[----:B------:R-:W-:-:S02]  /*9c20*/  IMAD R161, R201, R3, R4 ;  /* 0x00000003c9a17224 */ /* 0x000fc400078e0204 */
[----:B------:R-:W-:-:S04]  /*9c30*/  IMAD.HI.U32 R3, R207, R162, RZ ;  /* 0x000000a2cf037227 */ /* 0x000fc800078e00ff */
[----:B------:R-:W-:Y:S02]  /*9c40*/  IMAD.MOV R4, RZ, RZ, -R3 ;  /* 0x000000ffff047224 */ /* 0x000fe400078e0a03 */
[--C-:B------:R-:W-:Y:S01]  /*9c50*/  @!P6 IMAD.IADD R158, R158, 0x1, -R201.reuse ;  /* 0x000000019e9ee824 */ /* 0x100fe200078e0ac9 */
[----:B------:R-:W-:Y:S01]  /*9c60*/  ISETP.GT.U32.AND P6, PT, R201, R161, PT ;  /* 0x000000a1c900720c */ /* 0x000fe20003fc4070 */
[----:B------:R-:W-:Y:S02]  /*9c70*/  VIADD R167, R0, 0xd8 ;  /* 0x000000d800a77836 */ /* 0x000fe40000000000 */
[--C-:B------:R-:W-:Y:S01]  /*9c80*/  @!P4 IMAD.IADD R160, R160, 0x1, -R201.reuse ;  /* 0x00000001a0a0c824 */ /* 0x100fe200078e0ac9 */
[----:B------:R-:W-:Y:S01]  /*9c90*/  ISETP.GE.AND P4, PT, R127, RZ, PT ;  /* 0x000000ff7f00720c */ /* 0x000fe20003f86270 */
[----:B------:R-:W-:Y:S01]  /*9ca0*/  IMAD R162, R201, R4, R162 ;  /* 0x00000004c9a27224 */ /* 0x000fe200078e02a2 */
[----:B------:R-:W-:Y:S01]  /*9cb0*/  IABS R164, R167 ;  /* 0x000000a700a47213 */ /* 0x000fe20000000000 */
[----:B------:R-:W-:-:S02]  /*9cc0*/  @!P2 IMAD.IADD R159, R159, 0x1, -R201 ;  /* 0x000000019f9fa824 */ /* 0x000fc400078e0ac9 */
[----:B------:R-:W-:Y:S02]  /*9cd0*/  VIADD R165, R0, 0xd7 ;  /* 0x000000d700a57836 */ /* 0x000fe40000000000 */
[----:B------:R-:W-:Y:S01]  /*9ce0*/  @!P5 IMAD.MOV R157, RZ, RZ, -R157 ;  /* 0x000000ffff9dd224 */ /* 0x000fe200078e0a9d */
[C---:B------:R-:W-:Y:S01]  /*9cf0*/  ISETP.GT.U32.AND P5, PT, R201.reuse, R160, PT ;  /* 0x000000a0c900720c */ /* 0x040fe20003fa4070 */
[----:B------:R-:W-:Y:S01]  /*9d00*/  @!P0 IMAD.MOV R158, RZ, RZ, -R158 ;  /* 0x000000ffff9e8224 */ /* 0x000fe200078e0a9e */
[----:B------:R-:W-:Y:S01]  /*9d10*/  ISETP.GT.U32.AND P0, PT, R201, R162, PT ;  /* 0x000000a2c900720c */ /* 0x000fe20003f04070 */
[----:B------:R-:W-:Y:S01]  /*9d20*/  IMAD.HI.U32 R4, R207, R164, RZ ;  /* 0x000000a4cf047227 */ /* 0x000fe200078e00ff */
[----:B------:R-:W-:Y:S02]  /*9d30*/  ISETP.GT.U32.AND P2, PT, R201, R159, PT ;  /* 0x0000009fc900720c */ /* 0x000fe40003f44070 */
[----:B------:R-:W-:Y:S01]  /*9d40*/  IABS R126, R165 ;  /* 0x000000a5007e7213 */ /* 0x000fe20000000000 */
[----:B------:R-:W-:-:S02]  /*9d50*/  @!P6 IMAD.IADD R161, R161, 0x1, -R201 ;  /* 0x00000001a1a1e824 */ /* 0x000fc400078e0ac9 */
[----:B------:R-:W-:Y:S02]  /*9d60*/  IMAD.MOV R4, RZ, RZ, -R4 ;  /* 0x000000ffff047224 */ /* 0x000fe400078e0a04 */
[----:B------:R-:W-:Y:S01]  /*9d70*/  IMAD.HI.U32 R3, R207, R126, RZ ;  /* 0x0000007ecf037227 */ /* 0x000fe200078e00ff */
[----:B------:R-:W-:-:S03]  /*9d80*/  ISETP.GT.U32.AND P6, PT, R201, R161, PT ;  /* 0x000000a1c900720c */ /* 0x000fc60003fc4070 */
[----:B------:R-:W-:Y:S02]  /*9d90*/  IMAD R164, R201, R4, R164 ;  /* 0x00000004c9a47224 */ /* 0x000fe400078e02a4 */
[----:B------:R-:W-:Y:S02]  /*9da0*/  IMAD.MOV R3, RZ, RZ, -R3 ;  /* 0x000000ffff037224 */ /* 0x000fe400078e0a03 */
[----:B------:R-:W-:Y:S02]  /*9db0*/  VIADD R4, R0, 0xd9 ;  /* 0x000000d900047836 */ /* 0x000fe40000000000 */
[--C-:B------:R-:W-:Y:S02]  /*9dc0*/  @!P5 IMAD.IADD R160, R160, 0x1, -R201.reuse ;  /* 0x00000001a0a0d824 */ /* 0x100fe400078e0ac9 */
[--C-:B------:R-:W-:Y:S01]  /*9dd0*/  @!P0 IMAD.IADD R162, R162, 0x1, -R201.reuse ;  /* 0x00000001a2a28824 */ /* 0x100fe200078e0ac9 */
[----:B------:R-:W-:Y:S01]  /*9de0*/  ISETP.GE.AND P0, PT, R167, RZ, PT ;  /* 0x000000ffa700720c */ /* 0x000fe20003f06270 */
[--C-:B------:R-:W-:Y:S01]  /*9df0*/  @!P2 IMAD.IADD R159, R159, 0x1, -R201.reuse ;  /* 0x000000019f9fa824 */ /* 0x100fe200078e0ac9 */
[----:B------:R-:W-:Y:S01]  /*9e00*/  ISETP.GE.AND P2, PT, R163, RZ, PT ;  /* 0x000000ffa300720c */ /* 0x000fe20003f46270 */
[C---:B------:R-:W-:Y:S01]  /*9e10*/  IMAD R163, R201.reuse, R3, R126 ;  /* 0x00000003c9a37224 */ /* 0x040fe200078e027e */
[----:B------:R-:W-:Y:S01]  /*9e20*/  IABS R126, R4 ;  /* 0x00000004007e7213 */ /* 0x000fe20000000000 */
[----:B------:R-:W-:Y:S01]  /*9e30*/  @!P3 IMAD.MOV R160, RZ, RZ, -R160 ;  /* 0x000000ffffa0b224 */ /* 0x000fe200078e0aa0 */
[----:B------:R-:W-:Y:S01]  /*9e40*/  ISETP.GT.U32.AND P3, PT, R201, R162, PT ;  /* 0x000000a2c900720c */ /* 0x000fe20003f64070 */
[----:B------:R-:W-:Y:S01]  /*9e50*/  @!P6 IMAD.IADD R161, R161, 0x1, -R201 ;  /* 0x00000001a1a1e824 */ /* 0x000fe200078e0ac9 */
[----:B------:R-:W-:Y:S01]  /*9e60*/  ISETP.GT.U32.AND P5, PT, R201, R163, PT ;  /* 0x000000a3c900720c */ /* 0x000fe20003fa4070 */
[----:B------:R-:W-:Y:S01]  /*9e70*/  IMAD.HI.U32 R3, R207, R126, RZ ;  /* 0x0000007ecf037227 */ /* 0x000fe200078e00ff */
[----:B------:R-:W-:-:S03]  /*9e80*/  ISETP.GT.U32.AND P6, PT, R201, R164, PT ;  /* 0x000000a4c900720c */ /* 0x000fc60003fc4070 */
[----:B------:R-:W-:Y:S02]  /*9e90*/  IMAD.MOV R3, RZ, RZ, -R3 ;  /* 0x000000ffff037224 */ /* 0x000fe400078e0a03 */
[----:B------:R-:W-:Y:S01]  /*9ea0*/  @!P1 IMAD.MOV R159, RZ, RZ, -R159 ;  /* 0x000000ffff9f9224 */ /* 0x000fe200078e0a9f */
[----:B------:R-:W-:Y:S01]  /*9eb0*/  ISETP.GE.AND P1, PT, R165, RZ, PT ;  /* 0x000000ffa500720c */ /* 0x000fe20003f26270 */
[----:B------:R-:W-:Y:S02]  /*9ec0*/  VIADD R127, R0, 0xda ;  /* 0x000000da007f7836 */ /* 0x000fe40000000000 */
[--C-:B------:R-:W-:Y:S02]  /*9ed0*/  @!P3 IMAD.IADD R162, R162, 0x1, -R201.reuse ;  /* 0x00000001a2a2b824 */ /* 0x100fe400078e0ac9 */
[----:B------:R-:W-:Y:S01]  /*9ee0*/  IMAD R165, R201, R3, R126 ;  /* 0x00000003c9a57224 */ /* 0x000fe200078e027e */
[----:B------:R-:W-:Y:S01]  /*9ef0*/  IABS R166, R127 ;  /* 0x0000007f00a67213 */ /* 0x000fe20000000000 */
[----:B------:R-:W-:Y:S01]  /*9f00*/  @!P4 IMAD.MOV R162, RZ, RZ, -R162 ;  /* 0x000000ffffa2c224 */ /* 0x000fe200078e0aa2 */
[----:B------:R-:W-:Y:S01]  /*9f10*/  ISETP.GE.AND P3, PT, R127, RZ, PT ;  /* 0x000000ff7f00720c */ /* 0x000fe20003f66270 */
[--C-:B------:R-:W-:Y:S01]  /*9f20*/  @!P5 IMAD.IADD R163, R163, 0x1, -R201.reuse ;  /* 0x00000001a3a3d824 */ /* 0x100fe200078e0ac9 */
[----:B------:R-:W-:Y:S01]  /*9f30*/  ISETP.GT.U32.AND P4, PT, R201, R165, PT ;  /* 0x000000a5c900720c */ /* 0x000fe20003f84070 */
[----:B------:R-:W-:Y:S01]  /*9f40*/  @!P6 IMAD.IADD R164, R164, 0x1, -R201 ;  /* 0x00000001a4a4e824 */ /* 0x000fe200078e0ac9 */
[----:B------:R-:W-:Y:S01]  /*9f50*/  ISETP.GE.AND P5, PT, R4, RZ, PT ;  /* 0x000000ff0400720c */ /* 0x000fe20003fa6270 */
[----:B------:R-:W-:-:S03]  /*9f60*/  IMAD.HI.U32 R4, R207, R166, RZ ;  /* 0x000000a6cf047227 */ /* 0x000fc600078e00ff */
[C---:B------:R-:W-:Y:S01]  /*9f70*/  ISETP.GT.U32.AND P6, PT, R201.reuse, R164, PT ;  /* 0x000000a4c900720c */ /* 0x040fe20003fc4070 */
[----:B------:R-:W-:Y:S02]  /*9f80*/  IMAD.MOV R4, RZ, RZ, -R4 ;  /* 0x000000ffff047224 */ /* 0x000fe400078e0a04 */
[----:B------:R-:W-:Y:S01]  /*9f90*/  @!P2 IMAD.MOV R161, RZ, RZ, -R161 ;  /* 0x000000ffffa1a224 */ /* 0x000fe200078e0aa1 */
[C---:B------:R-:W-:Y:S01]  /*9fa0*/  ISETP.GT.U32.AND P2, PT, R201.reuse, R163, PT ;  /* 0x000000a3c900720c */ /* 0x040fe20003f44070 */
[----:B------:R-:W-:Y:S02]  /*9fb0*/  IMAD R166, R201, R4, R166 ;  /* 0x00000004c9a67224 */ /* 0x000fe400078e02a6 */
[C---:B------:R-:W-:Y:S02]  /*9fc0*/  VIADD R4, R0.reuse, 0xdc ;  /* 0x000000dc00047836 */ /* 0x040fe40000000000 */
[--C-:B------:R-:W-:Y:S02]  /*9fd0*/  @!P4 IMAD.IADD R165, R165, 0x1, -R201.reuse ;  /* 0x00000001a5a5c824 */ /* 0x100fe400078e0ac9 */
[----:B------:R-:W-:Y:S01]  /*9fe0*/  VIADD R3, R0, 0xdb ;  /* 0x000000db00037836 */ /* 0x000fe20000000000 */
[----:B------:R-:W-:Y:S01]  /*9ff0*/  IABS R168, R4 ;  /* 0x0000000400a87213 */ /* 0x000fe20000000000 */
[----:B------:R-:W-:Y:S01]  /*a000*/  @!P6 IMAD.IADD R164, R164, 0x1, -R201 ;  /* 0x00000001a4a4e824 */ /* 0x000fe200078e0ac9 */
[----:B------:R-:W-:Y:S01]  /*a010*/  ISETP.GT.U32.AND P4, PT, R201, R165, PT ;  /* 0x000000a5c900720c */ /* 0x000fe20003f84070 */
[----:B------:R-:W-:Y:S01]  /*a020*/  VIADD R167, R0, 0xdd ;  /* 0x000000dd00a77836 */ /* 0x000fe20000000000 */
[----:B------:R-:W-:Y:S01]  /*a030*/  ISETP.GE.AND P6, PT, R4, RZ, PT ;  /* 0x000000ff0400720c */ /* 0x000fe20003fc6270 */
[----:B------:R-:W-:Y:S01]  /*a040*/  IMAD.HI.U32 R4, R207, R168, RZ ;  /* 0x000000a8cf047227 */ /* 0x000fe200078e00ff */
[----:B------:R-:W-:-:S02]  /*a050*/  IABS R126, R3 ;  /* 0x00000003007e7213 */ /* 0x000fc40000000000 */
[----:B------:R-:W-:Y:S01]  /*a060*/  IABS R170, R167 ;  /* 0x000000a700aa7213 */ /* 0x000fe20000000000 */
[----:B------:R-:W-:Y:S02]  /*a070*/  IMAD.MOV R4, RZ, RZ, -R4 ;  /* 0x000000ffff047224 */ /* 0x000fe400078e0a04 */
[----:B------:R-:W-:Y:S01]  /*a080*/  @!P2 IMAD.IADD R163, R163, 0x1, -R201 ;  /* 0x00000001a3a3a824 */ /* 0x000fe200078e0ac9 */
[----:B------:R-:W-:Y:S01]  /*a090*/  ISETP.GE.AND P2, PT, R3, RZ, PT ;  /* 0x000000ff0300720c */ /* 0x000fe20003f46270 */
[----:B------:R-:W-:Y:S02]  /*a0a0*/  VIADD R127, R0, 0xde ;  /* 0x000000de007f7836 */ /* 0x000fe40000000000 */
[----:B------:R-:W-:-:S03]  /*a0b0*/  IMAD.HI.U32 R3, R207, R126, RZ ;  /* 0x0000007ecf037227 */ /* 0x000fc600078e00ff */
[----:B------:R-:W-:Y:S01]  /*a0c0*/  IABS R172, R127 ;  /* 0x0000007f00ac7213 */ /* 0x000fe20000000000 */
[----:B------:R-:W-:Y:S02]  /*a0d0*/  IMAD R168, R201, R4, R168 ;  /* 0x00000004c9a87224 */ /* 0x000fe400078e02a8 */
[----:B------:R-:W-:Y:S02]  /*a0e0*/  @!P4 IMAD.IADD R165, R165, 0x1, -R201 ;  /* 0x00000001a5a5c824 */ /* 0x000fe400078e0ac9 */
[----:B------:R-:W-:Y:S02]  /*a0f0*/  IMAD.MOV R3, RZ, RZ, -R3 ;  /* 0x000000ffff037224 */ /* 0x000fe400078e0a03 */
[----:B------:R-:W-:Y:S01]  /*a100*/  @!P5 IMAD.MOV R165, RZ, RZ, -R165 ;  /* 0x000000ffffa5d224 */ /* 0x000fe200078e0aa5 */
[----:B------:R-:W-:Y:S01]  /*a110*/  ISETP.GT.U32.AND P5, PT, R201, R168, PT ;  /* 0x000000a8c900720c */ /* 0x000fe20003fa4070 */
[----:B------:R-:W-:Y:S01]  /*a120*/  @!P0 IMAD.MOV R164, RZ, RZ, -R164 ;  /* 0x000000ffffa48224 */ /* 0x000fe200078e0aa4 */
[----:B------:R-:W-:Y:S01]  /*a130*/  ISETP.GE.AND P0, PT, R167, RZ, PT ;  /* 0x000000ffa700720c */ /* 0x000fe20003f06270 */
[----:B------:R-:W-:-:S02]  /*a140*/  IMAD R167, R201, R3, R126 ;  /* 0x00000003c9a77224 */ /* 0x000fc400078e027e */
[----:B------:R-:W-:-:S03]  /*a150*/  IMAD.HI.U32 R3, R207, R170, RZ ;  /* 0x000000aacf037227 */ /* 0x000fc600078e00ff */
[----:B------:R-:W-:Y:S01]  /*a160*/  ISETP.GT.U32.AND P4, PT, R201, R167, PT ;  /* 0x000000a7c900720c */ /* 0x000fe20003f84070 */
[----:B------:R-:W-:-:S04]  /*a170*/  IMAD.HI.U32 R4, R207, R172, RZ ;  /* 0x000000accf047227 */ /* 0x000fc800078e00ff */
[----:B------:R-:W-:Y:S01]  /*a180*/  @!P1 IMAD.MOV R163, RZ, RZ, -R163 ;  /* 0x000000ffffa39224 */ /* 0x000fe200078e0aa3 */
[C---:B------:R-:W-:Y:S01]  /*a190*/  ISETP.GT.U32.AND P1, PT, R201.reuse, R166, PT ;  /* 0x000000a6c900720c */ /* 0x040fe20003f24070 */
[----:B------:R-:W-:Y:S02]  /*a1a0*/  IMAD.MOV R3, RZ, RZ, -R3 ;  /* 0x000000ffff037224 */ /* 0x000fe400078e0a03 */
[----:B------:R-:W-:Y:S02]  /*a1b0*/  IMAD.MOV R4, RZ, RZ, -R4 ;  /* 0x000000ffff047224 */ /* 0x000fe400078e0a04 */
[----:B------:R-:W-:Y:S02]  /*a1c0*/  VIADD R173, R0, 0xdf ;  /* 0x000000df00ad7836 */ /* 0x000fe40000000000 */
[C---:B------:R-:W-:Y:S02]  /*a1d0*/  IMAD R169, R201.reuse, R3, R170 ;  /* 0x00000003c9a97224 */ /* 0x040fe400078e02aa */
[----:B------:R-:W-:Y:S01]  /*a1e0*/  IMAD R170, R201, R4, R172 ;  /* 0x00000004c9aa7224 */ /* 0x000fe200078e02ac */
[----:B------:R-:W-:Y:S01]  /*a1f0*/  IABS R4, R173 ;  /* 0x000000ad00047213 */ /* 0x000fe20000000000 */
[----:B------:R-:W-:-:S02]  /*a200*/  @!P5 IMAD.IADD R168, R168, 0x1, -R201 ;  /* 0x00000001a8a8d824 */ /* 0x000fc400078e0ac9 */
[----:B------:R-:W-:Y:S02]  /*a210*/  @!P1 IMAD.IADD R166, R166, 0x1, -R201 ;  /* 0x00000001a6a69824 */ /* 0x000fe400078e0ac9 */
[----:B------:R-:W-:Y:S01]  /*a220*/  IMAD.HI.U32 R3, R207, R4, RZ ;  /* 0x00000004cf037227 */ /* 0x000fe200078e00ff */
[C---:B------:R-:W-:Y:S02]  /*a230*/  ISETP.GT.U32.AND P5, PT, R201.reuse, R168, PT ;  /* 0x000000a8c900720c */ /* 0x040fe40003fa4070 */
[----:B------:R-:W-:Y:S01]  /*a240*/  ISETP.GT.U32.AND P1, PT, R201, R166, PT ;  /* 0x000000a6c900720c */ /* 0x000fe20003f24070 */
[----:B------:R-:W-:Y:S02]  /*a250*/  IMAD.MOV R3, RZ, RZ, -R3 ;  /* 0x000000ffff037224 */ /* 0x000fe400078e0a03 */
[----:B------:R-:W-:Y:S02]  /*a260*/  @!P4 IMAD.IADD R167, R167, 0x1, -R201 ;  /* 0x00000001a7a7c824 */ /* 0x000fe400078e0ac9 */
[----:B------:R-:W-:-:S02]  /*a270*/  IMAD R171, R201, R3, R4 ;  /* 0x00000003c9ab7224 */ /* 0x000fc400078e0204 */
[C---:B------:R-:W-:Y:S01]  /*a280*/  VIADD R175, R0.reuse, 0xe1 ;  /* 0x000000e100af7836 */ /* 0x040fe20000000000 */
[C---:B------:R-:W-:Y:S01]  /*a290*/  ISETP.GT.U32.AND P4, PT, R201.reuse, R167, PT ;  /* 0x000000a7c900720c */ /* 0x040fe20003f84070 */
[----:B------:R-:W-:Y:S02]  /*a2a0*/  VIADD R174, R0, 0xe0 ;  /* 0x000000e000ae7836 */ /* 0x000fe40000000000 */
[--C-:B------:R-:W-:Y:S01]  /*a2b0*/  @!P5 IMAD.IADD R168, R168, 0x1, -R201.reuse ;  /* 0x00000001a8a8d824 */ /* 0x100fe200078e0ac9 */
[C---:B------:R-:W-:Y:S01]  /*a2c0*/  ISETP.GT.U32.AND P5, PT, R201.reuse, R171, PT ;  /* 0x000000abc900720c */ /* 0x040fe20003fa4070 */
[----:B------:R-:W-:Y:S01]  /*a2d0*/  @!P1 IMAD.IADD R166, R166, 0x1, -R201 ;  /* 0x00000001a6a69824 */ /* 0x000fe200078e0ac9 */
[C---:B------:R-:W-:Y:S01]  /*a2e0*/  ISETP.GT.U32.AND P1, PT, R201.reuse, R169, PT ;  /* 0x000000a9c900720c */ /* 0x040fe20003f24070 */
[----:B------:R-:W-:Y:S01]  /*a2f0*/  @!P6 IMAD.MOV R168, RZ, RZ, -R168 ;  /* 0x000000ffffa8e224 */ /* 0x000fe200078e0aa8 */
        /* <DEDUP_REMOVED lines=8> */
[--C-:B------:R-:W-:Y:S02]  /*a380*/  @!P5 IMAD.IADD R171, R171, 0x1, -R201.reuse ;  /* 0x00000001ababd824 */ /* 0x100fe400078e0ac9 */
[--C-:B------:R-:W-:Y:S02]  /*a390*/  @!P1 IMAD.IADD R169, R169, 0x1, -R201.reuse ;  /* 0x00000001a9a99824 */ /* 0x100fe400078e0ac9 */
[----:B------:R-:W-:Y:S01]  /*a3a0*/  IMAD.MOV R4, RZ, RZ, -R4 ;  /* 0x000000ffff047224 */ /* 0x000fe200078e0a04 */
[----:B------:R-:W-:Y:S01]  /*a3b0*/  ISETP.GT.U32.AND P5, PT, R201, R171, PT ;  /* 0x000000abc900720c */ /* 0x000fe20003fa4070 */
[--C-:B------:R-:W-:Y:S01]  /*a3c0*/  @!P3 IMAD.IADD R170, R170, 0x1, -R201.reuse ;  /* 0x00000001aaaab824 */ /* 0x100fe200078e0ac9 */
[----:B------:R-:W-:Y:S01]  /*a3d0*/  ISETP.GE.AND P3, PT, R173, RZ, PT ;  /* 0x000000ffad00720c */ /* 0x000fe20003f66270 */
[----:B------:R-:W-:Y:S01]  /*a3e0*/  @!P4 IMAD.IADD R167, R167, 0x1, -R201 ;  /* 0x00000001a7a7c824 */ /* 0x000fe200078e0ac9 */
[----:B------:R-:W-:Y:S01]  /*a3f0*/  ISETP.GT.U32.AND P1, PT, R201, R169, PT ;  /* 0x000000a9c900720c */ /* 0x000fe20003f24070 */
[----:B------:R-:W-:Y:S01]  /*a400*/  IMAD.HI.U32 R3, R207, R172, RZ ;  /* 0x000000accf037227 */ /* 0x000fe200078e00ff */
[----:B------:R-:W-:-:S03]  /*a410*/  ISETP.GE.AND P4, PT, R127, RZ, PT ;  /* 0x000000ff7f00720c */ /* 0x000fc60003f86270 */
[C---:B------:R-:W-:Y:S02]  /*a420*/  IMAD R173, R201.reuse, R4, R126 ;  /* 0x00000004c9ad7224 */ /* 0x040fe400078e027e */
[----:B------:R-:W-:Y:S01]  /*a430*/  @!P2 IMAD.MOV R167, RZ, RZ, -R167 ;  /* 0x000000ffffa7a224 */ /* 0x000fe200078e0aa7 */
[----:B------:R-:W-:Y:S01]  /*a440*/  ISETP.GT.U32.AND P2, PT, R201, R170, PT ;  /* 0x000000aac900720c */ /* 0x000fe20003f44070 */
[----:B------:R-:W-:Y:S01]  /*a450*/  IMAD.MOV R3, RZ, RZ, -R3 ;  /* 0x000000ffff037224 */ /* 0x000fe200078e0a03 */
[----:B------:R-:W1:Y:S01]  /*a460*/  LDC.64 R126, c[0x0][0x238] ;  /* 0x00008e00ff7e7b82 */ /* 0x000e620000000a00 */
[----:B------:R-:W-:Y:S01]  /*a470*/  @!P5 IMAD.IADD R171, R171, 0x1, -R201 ;  /* 0x00000001ababd824 */ /* 0x000fe200078e0ac9 */
[C---:B------:R-:W-:Y:S01]  /*a480*/  ISETP.GT.U32.AND P5, PT, R201.reuse, R173, PT ;  /* 0x000000adc900720c */ /* 0x040fe20003fa4070 */
[----:B------:R-:W-:Y:S02]  /*a490*/  IMAD R172, R201, R3, R172 ;  /* 0x00000003c9ac7224 */ /* 0x000fe400078e02ac */
[----:B------:R-:W-:-:S02]  /*a4a0*/  VIADD R3, R0, 0xe2 ;  /* 0x000000e200037836 */ /* 0x000fc40000000000 */
[----:B------:R-:W-:Y:S01]  /*a4b0*/  @!P1 IMAD.IADD R169, R169, 0x1, -R201 ;  /* 0x00000001a9a99824 */ /* 0x000fe200078e0ac9 */
[----:B------:R-:W-:Y:S01]  /*a4c0*/  ISETP.GE.AND P1, PT, R175, RZ, PT ;  /* 0x000000ffaf00720c */ /* 0x000fe20003f26270 */
[----:B------:R-:W-:Y:S01]  /*a4d0*/  VIADD R4, R0, 0xe3 ;  /* 0x000000e300047836 */ /* 0x000fe20000000000 */
[----:B------:R-:W-:Y:S01]  /*a4e0*/  IABS R174, R3 ;  /* 0x0000000300ae7213 */ /* 0x000fe20000000000 */
[----:B------:R-:W-:Y:S01]  /*a4f0*/  @!P0 IMAD.MOV R169, RZ, RZ, -R169 ;  /* 0x000000ffffa98224 */ /* 0x000fe200078e0aa9 */
[----:B------:R-:W-:Y:S01]  /*a500*/  ISETP.GE.AND P0, PT, R3, RZ, PT ;  /* 0x000000ff0300720c */ /* 0x000fe20003f06270 */
[--C-:B------:R-:W-:Y:S01]  /*a510*/  @!P2 IMAD.IADD R170, R170, 0x1, -R201.reuse ;  /* 0x00000001aaaaa824 */ /* 0x100fe200078e0ac9 */
[----:B------:R-:W-:Y:S01]  /*a520*/  ISETP.GT.U32.AND P2, PT, R201, R172, PT ;  /* 0x000000acc900720c */ /* 0x000fe20003f44070 */
[----:B------:R-:W-:Y:S01]  /*a530*/  @!P5 IMAD.IADD R173, R173, 0x1, -R201 ;  /* 0x00000001adadd824 */ /* 0x000fe200078e0ac9 */
[----:B------:R-:W-:Y:S01]  /*a540*/  IABS R176, R4 ;  /* 0x0000000400b07213 */ /* 0x000fe20000000000 */
[----:B------:R-:W-:-:S03]  /*a550*/  IMAD.HI.U32 R3, R207, R174, RZ ;  /* 0x000000aecf037227 */ /* 0x000fc600078e00ff */
[----:B------:R-:W-:Y:S01]  /*a560*/  ISETP.GT.U32.AND P5, PT, R201, R173, PT ;  /* 0x000000adc900720c */ /* 0x000fe20003fa4070 */
[----:B------:R-:W-:Y:S02]  /*a570*/  IMAD.MOV R175, RZ, RZ, -R3 ;  /* 0x000000ffffaf7224 */ /* 0x000fe400078e0a03 */
[----:B------:R-:W-:-:S04]  /*a580*/  IMAD.HI.U32 R3, R207, R176, RZ ;  /* 0x000000b0cf037227 */ /* 0x000fc800078e00ff */
[C---:B------:R-:W-:Y:S02]  /*a590*/  IMAD R174, R201.reuse, R175, R174 ;  /* 0x000000afc9ae7224 */ /* 0x040fe400078e02ae */
[----:B------:R-:W-:Y:S02]  /*a5a0*/  IMAD.MOV R175, RZ, RZ, -R3 ;  /* 0x000000ffffaf7224 */ /* 0x000fe400078e0a03 */
[--C-:B------:R-:W-:Y:S02]  /*a5b0*/  @!P2 IMAD.IADD R172, R172, 0x1, -R201.reuse ;  /* 0x00000001acaca824 */ /* 0x100fe400078e0ac9 */
[----:B------:R-:W-:Y:S02]  /*a5c0*/  IMAD R175, R201, R175, R176 ;  /* 0x000000afc9af7224 */ /* 0x000fe400078e02b0 */
[----:B------:R-:W-:Y:S01]  /*a5d0*/  @!P5 IMAD.IADD R173, R173, 0x1, -R201 ;  /* 0x00000001adadd824 */ /* 0x000fe200078e0ac9 */
[C---:B------:R-:W-:Y:S01]  /*a5e0*/  ISETP.GT.U32.AND P2, PT, R201.reuse, R172, PT ;  /* 0x000000acc900720c */ /* 0x040fe20003f44070 */
[----:B------:R-:W-:Y:S01]  /*a5f0*/  @!P3 IMAD.MOV R171, RZ, RZ, -R171 ;  /* 0x000000ffffabb224 */ /* 0x000fe200078e0aab */
[----:B------:R-:W-:Y:S01]  /*a600*/  ISETP.GT.U32.AND P5, PT, R201, R175, PT ;  /* 0x000000afc900720c */ /* 0x000fe20003fa4070 */
[----:B------:R-:W-:Y:S01]  /*a610*/  @!P4 IMAD.MOV R170, RZ, RZ, -R170 ;  /* 0x000000ffffaac224 */ /* 0x000fe200078e0aaa */
[----:B------:R-:W-:Y:S01]  /*a620*/  ISETP.GE.AND P3, PT, R177, RZ, PT ;  /* 0x000000ffb100720c */ /* 0x000fe20003f66270 */
[----:B------:R-:W-:Y:S01]  /*a630*/  VIADD R183, R0, 0xe6 ;  /* 0x000000e600b77836 */ /* 0x000fe20000000000 */
[----:B------:R-:W-:Y:S01]  /*a640*/  SHF.R.U32.HI R177, RZ, 0x6, R179 ;  /* 0x00000006ffb17819 */ /* 0x000fe200000116b3 */
[----:B------:R-:W-:Y:S01]  /*a650*/  @!P1 IMAD.MOV R173, RZ, RZ, -R173 ;  /* 0x000000ffffad9224 */ /* 0x000fe200078e0aad */
[----:B------:R-:W-:Y:S01]  /*a660*/  ISETP.GE.AND P4, PT, R4, RZ, PT ;  /* 0x000000ff0400720c */ /* 0x000fe20003f86270 */
[----:B------:R-:W-:Y:S01]  /*a670*/  IMAD.HI.U32 R4, R207, R178, RZ ;  /* 0x000000b2cf047227 */ /* 0x000fe200078e00ff */
[----:B------:R-:W-:-:S03]  /*a680*/  SGXT.U32 R3, R177, 0x1 ;  /* 0x00000001b103781a */ /* 0x000fc60000000000 */
[----:B------:R-:W-:Y:S02]  /*a690*/  VIADD R177, R0, 0xe5 ;  /* 0x000000e500b17836 */ /* 0x000fe40000000000 */
[----:B------:R-:W-:Y:S01]  /*a6a0*/  IMAD.MOV R4, RZ, RZ, -R4 ;  /* 0x000000ffff047224 */ /* 0x000fe200078e0a04 */
[----:B------:R2:W-:Y:S01]  /*a6b0*/  STL.64 [R1+0xcd0], R2 ;  /* 0x000cd00201007387 */ /* 0x0005e20000100a00 */
[--C-:B------:R-:W-:Y:S01]  /*a6c0*/  @!P2 IMAD.IADD R172, R172, 0x1, -R201.reuse ;  /* 0x00000001acaca824 */ /* 0x100fe200078e0ac9 */
[----:B------:R-:W-:Y:S01]  /*a6d0*/  IABS R182, R177 ;  /* 0x000000b100b67213 */ /* 0x000fe20000000000 */
[----:B------:R-:W-:Y:S01]  /*a6e0*/  @!P5 IMAD.IADD R175, R175, 0x1, -R201 ;  /* 0x00000001afafd824 */ /* 0x000fe200078e0ac9 */
[C---:B------:R-:W-:Y:S01]  /*a6f0*/  ISETP.GT.U32.AND P2, PT, R201.reuse, R174, PT ;  /* 0x000000aec900720c */ /* 0x040fe20003f44070 */
[----:B------:R-:W-:Y:S01]  /*a700*/  IMAD R176, R201, R4, R178 ;  /* 0x00000004c9b07224 */ /* 0x000fe200078e02b2 */
[----:B------:R-:W-:Y:S01]  /*a710*/  IABS R178, R183 ;  /* 0x000000b700b27213 */ /* 0x000fe20000000000 */
[----:B------:R-:W-:Y:S01]  /*a720*/  @!P6 IMAD.MOV R172, RZ, RZ, -R172 ;  /* 0x000000fffface224 */ /* 0x000fe200078e0aac */
[----:B------:R-:W-:Y:S01]  /*a730*/  ISETP.GE.AND P6, PT, R177, RZ, PT ;  /* 0x000000ffb100720c */ /* 0x000fe20003fc6270 */
[----:B------:R-:W-:Y:S01]  /*a740*/  IMAD.HI.U32 R177, R207, R182, RZ ;  /* 0x000000b6cfb17227 */ /* 0x000fe200078e00ff */
[C---:B------:R-:W-:Y:S01]  /*a750*/  ISETP.GT.U32.AND P5, PT, R201.reuse, R175, PT ;  /* 0x000000afc900720c */ /* 0x040fe20003fa4070 */
[----:B------:R-:W-:Y:S01]  /*a760*/  STL [R1+0xd00], R3 ;  /* 0x000d000301007387 */ /* 0x000fe20000100800 */
[----:B------:R-:W-:Y:S01]  /*a770*/  ISETP.GT.U32.AND P1, PT, R201, R176, PT ;  /* 0x000000b0c900720c */ /* 0x000fe20003f24070 */
[----:B------:R-:W-:-:S02]  /*a780*/  IMAD.MOV R177, RZ, RZ, -R177 ;  /* 0x000000ffffb17224 */ /* 0x000fc400078e0ab1 */
[----:B------:R-:W-:-:S04]  /*a790*/  IMAD.HI.U32 R181, R207, R178, RZ ;  /* 0x000000b2cfb57227 */ /* 0x000fc800078e00ff */
[----:B-1----:R-:W-:Y:S02]  /*a7a0*/  IMAD R4, R3, R126, RZ ;  /* 0x0000007e03047224 */ /* 0x002fe400078e02ff */
[----:B------:R-:W-:Y:S02]  /*a7b0*/  IMAD R177, R201, R177, R182 ;  /* 0x000000b1c9b17224 */ /* 0x000fe400078e02b6 */
[----:B------:R-:W-:Y:S01]  /*a7c0*/  IMAD.MOV R181, RZ, RZ, -R181 ;  /* 0x000000ffffb57224 */ /* 0x000fe200078e0ab5 */
[----:B------:R-:W-:Y:S01]  /*a7d0*/  STL [R1+0xd10], R4 ;  /* 0x000d100401007387 */ /* 0x000fe20000100800 */
[--C-:B------:R-:W-:Y:S02]  /*a7e0*/  @!P2 IMAD.IADD R174, R174, 0x1, -R201.reuse ;  /* 0x00000001aeaea824 */ /* 0x100fe400078e0ac9 */
[----:B------:R-:W-:Y:S02]  /*a7f0*/  IMAD R179, R126, 0x2, R4 ;  /* 0x000000027eb37824 */ /* 0x000fe400078e0204 */
[--C-:B------:R-:W-:Y:S01]  /*a800*/  @!P5 IMAD.IADD R175, R175, 0x1, -R201.reuse ;  /* 0x00000001afafd824 */ /* 0x100fe200078e0ac9 */
[C---:B------:R-:W-:Y:S01]  /*a810*/  ISETP.GT.U32.AND P5, PT, R201.reuse, R177, PT ;  /* 0x000000b1c900720c */ /* 0x040fe20003fa4070 */
[----:B------:R-:W-:Y:S01]  /*a820*/  @!P1 IMAD.IADD R176, R176, 0x1, -R201 ;  /* 0x00000001b0b09824 */ /* 0x000fe200078e0ac9 */
[----:B------:R1:W-:Y:S01]  /*a830*/  STL [R1+0x104], R179 ;  /* 0x000104b301007387 */ /* 0x0003e20000100800 */
[C---:B------:R-:W-:Y:S01]  /*a840*/  IMAD R178, R201.reuse, R181, R178 ;  /* 0x000000b5c9b27224 */ /* 0x040fe200078e02b2 */
[C---:B------:R-:W-:Y:S01]  /*a850*/  ISETP.GT.U32.AND P2, PT, R201.reuse, R174, PT ;  /* 0x000000aec900720c */ /* 0x040fe20003f44070 */
[----:B--2---:R-:W-:Y:S01]  /*a860*/  IMAD R2, R126, 0x2, R179 ;  /* 0x000000027e027824 */ /* 0x004fe200078e02b3 */
[C---:B------:R-:W-:Y:S01]  /*a870*/  ISETP.GT.U32.AND P1, PT, R201.reuse, R176, PT ;  /* 0x000000b0c900720c */ /* 0x040fe20003f24070 */
[----:B------:R-:W-:Y:S01]  /*a880*/  @!P4 IMAD.MOV R175, RZ, RZ, -R175 ;  /* 0x000000ffffafc224 */ /* 0x000fe200078e0aaf */
[----:B------:R-:W-:Y:S01]  /*a890*/  ISETP.GT.U32.AND P4, PT, R201, R178, PT ;  /* 0x000000b2c900720c */ /* 0x000fe20003f84070 */
[C---:B------:R-:W-:Y:S01]  /*a8a0*/  VIADD R182, R0.reuse, 0xe8 ;  /* 0x000000e800b67836 */ /* 0x040fe20000000000 */
[----:B------:R2:W-:Y:S01]  /*a8b0*/  STL [R1+0x100], R2 ;  /* 0x0001000201007387 */ /* 0x0005e20000100800 */
[----:B------:R-:W-:-:S02]  /*a8c0*/  VIADD R191, R0, 0xf0 ;  /* 0x000000f000bf7836 */ /* 0x000fc40000000000 */
[----:B-1----:R-:W-:Y:S02]  /*a8d0*/  VIADD R179, R0, 0xe7 ;  /* 0x000000e700b37836 */ /* 0x002fe40000000000 */
[--C-:B------:R-:W-:Y:S02]  /*a8e0*/  @!P5 IMAD.IADD R177, R177, 0x1, -R201.reuse ;  /* 0x00000001b1b1d824 */ /* 0x100fe400078e0ac9 */
[--C-:B------:R-:W-:Y:S01]  /*a8f0*/  @!P2 IMAD.IADD R174, R174, 0x1, -R201.reuse ;  /* 0x00000001aeaea824 */ /* 0x100fe200078e0ac9 */
[----:B------:R-:W-:Y:S01]  /*a900*/  IABS R180, R179 ;  /* 0x000000b300b47213 */ /* 0x000fe20000000000 */
[--C-:B------:R-:W-:Y:S01]  /*a910*/  @!P1 IMAD.IADD R176, R176, 0x1, -R201.reuse ;  /* 0x00000001b0b09824 */ /* 0x100fe200078e0ac9 */
[----:B------:R-:W-:Y:S01]  /*a920*/  ISETP.GT.U32.AND P5, PT, R201, R177, PT ;  /* 0x000000b1c900720c */ /* 0x000fe20003fa4070 */
[----:B------:R-:W-:Y:S01]  /*a930*/  @!P4 IMAD.IADD R178, R178, 0x1, -R201 ;  /* 0x00000001b2b2c824 */ /* 0x000fe200078e0ac9 */
[----:B------:R-:W-:Y:S01]  /*a940*/  ISETP.GE.AND P1, PT, R182, RZ, PT ;  /* 0x000000ffb600720c */ /* 0x000fe20003f26270 */
[----:B------:R-:W-:Y:S01]  /*a950*/  IMAD.HI.U32 R181, R207, R180, RZ ;  /* 0x000000b4cfb57227 */ /* 0x000fe200078e00ff */
[----:B------:R-:W-:-:S02]  /*a960*/  IABS R182, R182 ;  /* 0x000000b600b67213 */ /* 0x000fc40000000000 */
[----:B------:R-:W-:Y:S01]  /*a970*/  ISETP.GE.AND P2, PT, R183, RZ, PT ;  /* 0x000000ffb700720c */ /* 0x000fe20003f46270 */
[----:B------:R-:W-:Y:S01]  /*a980*/  IMAD.MOV R181, RZ, RZ, -R181 ;  /* 0x000000ffffb57224 */ /* 0x000fe200078e0ab5 */
[----:B------:R-:W-:Y:S01]  /*a990*/  ISETP.GT.U32.AND P4, PT, R201, R178, PT ;  /* 0x000000b2c900720c */ /* 0x000fe20003f84070 */
[----:B------:R-:W-:Y:S01]  /*a9a0*/  @!P0 IMAD.MOV R174, RZ, RZ, -R174 ;  /* 0x000000ffffae8224 */ /* 0x000fe200078e0aae */
[----:B------:R-:W-:Y:S01]  /*a9b0*/  ISETP.GE.AND P0, PT, R179, RZ, PT ;  /* 0x000000ffb300720c */ /* 0x000fe20003f06270 */
[----:B------:R-:W-:Y:S02]  /*a9c0*/  IMAD R179, R201, R181, R180 ;  /* 0x000000b5c9b37224 */ /* 0x000fe400078e02b4 */
[----:B------:R-:W-:Y:S02]  /*a9d0*/  VIADD R180, R0, 0xe9 ;  /* 0x000000e900b47836 */ /* 0x000fe40000000000 */
[----:B------:R-:W-:-:S03]  /*a9e0*/  IMAD.HI.U32 R183, R207, R182, RZ ;  /* 0x000000b6cfb77227 */ /* 0x000fc600078e00ff */
[----:B------:R-:W-:Y:S01]  /*a9f0*/  IABS R181, R180 ;  /* 0x000000b400b57213 */ /* 0x000fe20000000000 */
[----:B------:R-:W-:Y:S02]  /*aa00*/  IMAD.MOV R183, RZ, RZ, -R183 ;  /* 0x000000ffffb77224 */ /* 0x000fe400078e0ab7 */
[----:B------:R-:W-:Y:S01]  /*aa10*/  @!P3 IMAD.MOV R176, RZ, RZ, -R176 ;  /* 0x000000ffffb0b224 */ /* 0x000fe200078e0ab0 */
[----:B------:R-:W-:Y:S01]  /*aa20*/  ISETP.GT.U32.AND P3, PT, R201, R179, PT ;  /* 0x000000b3c900720c */ /* 0x000fe20003f64070 */
[----:B------:R-:W-:Y:S01]  /*aa30*/  @!P5 IMAD.IADD R177, R177, 0x1, -R201 ;  /* 0x00000001b1b1d824 */ /* 0x000fe200078e0ac9 */
[----:B------:R-:W-:Y:S01]  /*aa40*/  ISETP.GE.AND P5, PT, R180, RZ, PT ;  /* 0x000000ffb400720c */ /* 0x000fe20003fa6270 */
[----:B------:R-:W-:-:S04]  /*aa50*/  IMAD.HI.U32 R184, R207, R181, RZ ;  /* 0x000000b5cfb87227 */ /* 0x000fc800078e00ff */
[C---:B------:R-:W-:Y:S02]  /*aa60*/  IMAD R180, R201.reuse, R183, R182 ;  /* 0x000000b7c9b47224 */ /* 0x040fe400078e02b6 */
[----:B------:R-:W-:Y:S02]  /*aa70*/  IMAD.MOV R184, RZ, RZ, -R184 ;  /* 0x000000ffffb87224 */ /* 0x000fe400078e0ab8 */
[----:B------:R-:W-:Y:S01]  /*aa80*/  @!P4 IMAD.IADD R178, R178, 0x1, -R201 ;  /* 0x00000001b2b2c824 */ /* 0x000fe200078e0ac9 */
[C---:B------:R-:W-:Y:S01]  /*aa90*/  ISETP.GT.U32.AND P4, PT, R201.reuse, R180, PT ;  /* 0x000000b4c900720c */ /* 0x040fe20003f84070 */
[----:B------:R-:W-:Y:S02]  /*aaa0*/  IMAD R181, R201, R184, R181 ;  /* 0x000000b8c9b57224 */ /* 0x000fe400078e02b5 */
[----:B------:R-:W-:Y:S02]  /*aab0*/  @!P3 IMAD.IADD R179, R179, 0x1, -R201 ;  /* 0x00000001b3b3b824 */ /* 0x000fe400078e0ac9 */
[C---:B------:R-:W-:Y:S01]  /*aac0*/  VIADD R182, R0.reuse, 0xea ;  /* 0x000000ea00b67836 */ /* 0x040fe20000000000 */
[----:B------:R-:W-:Y:S01]  /*aad0*/  ISETP.GT.U32.AND P3, PT, R201, R181, PT ;  /* 0x000000b5c900720c */ /* 0x000fe20003f64070 */
[----:B------:R-:W-:-:S02]  /*aae0*/  VIADD R184, R0, 0xeb ;  /* 0x000000eb00b87836 */ /* 0x000fc40000000000 */
[----:B------:R-:W-:Y:S01]  /*aaf0*/  @!P2 IMAD.MOV R178, RZ, RZ, -R178 ;  /* 0x000000ffffb2a224 */ /* 0x000fe200078e0ab2 */
[----:B------:R-:W-:Y:S01]  /*ab00*/  IABS R185, R182 ;  /* 0x000000b600b97213 */ /* 0x000fe20000000000 */
[----:B------:R-:W-:Y:S01]  /*ab10*/  @!P6 IMAD.MOV R177, RZ, RZ, -R177 ;  /* 0x000000ffffb1e224 */ /* 0x000fe200078e0ab1 */
[----:B------:R-:W-:Y:S01]  /*ab20*/  IABS R183, R184 ;  /* 0x000000b800b77213 */ /* 0x000fe20000000000 */
[--C-:B------:R-:W-:Y:S01]  /*ab30*/  @!P4 IMAD.IADD R180, R180, 0x1, -R201.reuse ;  /* 0x00000001b4b4c824 */ /* 0x100fe200078e0ac9 */
[----:B------:R-:W-:Y:S01]  /*ab40*/  ISETP.GE.AND P4, PT, R182, RZ, PT ;  /* 0x000000ffb600720c */ /* 0x000fe20003f86270 */
[----:B------:R-:W-:Y:S01]  /*ab50*/  IMAD.HI.U32 R186, R207, R185, RZ ;  /* 0x000000b9cfba7227 */ /* 0x000fe200078e00ff */
[C---:B------:R-:W-:Y:S02]  /*ab60*/  ISETP.GT.U32.AND P6, PT, R201.reuse, R179, PT ;  /* 0x000000b3c900720c */ /* 0x040fe40003fc4070 */
[----:B------:R-:W-:Y:S01]  /*ab70*/  ISETP.GT.U32.AND P2, PT, R201, R180, PT ;  /* 0x000000b4c900720c */ /* 0x000fe20003f44070 */
[----:B------:R-:W-:-:S02]  /*ab80*/  @!P3 IMAD.IADD R181, R181, 0x1, -R201 ;  /* 0x00000001b5b5b824 */ /* 0x000fc400078e0ac9 */
[----:B------:R-:W-:Y:S02]  /*ab90*/  IMAD.MOV R182, RZ, RZ, -R186 ;  /* 0x000000ffffb67224 */ /* 0x000fe400078e0aba */
[----:B------:R-:W-:Y:S01]  /*aba0*/  IMAD.HI.U32 R187, R207, R183, RZ ;  /* 0x000000b7cfbb7227 */ /* 0x000fe200078e00ff */
[----:B------:R-:W-:-:S03]  /*abb0*/  ISETP.GT.U32.AND P3, PT, R201, R181, PT ;  /* 0x000000b5c900720c */ /* 0x000fc60003f64070 */
[C---:B------:R-:W-:Y:S02]  /*abc0*/  IMAD R182, R201.reuse, R182, R185 ;  /* 0x000000b6c9b67224 */ /* 0x040fe400078e02b9 */
[----:B--2---:R-:W-:Y:S02]  /*abd0*/  IMAD R2, R126, 0x2, R2 ;  /* 0x000000027e027824 */ /* 0x004fe400078e0202 */
[----:B------:R-:W-:Y:S02]  /*abe0*/  IMAD.MOV R186, RZ, RZ, -R187 ;  /* 0x000000ffffba7224 */ /* 0x000fe400078e0abb */
[----:B------:R-:W-:Y:S01]  /*abf0*/  @!P2 IMAD.IADD R180, R180, 0x1, -R201 ;  /* 0x00000001b4b4a824 */ /* 0x000fe200078e0ac9 */
[C---:B------:R-:W-:Y:S01]  /*ac00*/  ISETP.GT.U32.AND P2, PT, R201.reuse, R182, PT ;  /* 0x000000b6c900720c */ /* 0x040fe20003f44070 */
[----:B------:R-:W-:Y:S01]  /*ac10*/  IMAD R183, R201, R186, R183 ;  /* 0x000000bac9b77224 */ /* 0x000fe200078e02b7 */
[----:B------:R1:W-:Y:S01]  /*ac20*/  STL [R1+0xfc], R2 ;  /* 0x0000fc0201007387 */ /* 0x0003e20000100800 */
[--C-:B------:R-:W-:Y:S01]  /*ac30*/  @!P6 IMAD.IADD R179, R179, 0x1, -R201.reuse ;  /* 0x00000001b3b3e824 */ /* 0x100fe200078e0ac9 */
[----:B------:R-:W-:Y:S01]  /*ac40*/  ISETP.GE.AND P6, PT, R184, RZ, PT ;  /* 0x000000ffb800720c */ /* 0x000fe20003fc6270 */
[----:B------:R-:W-:Y:S01]  /*ac50*/  @!P3 IMAD.IADD R181, R181, 0x1, -R201 ;  /* 0x00000001b5b5b824 */ /* 0x000fe200078e0ac9 */
[----:B------:R-:W-:Y:S01]  /*ac60*/  ISETP.GT.U32.AND P3, PT, R201, R183, PT ;  /* 0x000000b7c900720c */ /* 0x000fe20003f64070 */
[----:B------:R-:W-:-:S02]  /*ac70*/  VIADD R184, R0, 0xec ;  /* 0x000000ec00b87836 */ /* 0x000fc40000000000 */
[----:B------:R-:W-:Y:S02]  /*ac80*/  @!P0 IMAD.MOV R179, RZ, RZ, -R179 ;  /* 0x000000ffffb38224 */ /* 0x000fe400078e0ab3 */
[----:B------:R-:W-:Y:S01]  /*ac90*/  VIADD R185, R0, 0xed ;  /* 0x000000ed00b97836 */ /* 0x000fe20000000000 */
[----:B------:R-:W-:Y:S01]  /*aca0*/  ISETP.GE.AND P0, PT, R184, RZ, PT ;  /* 0x000000ffb800720c */ /* 0x000fe20003f06270 */
[----:B-1----:R-:W-:Y:S01]  /*acb0*/  IMAD R2, R126, 0x2, R2 ;  /* 0x000000027e027824 */ /* 0x002fe200078e0202 */
[----:B------:R-:W-:Y:S01]  /*acc0*/  IABS R184, R184 ;  /* 0x000000b800b87213 */ /* 0x000fe20000000000 */
[----:B------:R-:W-:Y:S01]  /*acd0*/  @!P2 IMAD.IADD R182, R182, 0x1, -R201 ;  /* 0x00000001b6b6a824 */ /* 0x000fe200078e0ac9 */
[----:B------:R-:W-:Y:S01]  /*ace0*/  IABS R186, R185 ;  /* 0x000000b900ba7213 */ /* 0x000fe20000000000 */
[----:B------:R-:W-:Y:S01]  /*acf0*/  @!P1 IMAD.MOV R180, RZ, RZ, -R180 ;  /* 0x000000ffffb49224 */ /* 0x000fe200078e0ab4 */
[----:B------:R1:W-:Y:S01]  /*ad00*/  STL [R1+0x108], R2 ;  /* 0x0001080201007387 */ /* 0x0003e20000100800 */
[----:B------:R-:W-:Y:S01]  /*ad10*/  IMAD.HI.U32 R189, R207, R184, RZ ;  /* 0x000000b8cfbd7227 */ /* 0x000fe200078e00ff */
[----:B------:R-:W-:-:S02]  /*ad20*/  ISETP.GT.U32.AND P2, PT, R201, R182, PT ;  /* 0x000000b6c900720c */ /* 0x000fc40003f44070 */
[----:B------:R-:W-:Y:S01]  /*ad30*/  ISETP.GE.AND P1, PT, R185, RZ, PT ;  /* 0x000000ffb900720c */ /* 0x000fe20003f26270 */
[----:B------:R-:W-:Y:S02]  /*ad40*/  @!P3 IMAD.IADD R183, R183, 0x1, -R201 ;  /* 0x00000001b7b7b824 */ /* 0x000fe400078e0ac9 */
[----:B------:R-:W-:Y:S02]  /*ad50*/  VIADD R185, R0, 0xee ;  /* 0x000000ee00b97836 */ /* 0x000fe40000000000 */
[----:B------:R-:W-:Y:S01]  /*ad60*/  IMAD.MOV R189, RZ, RZ, -R189 ;  /* 0x000000ffffbd7224 */ /* 0x000fe200078e0abd */
[----:B------:R-:W-:Y:S01]  /*ad70*/  ISETP.GT.U32.AND P3, PT, R201, R183, PT ;  /* 0x000000b7c900720c */ /* 0x000fe20003f64070 */
[----:B-1----:R-:W-:Y:S01]  /*ad80*/  IMAD R2, R126, 0x2, R2 ;  /* 0x000000027e027824 */ /* 0x002fe200078e0202 */
[----:B------:R-:W-:Y:S01]  /*ad90*/  IABS R187, R185 ;  /* 0x000000b900bb7213 */ /* 0x000fe20000000000 */
[----:B------:R-:W-:-:S03]  /*ada0*/  IMAD.HI.U32 R188, R207, R186, RZ ;  /* 0x000000bacfbc7227 */ /* 0x000fc600078e00ff */
[----:B------:R1:W-:Y:S01]  /*adb0*/  STL [R1+0x3c], R2 ;  /* 0x00003c0201007387 */ /* 0x0003e20000100800 */
[----:B------:R-:W-:Y:S02]  /*adc0*/  IMAD R184, R201, R189, R184 ;  /* 0x000000bdc9b87224 */ /* 0x000fe400078e02b8 */
[----:B------:R-:W-:Y:S02]  /*add0*/  IMAD.MOV R188, RZ, RZ, -R188 ;  /* 0x000000ffffbc7224 */ /* 0x000fe400078e0abc */
[----:B------:R-:W-:Y:S01]  /*ade0*/  @!P5 IMAD.MOV R181, RZ, RZ, -R181 ;  /* 0x000000ffffb5d224 */ /* 0x000fe200078e0ab5 */
[----:B------:R-:W-:Y:S01]  /*adf0*/  ISETP.GE.AND P5, PT, R185, RZ, PT ;  /* 0x000000ffb900720c */ /* 0x000fe20003fa6270 */
[----:B------:R-:W-:Y:S01]  /*ae00*/  @!P2 IMAD.IADD R182, R182, 0x1, -R201 ;  /* 0x00000001b6b6a824 */ /* 0x000fe200078e0ac9 */
[C---:B------:R-:W-:Y:S01]  /*ae10*/  ISETP.GT.U32.AND P2, PT, R201.reuse, R184, PT ;  /* 0x000000b8c900720c */ /* 0x040fe20003f44070 */
[----:B------:R-:W-:Y:S02]  /*ae20*/  IMAD R185, R201, R188, R186 ;  /* 0x000000bcc9b97224 */ /* 0x000fe400078e02ba */
[----:B-1----:R-:W-:-:S02]  /*ae30*/  IMAD R2, R126, 0x2, R2 ;  /* 0x000000027e027824 */ /* 0x002fc400078e0202 */
[----:B------:R-:W-:-:S03]  /*ae40*/  IMAD.HI.U32 R188, R207, R187, RZ ;  /* 0x000000bbcfbc7227 */ /* 0x000fc600078e00ff */
[----:B------:R1:W-:Y:S01]  /*ae50*/  STL [R1+0x38], R2 ;  /* 0x0000380201007387 */ /* 0x0003e20000100800 */
[----:B------:R-:W-:Y:S02]  /*ae60*/  VIADD R186, R0, 0xef ;  /* 0x000000ef00ba7836 */ /* 0x000fe40000000000 */
[----:B------:R-:W-:Y:S02]  /*ae70*/  IMAD.MOV R188, RZ, RZ, -R188 ;  /* 0x000000ffffbc7224 */ /* 0x000fe400078e0abc */
[--C-:B------:R-:W-:Y:S01]  /*ae80*/  @!P3 IMAD.IADD R183, R183, 0x1, -R201.reuse ;  /* 0x00000001b7b7b824 */ /* 0x100fe200078e0ac9 */
[----:B------:R-:W-:Y:S01]  /*ae90*/  ISETP.GE.AND P3, PT, R186, RZ, PT ;  /* 0x000000ffba00720c */ /* 0x000fe20003f66270 */
[----:B------:R-:W-:Y:S01]  /*aea0*/  @!P2 IMAD.IADD R184, R184, 0x1, -R201 ;  /* 0x00000001b8b8a824 */ /* 0x000fe200078e0ac9 */
[----:B------:R-:W-:Y:S01]  /*aeb0*/  IABS R189, R186 ;  /* 0x000000ba00bd7213 */ /* 0x000fe20000000000 */
[----:B------:R-:W-:Y:S01]  /*aec0*/  IMAD R186, R201, R188, R187 ;  /* 0x000000bcc9ba7224 */ /* 0x000fe200078e02bb */
[----:B------:R-:W-:Y:S01]  /*aed0*/  IABS R188, R191 ;  /* 0x000000bf00bc7213 */ /* 0x000fe20000000000 */
[----:B-1----:R-:W-:-:S02]  /*aee0*/  IMAD R2, R126, 0x2, R2 ;  /* 0x000000027e027824 */ /* 0x002fc400078e0202 */
[----:B------:R-:W-:Y:S01]  /*aef0*/  @!P4 IMAD.MOV R182, RZ, RZ, -R182 ;  /* 0x000000ffffb6c224 */ /* 0x000fe200078e0ab6 */
[C---:B------:R-:W-:Y:S01]  /*af00*/  ISETP.GT.U32.AND P2, PT, R201.reuse, R186, PT ;  /* 0x000000bac900720c */ /* 0x040fe20003f44070 */
[----:B------:R-:W-:Y:S01]  /*af10*/  IMAD.MOV.U32 R187, RZ, RZ, R189 ;  /* 0x000000ffffbb7224 */ /* 0x000fe200078e00bd */
[----:B------:R1:W-:Y:S01]  /*af20*/  STL [R1+0x34], R2 ;  /* 0x0000340201007387 */ /* 0x0003e20000100800 */
[C---:B------:R-:W-:Y:S01]  /*af30*/  ISETP.GT.U32.AND P4, PT, R201.reuse, R185, PT ;  /* 0x000000b9c900720c */ /* 0x040fe20003f84070 */
[----:B------:R-:W-:Y:S01]  /*af40*/  @!P6 IMAD.MOV R183, RZ, RZ, -R183 ;  /* 0x000000ffffb7e224 */ /* 0x000fe200078e0ab7 */
[----:B------:R-:W-:Y:S01]  /*af50*/  ISETP.GT.U32.AND P6, PT, R201, R184, PT ;  /* 0x000000b8c900720c */ /* 0x000fe20003fc4070 */
[----:B------:R-:W-:-:S04]  /*af60*/  IMAD.HI.U32 R189, R207, R187, RZ ;  /* 0x000000bbcfbd7227 */ /* 0x000fc800078e00ff */
[----:B------:R-:W-:Y:S02]  /*af70*/  IMAD.MOV R189, RZ, RZ, -R189 ;  /* 0x000000ffffbd7224 */ /* 0x000fe400078e0abd */
[----:B-1----:R-:W-:Y:S02]  /*af80*/  IMAD R2, R126, 0x2, R2 ;  /* 0x000000027e027824 */ /* 0x002fe400078e0202 */
[--C-:B------:R-:W-:Y:S02]  /*af90*/  @!P2 IMAD.IADD R186, R186, 0x1, -R201.reuse ;  /* 0x00000001babaa824 */ /* 0x100fe400078e0ac9 */
[----:B------:R-:W-:Y:S01]  /*afa0*/  IMAD.HI.U32 R193, R207, R188, RZ ;  /* 0x000000bccfc17227 */ /* 0x000fe200078e00ff */
[----:B------:R1:W-:Y:S02]  /*afb0*/  STL [R1+0x30], R2 ;  /* 0x0000300201007387 */ /* 0x0003e40000100800 */
[----:B------:R-:W-:Y:S01]  /*afc0*/  ISETP.GT.U32.AND P2, PT, R201, R186, PT ;  /* 0x000000bac900720c */ /* 0x000fe20003f44070 */
[----:B------:R-:W-:-:S02]  /*afd0*/  @!P4 IMAD.IADD R185, R185, 0x1, -R201 ;  /* 0x00000001b9b9c824 */ /* 0x000fc400078e0ac9 */
[C---:B------:R-:W-:Y:S02]  /*afe0*/  IMAD R187, R201.reuse, R189, R187 ;  /* 0x000000bdc9bb7224 */ /* 0x040fe400078e02bb */
[----:B------:R-:W-:Y:S01]  /*aff0*/  IMAD.MOV R193, RZ, RZ, -R193 ;  /* 0x000000ffffc17224 */ /* 0x000fe200078e0ac1 */
[C---:B------:R-:W-:Y:S01]  /*b000*/  ISETP.GT.U32.AND P4, PT, R201.reuse, R185, PT ;  /* 0x000000b9c900720c */ /* 0x040fe20003f84070 */
[--C-:B------:R-:W-:Y:S01]  /*b010*/  @!P6 IMAD.IADD R184, R184, 0x1, -R201.reuse ;  /* 0x00000001b8b8e824 */ /* 0x100fe200078e0ac9 */
[C---:B------:R-:W-:Y:S01]  /*b020*/  ISETP.GT.U32.AND P6, PT, R201.reuse, R187, PT ;  /* 0x000000bbc900720c */ /* 0x040fe20003fc4070 */
[----:B-1----:R-:W-:Y:S02]  /*b030*/  IMAD R2, R126, 0x2, R2 ;  /* 0x000000027e027824 */ /* 0x002fe400078e0202 */
[C---:B------:R-:W-:Y:S02]  /*b040*/  IMAD R188, R201.reuse, R193, R188 ;  /* 0x000000c1c9bc7224 */ /* 0x040fe400078e02bc */
[----:B------:R-:W-:Y:S01]  /*b050*/  VIADD R190, R0, 0xf1 ;  /* 0x000000f100be7836 */ /* 0x000fe20000000000 */
[----:B------:R1:W-:Y:S01]  /*b060*/  STL [R1+0x40], R2 ;  /* 0x0000400201007387 */ /* 0x0003e20000100800 */
        /* <DEDUP_REMOVED lines=8> */
[----:B------:R-:W-:Y:S01]  /*b0f0*/  IMAD.HI.U32 R191, R207, R189, RZ ;  /* 0x000000bdcfbf7227 */ /* 0x000fe200078e00ff */
[----:B------:R-:W-:-:S03]  /*b100*/  ISETP.GE.AND P6, PT, R190, RZ, PT ;  /* 0x000000ffbe00720c */ /* 0x000fc60003fc6270 */
[----:B-1----:R-:W-:Y:S02]  /*b110*/  IMAD R2, R126, 0x2, R2 ;  /* 0x000000027e027824 */ /* 0x002fe400078e0202 */
[----:B------:R-:W-:Y:S02]  /*b120*/  IMAD.MOV.U32 R190, RZ, RZ, R196 ;  /* 0x000000ffffbe7224 */ /* 0x000fe400078e00c4 */
[----:B------:R-:W-:Y:S01]  /*b130*/  IMAD.MOV R191, RZ, RZ, -R191 ;  /* 0x000000ffffbf7224 */ /* 0x000fe200078e0abf */
[----:B------:R1:W-:Y:S01]  /*b140*/  STL [R1+0x44], R2 ;  /* 0x0000440201007387 */ /* 0x0003e20000100800 */
[----:B------:R-:W-:Y:S01]  /*b150*/  @!P2 IMAD.IADD R188, R188, 0x1, -R201 ;  /* 0x00000001bcbca824 */ /* 0x000fe200078e0ac9 */
[----:B------:R-:W-:Y:S01]  /*b160*/  ISETP.GT.U32.AND P2, PT, R201, R187, PT ;  /* 0x000000bbc900720c */ /* 0x000fe20003f44070 */
[----:B------:R-:W-:-:S04]  /*b170*/  IMAD.HI.U32 R196, R207, R190, RZ ;  /* 0x000000becfc47227 */ /* 0x000fc800078e00ff */
[C---:B------:R-:W-:Y:S02]  /*b180*/  IMAD R189, R201.reuse, R191, R189 ;  /* 0x000000bfc9bd7224 */ /* 0x040fe400078e02bd */
[----:B------:R-:W-:Y:S02]  /*b190*/  IMAD.MOV R196, RZ, RZ, -R196 ;  /* 0x000000ffffc47224 */ /* 0x000fe400078e0ac4 */
[----:B-1----:R-:W-:Y:S02]  /*b1a0*/  IMAD R2, R126, 0x2, R2 ;  /* 0x000000027e027824 */ /* 0x002fe400078e0202 */
[----:B------:R-:W-:Y:S01]  /*b1b0*/  @!P1 IMAD.MOV R185, RZ, RZ, -R185 ;  /* 0x000000ffffb99224 */ /* 0x000fe200078e0ab9 */
[C---:B------:R-:W-:Y:S01]  /*b1c0*/  ISETP.GT.U32.AND P1, PT, R201.reuse, R189, PT ;  /* 0x000000bdc900720c */ /* 0x040fe20003f24070 */
[----:B------:R-:W-:Y:S01]  /*b1d0*/  VIADD R193, R0, 0xf3 ;  /* 0x000000f300c17836 */ /* 0x000fe20000000000 */
[----:B------:R1:W-:Y:S01]  /*b1e0*/  STL [R1+0x58], R2 ;  /* 0x0000580201007387 */ /* 0x0003e20000100800 */
[----:B------:R-:W-:-:S02]  /*b1f0*/  IMAD R190, R201, R196, R190 ;  /* 0x000000c4c9be7224 */ /* 0x000fc400078e02be */
[--C-:B------:R-:W-:Y:S01]  /*b200*/  @!P2 IMAD.IADD R187, R187, 0x1, -R201.reuse ;  /* 0x00000001bbbba824 */ /* 0x100fe200078e0ac9 */
[----:B------:R-:W-:Y:S01]  /*b210*/  IABS R198, R193 ;  /* 0x000000c100c67213 */ /* 0x000fe20000000000 */
[----:B------:R-:W-:Y:S01]  /*b220*/  @!P0 IMAD.MOV R184, RZ, RZ, -R184 ;  /* 0x000000ffffb88224 */ /* 0x000fe200078e0ab8 */
[C---:B------:R-:W-:Y:S01]  /*b230*/  ISETP.GT.U32.AND P2, PT, R201.reuse, R190, PT ;  /* 0x000000bec900720c */ /* 0x040fe20003f44070 */
[----:B------:R-:W-:Y:S01]  /*b240*/  @!P5 IMAD.MOV R186, RZ, RZ, -R186 ;  /* 0x000000ffffbad224 */ /* 0x000fe200078e0aba */
[----:B------:R-:W-:Y:S01]  /*b250*/  ISETP.GT.U32.AND P0, PT, R201, R188, PT ;  /* 0x000000bcc900720c */ /* 0x000fe20003f04070 */
[----:B------:R-:W-:Y:S01]  /*b260*/  IMAD.MOV.U32 R191, RZ, RZ, R198 ;  /* 0x000000ffffbf7224 */ /* 0x000fe200078e00c6 */
[----:B------:R-:W-:Y:S01]  /*b270*/  ISETP.GE.AND P5, PT, R194, RZ, PT ;  /* 0x000000ffc200720c */ /* 0x000fe20003fa6270 */
[----:B-1----:R-:W-:Y:S02]  /*b280*/  IMAD R2, R126, 0x2, R2 ;  /* 0x000000027e027824 */ /* 0x002fe400078e0202 */
[----:B------:R-:W-:-:S02]  /*b290*/  @!P1 IMAD.IADD R189, R189, 0x1, -R201 ;  /* 0x00000001bdbd9824 */ /* 0x000fc400078e0ac9 */
[----:B------:R-:W-:Y:S01]  /*b2a0*/  IMAD.HI.U32 R198, R207, R191, RZ ;  /* 0x000000bfcfc67227 */ /* 0x000fe200078e00ff */
[----:B------:R1:W-:Y:S02]  /*b2b0*/  STL [R1+0x78], R2 ;  /* 0x0000780201007387 */ /* 0x0003e40000100800 */
[C---:B------:R-:W-:Y:S01]  /*b2c0*/  ISETP.GT.U32.AND P1, PT, R201.reuse, R189, PT ;  /* 0x000000bdc900720c */ /* 0x040fe20003f24070 */
[----:B------:R-:W-:Y:S02]  /*b2d0*/  IMAD.MOV R194, RZ, RZ, -R198 ;  /* 0x000000ffffc27224 */ /* 0x000fe400078e0ac6 */
[----:B------:R-:W-:Y:S02]  /*b2e0*/  @!P2 IMAD.IADD R190, R190, 0x1, -R201 ;  /* 0x00000001bebea824 */ /* 0x000fe400078e0ac9 */
[C---:B------:R-:W-:Y:S02]  /*b2f0*/  IMAD R191, R201.reuse, R194, R191 ;  /* 0x000000c2c9bf7224 */ /* 0x040fe400078e02bf */
[----:B------:R-:W-:Y:S01]  /*b300*/  VIADD R196, R0, 0xf4 ;  /* 0x000000f400c47836 */ /* 0x000fe20000000000 */
[----:B------:R-:W-:Y:S01]  /*b310*/  ISETP.GT.U32.AND P2, PT, R201, R190, PT ;  /* 0x000000bec900720c */ /* 0x000fe20003f44070 */
[----:B-1----:R-:W-:-:S02]  /*b320*/  IMAD R2, R126, 0x2, R2 ;  /* 0x000000027e027824 */ /* 0x002fc400078e0202 */
[----:B------:R-:W-:Y:S01]  /*b330*/  VIADD R194, R0, 0xf5 ;  /* 0x000000f500c27836 */ /* 0x000fe20000000000 */
[----:B------:R-:W-:Y:S01]  /*b340*/  IABS R205, R196 ;  /* 0x000000c400cd7213 */ /* 0x000fe20000000000 */
[----:B------:R-:W-:Y:S01]  /*b350*/  @!P0 IMAD.IADD R188, R188, 0x1, -R201 ;  /* 0x00000001bcbc8824 */ /* 0x000fe200078e0ac9 */
[----:B------:R1:W-:Y:S01]  /*b360*/  STL [R1+0x64], R2 ;  /* 0x0000640201007387 */ /* 0x0003e20000100800 */
[----:B------:R-:W-:Y:S01]  /*b370*/  ISETP.GE.AND P0, PT, R193, RZ, PT ;  /* 0x000000ffc100720c */ /* 0x000fe20003f06270 */
[----:B------:R-:W-:Y:S01]  /*b380*/  @!P3 IMAD.MOV R187, RZ, RZ, -R187 ;  /* 0x000000ffffbbb224 */ /* 0x000fe200078e0abb */
[----:B------:R-:W-:Y:S01]  /*b390*/  ISETP.GE.AND P3, PT, R196, RZ, PT ;  /* 0x000000ffc400720c */ /* 0x000fe20003f66270 */
[----:B------:R-:W-:Y:S01]  /*b3a0*/  VIADD R193, R0, 0xf6 ;  /* 0x000000f600c17836 */ /* 0x000fe20000000000 */
[----:B------:R-:W-:Y:S01]  /*b3b0*/  IABS R196, R194 ;  /* 0x000000c200c47213 */ /* 0x000fe20000000000 */
[----:B------:R-:W-:Y:S01]  /*b3c0*/  @!P4 IMAD.MOV R188, RZ, RZ, -R188 ;  /* 0x000000ffffbcc224 */ /* 0x000fe200078e0abc */
[----:B------:R-:W-:Y:S01]  /*b3d0*/  ISETP.GE.AND P4, PT, R194, RZ, PT ;  /* 0x000000ffc200720c */ /* 0x000fe20003f86270 */
[----:B------:R-:W-:Y:S01]  /*b3e0*/  @!P1 IMAD.IADD R189, R189, 0x1, -R201 ;  /* 0x00000001bdbd9824 */ /* 0x000fe200078e0ac9 */
[----:B------:R-:W-:Y:S01]  /*b3f0*/  ISETP.GE.AND P1, PT, R193, RZ, PT ;  /* 0x000000ffc100720c */ /* 0x000fe20003f26270 */
[----:B-1----:R-:W-:Y:S01]  /*b400*/  IMAD R2, R126, 0x2, R2 ;  /* 0x000000027e027824 */ /* 0x002fe200078e0202 */
[----:B------:R-:W-:Y:S01]  /*b410*/  IABS R194, R193 ;  /* 0x000000c100c27213 */ /* 0x000fe20000000000 */
[----:B------:R-:W-:-:S02]  /*b420*/  IMAD.MOV.U32 R193, RZ, RZ, R196 ;  /* 0x000000ffffc17224 */ /* 0x000fc400078e00c4 */
[----:B------:R-:W-:Y:S01]  /*b430*/  IMAD.HI.U32 R196, R207, R205, RZ ;  /* 0x000000cdcfc47227 */ /* 0x000fe200078e00ff */
[----:B------:R1:W-:Y:S03]  /*b440*/  STL [R1+0x74], R2 ;  /* 0x0000740201007387 */ /* 0x0003e60000100800 */
[----:B------:R-:W-:Y:S01]  /*b450*/  @!P2 IMAD.IADD R190, R190, 0x1, -R201 ;  /* 0x00000001bebea824 */ /* 0x000fe200078e0ac9 */
[C---:B------:R-:W-:Y:S01]  /*b460*/  ISETP.GT.U32.AND P2, PT, R201.reuse, R191, PT ;  /* 0x000000bfc900720c */ /* 0x040fe20003f44070 */
[----:B------:R-:W-:Y:S02]  /*b470*/  IMAD.MOV R196, RZ, RZ, -R196 ;  /* 0x000000ffffc47224 */ /* 0x000fe400078e0ac4 */
[----:B------:R-:W-:Y:S02]  /*b480*/  @!P6 IMAD.MOV R189, RZ, RZ, -R189 ;  /* 0x000000ffffbde224 */ /* 0x000fe400078e0abd */
[----:B------:R-:W-:-:S02]  /*b490*/  IMAD R205, R201, R196, R205 ;  /* 0x000000c4c9cd7224 */ /* 0x000fc400078e02cd */
[----:B-1----:R-:W-:Y:S02]  /*b4a0*/  IMAD R2, R126, 0x2, R2 ;  /* 0x000000027e027824 */ /* 0x002fe400078e0202 */
[----:B------:R-:W-:Y:S01]  /*b4b0*/  IMAD.HI.U32 R198, R207, R252, RZ ;  /* 0x000000fccfc67227 */ /* 0x000fe200078e00ff */
[----:B------:R-:W-:Y:S02]  /*b4c0*/  ISETP.GT.U32.AND P6, PT, R201, R205, PT ;  /* 0x000000cdc900720c */ /* 0x000fe40003fc4070 */
[----:B------:R1:W-:Y:S01]  /*b4d0*/  STL [R1+0x70], R2 ;  /* 0x0000700201007387 */ /* 0x0003e20000100800 */
[----:B------:R-:W-:Y:S02]  /*b4e0*/  @!P2 IMAD.IADD R191, R191, 0x1, -R201 ;  /* 0x00000001bfbfa824 */ /* 0x000fe400078e0ac9 */
[----:B------:R-:W-:-:S03]  /*b4f0*/  IMAD.HI.U32 R206, R207, R193, RZ ;  /* 0x000000c1cfce7227 */ /* 0x000fc600078e00ff */
[----:B------:R-:W-:Y:S01]  /*b500*/  ISETP.GT.U32.AND P2, PT, R201, R191, PT ;  /* 0x000000bfc900720c */ /* 0x000fe20003f44070 */
[----:B------:R-:W-:Y:S02]  /*b510*/  IMAD.MOV R198, RZ, RZ, -R198 ;  /* 0x000000ffffc67224 */ /* 0x000fe400078e0ac6 */
[----:B------:R-:W-:-:S04]  /*b520*/  IMAD.HI.U32 R203, R207, R194, RZ ;  /* 0x000000c2cfcb7227 */ /* 0x000fc800078e00ff */
[----:B-1----:R-:W-:Y:S02]  /*b530*/  IMAD R2, R126, 0x2, R2 ;  /* 0x000000027e027824 */ /* 0x002fe400078e0202 */
[----:B------:R-:W-:Y:S02]  /*b540*/  @!P6 IMAD.IADD R205, R205, 0x1, -R201 ;  /* 0x00000001cdcde824 */ /* 0x000fe400078e0ac9 */
[----:B------:R-:W-:Y:S01]  /*b550*/  IMAD.MOV R206, RZ, RZ, -R206 ;  /* 0x000000ffffce7224 */ /* 0x000fe200078e0ace */
[----:B------:R1:W-:Y:S01]  /*b560*/  STL [R1+0x4c], R2 ;  /* 0x00004c0201007387 */ /* 0x0003e20000100800 */
[C---:B------:R-:W-:Y:S01]  /*b570*/  IMAD R252, R201.reuse, R198, R252 ;  /* 0x000000c6c9fc7224 */ /* 0x040fe200078e02fc */
[C---:B------:R-:W-:Y:S01]  /*b580*/  ISETP.GT.U32.AND P6, PT, R201.reuse, R205, PT ;  /* 0x000000cdc900720c */ /* 0x040fe20003fc4070 */
[----:B------:R-:W-:Y:S02]  /*b590*/  IMAD.MOV R198, RZ, RZ, -R203 ;  /* 0x000000ffffc67224 */ /* 0x000fe400078e0acb */
[----:B------:R-:W-:-:S02]  /*b5a0*/  IMAD R193, R201, R206, R193 ;  /* 0x000000cec9c17224 */ /* 0x000fc400078e02c1 */
[----:B------:R-:W-:Y:S02]  /*b5b0*/  @!P2 IMAD.IADD R191, R191, 0x1, -R201 ;  /* 0x00000001bfbfa824 */ /* 0x000fe400078e0ac9 */
[C---:B------:R-:W-:Y:S02]  /*b5c0*/  IMAD R194, R201.reuse, R198, R194 ;  /* 0x000000c6c9c27224 */ /* 0x040fe400078e02c2 */
[----:B-1----:R-:W-:Y:S02]  /*b5d0*/  IMAD R2, R126, 0x2, R2 ;  /* 0x000000027e027824 */ /* 0x002fe400078e0202 */
[----:B------:R-:W-:Y:S01]  /*b5e0*/  @!P0 IMAD.MOV R191, RZ, RZ, -R191 ;  /* 0x000000ffffbf8224 */ /* 0x000fe200078e0abf */
[----:B------:R-:W-:Y:S01]  /*b5f0*/  ISETP.GT.U32.AND P0, PT, R201, R193, PT ;  /* 0x000000c1c900720c */ /* 0x000fe20003f04070 */
[----:B------:R-:W-:Y:S01]  /*b600*/  VIADD R196, R0, 0xf7 ;  /* 0x000000f700c47836 */ /* 0x000fe20000000000 */
[----:B------:R1:W-:Y:S01]  /*b610*/  STL [R1+0x48], R2 ;  /* 0x0000480201007387 */ /* 0x0003e20000100800 */
[----:B------:R-:W-:Y:S01]  /*b620*/  @!P6 IMAD.IADD R205, R205, 0x1, -R201 ;  /* 0x00000001cdcde824 */ /* 0x000fe200078e0ac9 */
[----:B------:R-:W-:Y:S01]  /*b630*/  ISETP.GT.U32.AND P6, PT, R201, R194, PT ;  /* 0x000000c2c900720c */ /* 0x000fe20003fc4070 */
[----:B------:R-:W-:Y:S01]  /*b640*/  @!P5 IMAD.MOV R190, RZ, RZ, -R190 ;  /* 0x000000ffffbed224 */ /* 0x000fe200078e0abe */
[----:B------:R-:W-:Y:S01]  /*b650*/  ISETP.GE.AND P5, PT, R196, RZ, PT ;  /* 0x000000ffc400720c */ /* 0x000fe20003fa6270 */
[C---:B------:R-:W-:Y:S01]  /*b660*/  VIADD R4, R0.reuse, 0xfa ;  /* 0x000000fa00047836 */ /* 0x040fe20000000000 */
[----:B------:R-:W-:Y:S01]  /*b670*/  IABS R206, R196 ;  /* 0x000000c400ce7213 */ /* 0x000fe20000000000 */
[----:B------:R-:W-:-:S02]  /*b680*/  VIADD R196, R0, 0xf8 ;  /* 0x000000f800c47836 */ /* 0x000fc40000000000 */
[----:B------:R-:W-:Y:S01]  /*b690*/  VIADD R217, R0, 0xf9 ;  /* 0x000000f900d97836 */ /* 0x000fe20000000000 */
[----:B------:R-:W-:Y:S01]  /*b6a0*/  IABS R249, R4 ;  /* 0x0000000400f97213 */ /* 0x000fe20000000000 */
[----:B-1----:R-:W-:Y:S01]  /*b6b0*/  IMAD R2, R126, 0x2, R2 ;  /* 0x000000027e027824 */ /* 0x002fe200078e0202 */
[----:B------:R-:W-:Y:S01]  /*b6c0*/  ISETP.GE.AND P2, PT, R196, RZ, PT ;  /* 0x000000ffc400720c */ /* 0x000fe20003f46270 */
[--C-:B------:R-:W-:Y:S01]  /*b6d0*/  @!P0 IMAD.IADD R193, R193, 0x1, -R201.reuse ;  /* 0x00000001c1c18824 */ /* 0x100fe200078e0ac9 */
[----:B------:R-:W-:Y:S01]  /*b6e0*/  IABS R198, R196 ;  /* 0x000000c400c67213 */ /* 0x000fe20000000000 */
[----:B------:R-:W-:Y:S01]  /*b6f0*/  IMAD.HI.U32 R196, R207, R206, RZ ;  /* 0x000000cecfc47227 */ /* 0x000fe200078e00ff */
[----:B------:R1:W-:Y:S01]  /*b700*/  STL [R1+0x54], R2 ;  /* 0x0000540201007387 */ /* 0x0003e20000100800 */
[----:B------:R-:W-:Y:S02]  /*b710*/  IABS R203, R217 ;  /* 0x000000d900cb7213 */ /* 0x000fe40000000000 */
[----:B------:R-:W-:Y:S01]  /*b720*/  @!P6 IMAD.IADD R194, R194, 0x1, -R201 ;  /* 0x00000001c2c2e824 */ /* 0x000fe200078e0ac9 */
[----:B------:R-:W-:Y:S01]  /*b730*/  ISETP.GT.U32.AND P0, PT, R201, R193, PT ;  /* 0x000000c1c900720c */ /* 0x000fe20003f04070 */
[----:B------:R-:W-:-:S02]  /*b740*/  IMAD.MOV R250, RZ, RZ, -R196 ;  /* 0x000000fffffa7224 */ /* 0x000fc400078e0ac4 */
[----:B------:R-:W-:Y:S01]  /*b750*/  IMAD.MOV.U32 R196, RZ, RZ, R198 ;  /* 0x000000ffffc47224 */ /* 0x000fe200078e00c6 */
[C---:B------:R-:W-:Y:S01]  /*b760*/  ISETP.GT.U32.AND P6, PT, R201.reuse, R194, PT ;  /* 0x000000c2c900720c */ /* 0x040fe20003fc4070 */
[----:B------:R-:W-:Y:S02]  /*b770*/  IMAD R206, R201, R250, R206 ;  /* 0x000000fac9ce7224 */ /* 0x000fe400078e02ce */
[----:B-1----:R-:W-:Y:S02]  /*b780*/  IMAD R2, R126, 0x2, R2 ;  /* 0x000000027e027824 */ /* 0x002fe400078e0202 */
[----:B------:R-:W-:-:S03]  /*b790*/  IMAD.HI.U32 R251, R207, R196, RZ ;  /* 0x000000c4cffb7227 */ /* 0x000fc600078e00ff */
[----:B------:R1:W-:Y:S01]  /*b7a0*/  STL [R1+0x50], R2 ;  /* 0x0000500201007387 */ /* 0x0003e20000100800 */
[----:B------:R-:W-:Y:S02]  /*b7b0*/  IMAD.MOV R251, RZ, RZ, -R251 ;  /* 0x000000fffffb7224 */ /* 0x000fe400078e0afb */
[--C-:B------:R-:W-:Y:S01]  /*b7c0*/  @!P0 IMAD.IADD R193, R193, 0x1, -R201.reuse ;  /* 0x00000001c1c18824 */ /* 0x100fe200078e0ac9 */
[C---:B------:R-:W-:Y:S01]  /*b7d0*/  ISETP.GT.U32.AND P0, PT, R201.reuse, R206, PT ;  /* 0x000000cec900720c */ /* 0x040fe20003f04070 */
[C---:B------:R-:W-:Y:S02]  /*b7e0*/  IMAD R196, R201.reuse, R251, R196 ;  /* 0x000000fbc9c47224 */ /* 0x040fe400078e02c4 */
[----:B------:R-:W-:Y:S02]  /*b7f0*/  @!P6 IMAD.IADD R194, R194, 0x1, -R201 ;  /* 0x00000001c2c2e824 */ /* 0x000fe400078e0ac9 */
[----:B------:R-:W-:Y:S01]  /*b800*/  IMAD.MOV.U32 R198, RZ, RZ, R249 ;  /* 0x000000ffffc67224 */ /* 0x000fe200078e00f9 */
[----:B------:R-:W-:Y:S01]  /*b810*/  ISETP.GT.U32.AND P6, PT, R201, R196, PT ;  /* 0x000000c4c900720c */ /* 0x000fe20003fc4070 */
[----:B-1----:R-:W-:-:S02]  /*b820*/  IMAD R2, R126, 0x2, R2 ;  /* 0x000000027e027824 */ /* 0x002fc400078e0202 */
[----:B------:R-:W-:-:S03]  /*b830*/  IMAD.HI.U32 R250, R207, R203, RZ ;  /* 0x000000cbcffa7227 */ /* 0x000fc600078e00ff */
[----:B------:R1:W-:Y:S01]  /*b840*/  STL [R1+0x60], R2 ;  /* 0x0000600201007387 */ /* 0x0003e20000100800 */
[----:B------:R-:W-:-:S04]  /*b850*/  IMAD.HI.U32 R249, R207, R198, RZ ;  /* 0x000000c6cff97227 */ /* 0x000fc800078e00ff */
[C---:B------:R-:W-:Y:S02]  /*b860*/  VIADD R3, R0.reuse, 0xfe ;  /* 0x000000fe00037836 */ /* 0x040fe40000000000 */
[----:B------:R-:W-:Y:S02]  /*b870*/  IMAD.MOV R250, RZ, RZ, -R250 ;  /* 0x000000fffffa7224 */ /* 0x000fe400078e0afa */
[----:B------:R-:W-:Y:S01]  /*b880*/  VIADD R215, R0, 0xfc ;  /* 0x000000fc00d77836 */ /* 0x000fe20000000000 */
[----:B------:R-:W-:Y:S01]  /*b890*/  IABS R218, R3 ;  /* 0x0000000300da7213 */ /* 0x000fe20000000000 */
[----:B-1----:R-:W-:Y:S02]  /*b8a0*/  IMAD R2, R126, 0x2, R2 ;  /* 0x000000027e027824 */ /* 0x002fe400078e0202 */
[----:B------:R-:W-:Y:S02]  /*b8b0*/  IMAD.MOV R249, RZ, RZ, -R249 ;  /* 0x000000fffff97224 */ /* 0x000fe400078e0af9 */
[----:B------:R-:W-:Y:S01]  /*b8c0*/  VIADD R216, R0, 0xfb ;  /* 0x000000fb00d87836 */ /* 0x000fe20000000000 */
[----:B------:R1:W-:Y:S01]  /*b8d0*/  STL [R1+0x6c], R2 ;  /* 0x00006c0201007387 */ /* 0x0003e20000100800 */
[----:B------:R-:W-:Y:S01]  /*b8e0*/  IMAD R203, R201, R250, R203 ;  /* 0x000000fac9cb7224 */ /* 0x000fe200078e02cb */
[----:B------:R-:W-:Y:S01]  /*b8f0*/  IABS R250, R215 ;  /* 0x000000d700fa7213 */ /* 0x000fe20000000000 */
[----:B------:R-:W-:-:S02]  /*b900*/  @!P0 IMAD.IADD R206, R206, 0x1, -R201 ;  /* 0x00000001cece8824 */ /* 0x000fc400078e0ac9 */
[C---:B------:R-:W-:Y:S01]  /*b910*/  IMAD R198, R201.reuse, R249, R198 ;  /* 0x000000f9c9c67224 */ /* 0x040fe200078e02c6 */
[----:B------:R-:W-:Y:S01]  /*b920*/  IABS R249, R216 ;  /* 0x000000d800f97213 */ /* 0x000fe20000000000 */
[----:B------:R-:W-:Y:S01]  /*b930*/  VIADD R204, R0, 0xfd ;  /* 0x000000fd00cc7836 */ /* 0x000fe20000000000 */
[C---:B------:R-:W-:Y:S01]  /*b940*/  ISETP.GT.U32.AND P0, PT, R201.reuse, R203, PT ;  /* 0x000000cbc900720c */ /* 0x040fe20003f04070 */
[----:B------:R-:W-:Y:S01]  /*b950*/  @!P6 IMAD.IADD R196, R196, 0x1, -R201 ;  /* 0x00000001c4c4e824 */ /* 0x000fe200078e0ac9 */
[----:B------:R-:W-:Y:S01]  /*b960*/  ISETP.GT.U32.AND P6, PT, R201, R206, PT ;  /* 0x000000cec900720c */ /* 0x000fe20003fc4070 */
[----:B-1----:R-:W-:Y:S01]  /*b970*/  IMAD R2, R126, 0x2, R2 ;  /* 0x000000027e027824 */ /* 0x002fe200078e0202 */
[----:B------:R-:W-:Y:S01]  /*b980*/  IABS R251, R204 ;  /* 0x000000cc00fb7213 */ /* 0x000fe20000000000 */
[----:B------:R-:W-:Y:S02]  /*b990*/  IMAD.MOV.U32 R219, RZ, RZ, R218 ;  /* 0x000000ffffdb7224 */ /* 0x000fe400078e00da */
[C---:B------:R-:W-:Y:S01]  /*b9a0*/  IMAD.HI.U32 R218, R207.reuse, R250, RZ ;  /* 0x000000facfda7227 */ /* 0x040fe200078e00ff */
[----:B------:R1:W-:Y:S03]  /*b9b0*/  STL [R1+0x84], R2 ;  /* 0x0000840201007387 */ /* 0x0003e60000100800 */
[----:B------:R-:W-:-:S04]  /*b9c0*/  IMAD.HI.U32 R220, R207, R249, RZ ;  /* 0x000000f9cfdc7227 */ /* 0x000fc800078e00ff */
[----:B------:R-:W-:Y:S02]  /*b9d0*/  IMAD.MOV R221, RZ, RZ, -R218 ;  /* 0x000000ffffdd7224 */ /* 0x000fe400078e0ada */
[----:B------:R-:W-:Y:S01]  /*b9e0*/  @!P3 IMAD.MOV R205, RZ, RZ, -R205 ;  /* 0x000000ffffcdb224 */ /* 0x000fe200078e0acd */
[----:B------:R-:W-:Y:S01]  /*b9f0*/  ISETP.GT.U32.AND P3, PT, R201, R196, PT ;  /* 0x000000c4c900720c */ /* 0x000fe20003f64070 */
[----:B-1----:R-:W-:Y:S02]  /*ba00*/  IMAD R2, R126, 0x2, R2 ;  /* 0x000000027e027824 */ /* 0x002fe400078e0202 */
[----:B------:R-:W-:Y:S02]  /*ba10*/  IMAD.MOV R222, RZ, RZ, -R220 ;  /* 0x000000ffffde7224 */ /* 0x000fe400078e0adc */
[----:B------:R-:W-:Y:S01]  /*ba20*/  IMAD.HI.U32 R220, R207, R251, RZ ;  /* 0x000000fbcfdc7227 */ /* 0x000fe200078e00ff */
[----:B------:R1:W-:Y:S03]  /*ba30*/  STL [R1+0x80], R2 ;  /* 0x0000800201007387 */ /* 0x0003e60000100800 */
[----:B------:R-:W-:-:S02]  /*ba40*/  IMAD R250, R201, R221, R250 ;  /* 0x000000ddc9fa7224 */ /* 0x000fc400078e02fa */
[----:B------:R-:W-:Y:S01]  /*ba50*/  @!P4 IMAD.MOV R193, RZ, RZ, -R193 ;  /* 0x000000ffffc1c224 */ /* 0x000fe200078e0ac1 */
[----:B------:R-:W-:Y:S01]  /*ba60*/  ISETP.GT.U32.AND P4, PT, R201, R198, PT ;  /* 0x000000c6c900720c */ /* 0x000fe20003f84070 */
[----:B------:R-:W-:-:S04]  /*ba70*/  IMAD.HI.U32 R218, R207, R219, RZ ;  /* 0x000000dbcfda7227 */ /* 0x000fc800078e00ff */
[----:B-1----:R-:W-:Y:S02]  /*ba80*/  IMAD R2, R126, 0x2, R2 ;  /* 0x000000027e027824 */ /* 0x002fe400078e0202 */
[C---:B------:R-:W-:Y:S02]  /*ba90*/  IMAD R207, R201.reuse, R222, R249 ;  /* 0x000000dec9cf7224 */ /* 0x040fe400078e02f9 */
[----:B------:R-:W-:Y:S01]  /*baa0*/  IMAD.MOV R249, RZ, RZ, -R220 ;  /* 0x000000fffff97224 */ /* 0x000fe200078e0adc */
[----:B------:R1:W-:Y:S01]  /*bab0*/  STL [R1+0x98], R2 ;  /* 0x0000980201007387 */ /* 0x0003e20000100800 */
[----:B------:R-:W-:Y:S01]  /*bac0*/  @!P6 IMAD.IADD R206, R206, 0x1, -R201 ;  /* 0x00000001cecee824 */ /* 0x000fe200078e0ac9 */
[C---:B------:R-:W-:Y:S01]  /*bad0*/  ISETP.GT.U32.AND P6, PT, R201.reuse, R250, PT ;  /* 0x000000fac900720c */ /* 0x040fe20003fc4070 */
[----:B------:R-:W-:Y:S02]  /*bae0*/  IMAD.MOV R218, RZ, RZ, -R218 ;  /* 0x000000ffffda7224 */ /* 0x000fe400078e0ada */
[----:B------:R-:W-:-:S02]  /*baf0*/  IMAD R251, R201, R249, R251 ;  /* 0x000000f9c9fb7224 */ /* 0x000fc400078e02fb */
[C---:B------:R-:W-:Y:S02]  /*bb00*/  IMAD R249, R201.reuse, R218, R219 ;  /* 0x000000dac9f97224 */ /* 0x040fe400078e02db */
[--C-:B------:R-:W-:Y:S01]  /*bb10*/  @!P3 IMAD.IADD R196, R196, 0x1, -R201.reuse ;  /* 0x00000001c4c4b824 */ /* 0x100fe200078e0ac9 */
[C---:B------:R-:W-:Y:S01]  /*bb20*/  ISETP.GT.U32.AND P3, PT, R201.reuse, R251, PT ;  /* 0x000000fbc900720c */ /* 0x040fe20003f64070 */
[----:B-1----:R-:W-:Y:S02]  /*bb30*/  IMAD R2, R126, 0x2, R2 ;  /* 0x000000027e027824 */ /* 0x002fe400078e0202 */
[--C-:B------:R-:W-:Y:S01]  /*bb40*/  @!P4 IMAD.IADD R198, R198, 0x1, -R201.reuse ;  /* 0x00000001c6c6c824 */ /* 0x100fe200078e0ac9 */
[C---:B------:R-:W-:Y:S01]  /*bb50*/  ISETP.GT.U32.AND P4, PT, R201.reuse, R249, PT ;  /* 0x000000f9c900720c */ /* 0x040fe20003f84070 */
[--C-:B------:R-:W-:Y:S01]  /*bb60*/  @!P6 IMAD.IADD R250, R250, 0x1, -R201.reuse ;  /* 0x00000001fafae824 */ /* 0x100fe200078e0ac9 */
[----:B------:R1:W-:Y:S01]  /*bb70*/  STL [R1+0xac], R2 ;  /* 0x0000ac0201007387 */ /* 0x0003e20000100800 */
[----:B------:R-:W-:Y:S01]  /*bb80*/  @!P1 IMAD.MOV R194, RZ, RZ, -R194 ;  /* 0x000000ffffc29224 */ /* 0x000fe200078e0ac2 */
[C---:B------:R-:W-:Y:S01]  /*bb90*/  ISETP.GT.U32.AND P6, PT, R201.reuse, R198, PT ;  /* 0x000000c6c900720c */ /* 0x040fe20003fc4070 */
[----:B------:R-:W-:Y:S01]  /*bba0*/  @!P5 IMAD.MOV R206, RZ, RZ, -R206 ;  /* 0x000000ffffced224 */ /* 0x000fe200078e0ace */
[----:B------:R-:W-:Y:S01]  /*bbb0*/  ISETP.GT.U32.AND P1, PT, R201, R207, PT ;  /* 0x000000cfc900720c */ /* 0x000fe20003f24070 */
[----:B------:R-:W-:-:S02]  /*bbc0*/  @!P0 IMAD.IADD R203, R203, 0x1, -R201 ;  /* 0x00000001cbcb8824 */ /* 0x000fc400078e0ac9 */
[--C-:B------:R-:W-:Y:S01]  /*bbd0*/  @!P3 IMAD.IADD R251, R251, 0x1, -R201.reuse ;  /* 0x00000001fbfbb824 */ /* 0x100fe200078e0ac9 */
[C---:B------:R-:W-:Y:S01]  /*bbe0*/  ISETP.GT.U32.AND P3, PT, R201.reuse, R250, PT ;  /* 0x000000fac900720c */ /* 0x040fe20003f64070 */
[----:B------:R-:W-:Y:S01]  /*bbf0*/  @!P2 IMAD.MOV R196, RZ, RZ, -R196 ;  /* 0x000000ffffc4a224 */ /* 0x000fe200078e0ac4 */
[----:B------:R-:W-:Y:S01]  /*bc00*/  ISETP.GT.U32.AND P0, PT, R201, R203, PT ;  /* 0x000000cbc900720c */ /* 0x000fe20003f04070 */
[----:B-1----:R-:W-:Y:S02]  /*bc10*/  IMAD R2, R126, 0x2, R2 ;  /* 0x000000027e027824 */ /* 0x002fe400078e0202 */
[--C-:B------:R-:W-:Y:S01]  /*bc20*/  @!P4 IMAD.IADD R249, R249, 0x1, -R201.reuse ;  /* 0x00000001f9f9c824 */ /* 0x100fe200078e0ac9 */
[----:B------:R-:W-:Y:S01]  /*bc30*/  ISETP.GT.U32.AND P4, PT, R201, R251, PT ;  /* 0x000000fbc900720c */ /* 0x000fe20003f84070 */
[--C-:B------:R-:W-:Y:S01]  /*bc40*/  @!P6 IMAD.IADD R198, R198, 0x1, -R201.reuse ;  /* 0x00000001c6c6e824 */ /* 0x100fe200078e0ac9 */
[----:B------:R1:W-:Y:S01]  /*bc50*/  STL [R1+0x68], R2 ;  /* 0x0000680201007387 */ /* 0x0003e20000100800 */
[----:B------:R-:W-:Y:S01]  /*bc60*/  ISETP.GE.AND P6, PT, R4, RZ, PT ;  /* 0x000000ff0400720c */ /* 0x000fe20003fc6270 */
[----:B------:R-:W-:Y:S01]  /*bc70*/  @!P1 IMAD.IADD R207, R207, 0x1, -R201 ;  /* 0x00000001cfcf9824 */ /* 0x000fe200078e0ac9 */
[----:B------:R-:W-:-:S02]  /*bc80*/  ISETP.GE.AND P1, PT, R217, RZ, PT ;  /* 0x000000ffd900720c */ /* 0x000fc40003f26270 */
[--C-:B------:R-:W-:Y:S01]  /*bc90*/  @!P3 IMAD.IADD R250, R250, 0x1, -R201.reuse ;  /* 0x00000001fafab824 */ /* 0x100fe200078e0ac9 */
[----:B------:R-:W-:Y:S01]  /*bca0*/  ISETP.GT.U32.AND P2, PT, R201, R249, PT ;  /* 0x000000f9c900720c */ /* 0x000fe20003f44070 */
[--C-:B------:R-:W-:Y:S01]  /*bcb0*/  @!P0 IMAD.IADD R203, R203, 0x1, -R201.reuse ;  /* 0x00000001cbcb8824 */ /* 0x100fe200078e0ac9 */
[----:B------:R-:W-:Y:S01]  /*bcc0*/  ISETP.GT.U32.AND P5, PT, R201, R207, PT ;  /* 0x000000cfc900720c */ /* 0x000fe20003fa4070 */
[C---:B-1----:R-:W-:Y:S02]  /*bcd0*/  IMAD R2, R126.reuse, 0x2, R2 ;  /* 0x000000027e027824 */ /* 0x042fe400078e0202 */
[----:B------:R-:W-:Y:S01]  /*bce0*/  @!P4 IMAD.IADD R251, R251, 0x1, -R201 ;  /* 0x00000001fbfbc824 */ /* 0x000fe200078e0ac9 */
[----:B------:R-:W-:Y:S02]  /*bcf0*/  ISETP.GE.AND P3, PT, R215, RZ, PT ;  /* 0x000000ffd700720c */ /* 0x000fe40003f66270 */
[----:B------:R1:W-:Y:S01]  /*bd00*/  STL [R1+0x94], R2 ;  /* 0x0000940201007387 */ /* 0x0003e20000100800 */
[----:B------:R-:W-:Y:S01]  /*bd10*/  ISETP.GT.U32.AND P0, PT, R201, R252, PT ;  /* 0x000000fcc900720c */ /* 0x000fe20003f04070 */
[----:B-1----:R-:W-:Y:S01]  /*bd20*/  IMAD R2, R126, 0x2, R2 ;  /* 0x000000027e027824 */ /* 0x002fe200078e0202 */
[----:B------:R-:W-:-:S04]  /*bd30*/  ISETP.GE.AND P4, PT, R204, RZ, PT ;  /* 0x000000ffcc00720c */ /* 0x000fc80003f86270 */
[----:B------:R-:W-:-:S07]  /*bd40*/  @!P5 IMAD.IADD R207, R207, 0x1, -R201 ;  /* 0x00000001cfcfd824 */ /* 0x000fce00078e0ac9 */
[----:B------:R-:W-:Y:S01]  /*bd50*/  @!P0 IMAD.IADD R252, R252, 0x1, -R201 ;  /* 0x00000001fcfc8824 */ /* 0x000fe200078e0ac9 */
[----:B------:R1:W-:Y:S01]  /*bd60*/  STL [R1+0x90], R2 ;  /* 0x0000900201007387 */ /* 0x0003e20000100800 */
[----:B------:R-:W-:-:S03]  /*bd70*/  ISETP.GE.AND P5, PT, R216, RZ, PT ;  /* 0x000000ffd800720c */ /* 0x000fc60003fa6270 */
[----:B------:R-:W-:Y:S01]  /*bd80*/  ISETP.GT.U32.AND P0, PT, R201, R252, PT ;  /* 0x000000fcc900720c */ /* 0x000fe20003f04070 */
[----:B-1----:R-:W-:-:S05]  /*bd90*/  IMAD R2, R126, 0x2, R2 ;  /* 0x000000027e027824 */ /* 0x002fca00078e0202 */
[----:B------:R1:W-:Y:S02]  /*bda0*/  STL [R1+0x5c], R2 ;  /* 0x00005c0201007387 */ /* 0x0003e40000100800 */
        /* <DEDUP_REMOVED lines=33> */
[----:B------:R1:W-:Y:S04]  /*bfc0*/  STL [R1+0xd4], R2 ;  /* 0x0000d40201007387 */ /* 0x0003e80000100800 */
[----:B------:R-:W2:Y:S01]  /*bfd0*/  LDL R4, [R1+0xb90] ;  /* 0x000b900001047983 */ /* 0x000ea20000100800 */
[----:B------:R-:W-:Y:S02]  /*bfe0*/  @!P1 IMAD.MOV R203, RZ, RZ, -R203 ;  /* 0x000000ffffcb9224 */ /* 0x000fe400078e0acb */
[--C-:B------:R-:W-:Y:S02]  /*bff0*/  @!P2 IMAD.IADD R249, R249, 0x1, -R201.reuse ;  /* 0x00000001f9f9a824 */ /* 0x100fe400078e0ac9 */
[----:B------:R-:W-:Y:S02]  /*c000*/  @!P6 IMAD.MOV R198, RZ, RZ, -R198 ;  /* 0x000000ffffc6e224 */ /* 0x000fe400078e0ac6 */
[----:B-1----:R-:W-:Y:S01]  /*c010*/  IMAD R2, R126, 0x2, R2 ;  /* 0x000000027e027824 */ /* 0x002fe200078e0202 */
[----:B------:R-:W-:Y:S01]  /*c020*/  ISETP.GE.AND P1, PT, R0, RZ, PT ;  /* 0x000000ff0000720c */ /* 0x000fe20003f26270 */
[----:B------:R-:W-:Y:S01]  /*c030*/  @!P0 IMAD.IADD R252, R252, 0x1, -R201 ;  /* 0x00000001fcfc8824 */ /* 0x000fe200078e0ac9 */
[----:B------:R-:W-:-:S02]  /*c040*/  ISETP.GE.AND P2, PT, R3, RZ, PT ;  /* 0x000000ff0300720c */ /* 0x000fc40003f46270 */
[----:B------:R1:W-:Y:S02]  /*c050*/  STL [R1+0xd8], R2 ;  /* 0x0000d80201007387 */ /* 0x0003e40000100800 */
[----:B-1----:R-:W-:-:S05]  /*c060*/  IMAD R2, R126, 0x2, R2 ;  /* 0x000000027e027824 */ /* 0x002fca00078e0202 */
[----:B------:R1:W-:Y:S04]  /*c070*/  STL [R1+0xdc], R2 ;  /* 0x0000dc0201007387 */ /* 0x0003e80000100800 */
[----:B------:R-:W3:Y:S01]  /*c080*/  LDL R204, [R1+0xb98] ;  /* 0x000b980001cc7983 */ /* 0x000ee20000100800 */
[----:B-1----:R-:W-:-:S05]  /*c090*/  IMAD R2, R126, 0x2, R2 ;  /* 0x000000027e027824 */ /* 0x002fca00078e0202 */
[----:B------:R1:W-:Y:S02]  /*c0a0*/  STL [R1+0xe0], R2 ;  /* 0x0000e00201007387 */ /* 0x0003e40000100800 */
[----:B-1----:R-:W-:-:S05]  /*c0b0*/  IMAD R2, R126, 0x2, R2 ;  /* 0x000000027e027824 */ /* 0x002fca00078e0202 */
[----:B------:R1:W-:Y:S02]  /*c0c0*/  STL [R1+0xe8], R2 ;  /* 0x0000e80201007387 */ /* 0x0003e40000100800 */
[----:B-1----:R-:W-:-:S05]  /*c0d0*/  IMAD R2, R126, 0x2, R2 ;  /* 0x000000027e027824 */ /* 0x002fca00078e0202 */
[----:B------:R-:W-:Y:S01]  /*c0e0*/  STL [R1+0xe4], R2 ;  /* 0x0000e40201007387 */ /* 0x000fe20000100800 */
[----:B------:R-:W-:-:S03]  /*c0f0*/  IMAD R223, R126, 0x2, R2 ;  /* 0x000000027edf7824 */ /* 0x000fc600078e0202 */
[----:B------:R-:W-:Y:S04]  /*c100*/  STL [R1+0xd04], R0 ;  /* 0x000d040001007387 */ /* 0x000fe80000100800 */
[----:B------:R-:W4:Y:S04]  /*c110*/  LDL.LU R222, [R1+0x2c] ;  /* 0x00002c0001de7983 */ /* 0x000f280000300800 */
[----:B------:R-:W2:Y:S04]  /*c120*/  LDL.LU R221, [R1+0x28] ;  /* 0x0000280001dd7983 */ /* 0x000ea80000300800 */
[----:B------:R-:W2:Y:S04]  /*c130*/  LDL.LU R220, [R1+0x24] ;  /* 0x0000240001dc7983 */ /* 0x000ea80000300800 */
[----:B------:R1:W-:Y:S04]  /*c140*/  STL [R1+0xec], R223 ;  /* 0x0000ecdf01007387 */ /* 0x0003e80000100800 */
[----:B------:R-:W2:Y:S04]  /*c150*/  LDL.LU R219, [R1+0x20] ;  /* 0x0000200001db7983 */ /* 0x000ea80000300800 */
[----:B------:R-:W2:Y:S04]  /*c160*/  LDL.LU R218, [R1+0x1c] ;  /* 0x00001c0001da7983 */ /* 0x000ea80000300800 */
[----:B------:R-:W2:Y:S04]  /*c170*/  LDL.LU R217, [R1+0x18] ;  /* 0x0000180001d97983 */ /* 0x000ea80000300800 */
[----:B------:R-:W2:Y:S04]  /*c180*/  LDL.LU R216, [R1+0x14] ;  /* 0x0000140001d87983 */ /* 0x000ea80000300800 */
[----:B------:R-:W2:Y:S01]  /*c190*/  LDL.LU R215, [R1+0x10] ;  /* 0x0000100001d77983 */ /* 0x000ea20000300800 */
[----:B-1----:R-:W-:-:S03]  /*c1a0*/  IMAD R223, R126, 0x2, R223 ;  /* 0x000000027edf7824 */ /* 0x002fc600078e02df */
[----:B------:R-:W2:Y:S04]  /*c1b0*/  LDL.LU R0, [R1+0x8] ;  /* 0x0000080001007983 */ /* 0x000ea80000300800 */
[----:B------:R-:W2:Y:S04]  /*c1c0*/  LDL.LU R3, [R1+0x4] ;  /* 0x0000040001037983 */ /* 0x000ea80000300800 */
[----:B------:R-:W2:Y:S01]  /*c1d0*/  LDL.LU R2, [R1] ;  /* 0x0000000001027983 */ /* 0x000ea20000300800 */
[----:B------:R-:W-:Y:S01]  /*c1e0*/  @!P1 IMAD.MOV R252, RZ, RZ, -R252 ;  /* 0x000000fffffc9224 */ /* 0x000fe200078e0afc */
[----:B------:R-:W-:-:S02]  /*c1f0*/  ISETP.NE.AND P0, PT, RZ, UR15, PT ;  /* 0x0000000fff007c0c */ /* 0x000fc4000bf05270 */
[----:B------:R-:W-:-:S04]  /*c200*/  LOP3.LUT R201, RZ, UR15, RZ, 0x33, !PT ;  /* 0x0000000fffc97c12 */ /* 0x000fc8000f8e33ff */
[C---:B------:R-:W-:Y:S02]  /*c210*/  SEL R252, R201.reuse, R252, !P0 ;  /* 0x000000fcc9fc7207 */ /* 0x040fe40004000000 */
[----:B------:R-:W-:Y:S02]  /*c220*/  SEL R200, R201, R200, !P0 ;  /* 0x000000c8c9c87207 */ /* 0x000fe40004000000 */
[----:B---3--:R-:W-:Y:S02]  /*c230*/  ISETP.GE.AND P6, PT, R204, RZ, PT ;  /* 0x000000ffcc00720c */ /* 0x008fe40003fc6270 */
[----:B------:R-:W3:Y:S04]  /*c240*/  LDL.LU R204, [R1+0xd38] ;  /* 0x000d380001cc7983 */ /* 0x000ee80000300800 */
[----:B------:R1:W-:Y:S02]  /*c250*/  STL [R1+0xf4], R223 ;  /* 0x0000f4df01007387 */ /* 0x0003e40000100800 */
[----:B-1----:R-:W-:-:S05]  /*c260*/  IMAD R223, R126, 0x2, R223 ;  /* 0x000000027edf7824 */ /* 0x002fca00078e02df */
[----:B------:R1:W-:Y:S02]  /*c270*/  STL [R1+0xf8], R223 ;  /* 0x0000f8df01007387 */ /* 0x0003e40000100800 */
[----:B-1----:R-:W-:-:S05]  /*c280*/  IMAD R223, R126, 0x2, R223 ;  /* 0x000000027edf7824 */ /* 0x002fca00078e02df */
[----:B------:R-:W-:Y:S04]  /*c290*/  STL [R1+0xf0], R223 ;  /* 0x0000f0df01007387 */ /* 0x000fe80000100800 */
[----:B------:R1:W-:Y:S01]  /*c2a0*/  STL [R1+0x1ac], R252 ;  /* 0x0001acfc01007387 */ /* 0x0003e20000100800 */
[C---:B----4-:R-:W-:Y:S01]  /*c2b0*/  SEL R222, R201.reuse, R222, !P0 ;  /* 0x000000dec9de7207 */ /* 0x050fe20004000000 */
[----:B-1----:R-:W-:Y:S02]  /*c2c0*/  IMAD R252, R126, 0x2, R223 ;  /* 0x000000027efc7824 */ /* 0x002fe400078e02df */
[----:B------:R-:W4:Y:S01]  /*c2d0*/  LDL.LU R223, [R1+0xd34] ;  /* 0x000d340001df7983 */ /* 0x000f220000300800 */
[----:B--2---:R-:W-:-:S03]  /*c2e0*/  SEL R221, R201, R221, !P0 ;  /* 0x000000ddc9dd7207 */ /* 0x004fc60004000000 */
[----:B------:R1:W-:Y:S01]  /*c2f0*/  STL [R1+0x69c], R200 ;  /* 0x00069cc801007387 */ /* 0x0003e20000100800 */
[----:B------:R-:W-:-:S03]  /*c300*/  SEL R220, R201, R220, !P0 ;  /* 0x000000dcc9dc7207 */ /* 0x000fc60004000000 */
[----:B-1----:R-:W2:Y:S01]  /*c310*/  LDL.LU R200, [R1+0xc] ;  /* 0x00000c0001c87983 */ /* 0x002ea20000300800 */
[----:B------:R-:W-:-:S03]  /*c320*/  SEL R219, R201, R219, !P0 ;  /* 0x000000dbc9db7207 */ /* 0x000fc60004000000 */
[----:B------:R1:W-:Y:S01]  /*c330*/  STL [R1+0x19c], R222 ;  /* 0x00019cde01007387 */ /* 0x0003e20000100800 */
[C---:B------:R-:W-:Y:S02]  /*c340*/  SEL R218, R201.reuse, R218, !P0 ;  /* 0x000000dac9da7207 */ /* 0x040fe40004000000 */
[C---:B------:R-:W-:Y:S01]  /*c350*/  SEL R217, R201.reuse, R217, !P0 ;  /* 0x000000d9c9d97207 */ /* 0x040fe20004000000 */
[----:B-1----:R-:W4:Y:S04]  /*c360*/  LDL.LU R222, [R1+0xd30] ;  /* 0x000d300001de7983 */ /* 0x002f280000300800 */
[----:B------:R1:W-:Y:S01]  /*c370*/  STL [R1+0x198], R221 ;  /* 0x000198dd01007387 */ /* 0x0003e20000100800 */
[C---:B------:R-:W-:Y:S02]  /*c380*/  SEL R216, R201.reuse, R216, !P0 ;  /* 0x000000d8c9d87207 */ /* 0x040fe40004000000 */
[C---:B------:R-:W-:Y:S01]  /*c390*/  SEL R215, R201.reuse, R215, !P0 ;  /* 0x000000d7c9d77207 */ /* 0x040fe20004000000 */
[----:B-1----:R-:W4:Y:S04]  /*c3a0*/  LDL.LU R221, [R1+0xd2c] ;  /* 0x000d2c0001dd7983 */ /* 0x002f280000300800 */
[----:B------:R1:W-:Y:S04]  /*c3b0*/  STL [R1+0x194], R220 ;  /* 0x000194dc01007387 */ /* 0x0003e80000100800 */
[----:B-1----:R-:W4:Y:S04]  /*c3c0*/  LDL.LU R220, [R1+0xd28] ;  /* 0x000d280001dc7983 */ /* 0x002f280000300800 */
[----:B------:R1:W-:Y:S04]  /*c3d0*/  STL [R1+0x190], R219 ;  /* 0x000190db01007387 */ /* 0x0003e80000100800 */
[----:B-1----:R-:W4:Y:S04]  /*c3e0*/  LDL.LU R219, [R1+0xd24] ;  /* 0x000d240001db7983 */ /* 0x002f280000300800 */
[----:B------:R1:W-:Y:S04]  /*c3f0*/  STL [R1+0x18c], R218 ;  /* 0x00018cda01007387 */ /* 0x0003e80000100800 */
[----:B-1----:R-:W4:Y:S04]  /*c400*/  LDL.LU R218, [R1+0xd20] ;  /* 0x000d200001da7983 */ /* 0x002f280000300800 */
[----:B------:R1:W-:Y:S04]  /*c410*/  STL [R1+0x188], R217 ;  /* 0x000188d901007387 */ /* 0x0003e80000100800 */
[----:B-1----:R-:W3:Y:S04]  /*c420*/  LDL.LU R217, [R1+0xd1c] ;  /* 0x000d1c0001d97983 */ /* 0x002ee80000300800 */
[----:B------:R1:W-:Y:S04]  /*c430*/  STL [R1+0x184], R216 ;  /* 0x000184d801007387 */ /* 0x0003e80000100800 */
[----:B-1----:R-:W4:Y:S04]  /*c440*/  LDL.LU R216, [R1+0xd18] ;  /* 0x000d180001d87983 */ /* 0x002f280000300800 */
[----:B------:R1:W-:Y:S04]  /*c450*/  STL [R1+0x180], R215 ;  /* 0x000180d701007387 */ /* 0x0003e80000100800 */
[----:B-1----:R-:W4:Y:S01]  /*c460*/  LDL.LU R215, [R1+0xd14] ;  /* 0x000d140001d77983 */ /* 0x002f220000300800 */
[----:B--2---:R-:W-:-:S05]  /*c470*/  SEL R200, R201, R200, !P0 ;  /* 0x000000c8c9c87207 */ /* 0x004fca0004000000 */
[----:B------:R1:W-:Y:S02]  /*c480*/  STL [R1+0x17c], R200 ;  /* 0x00017cc801007387 */ /* 0x0003e40000100800 */
[C---:B-1----:R-:W-:Y:S02]  /*c490*/  SEL R200, R201.reuse, R0, !P0 ;  /* 0x00000000c9c87207 */ /* 0x042fe40004000000 */
[C---:B------:R-:W-:Y:S02]  /*c4a0*/  SEL R0, R201.reuse, R3, !P0 ;  /* 0x00000003c9007207 */ /* 0x040fe40004000000 */
[C---:B------:R-:W-:Y:S01]  /*c4b0*/  SEL R3, R201.reuse, R2, !P0 ;  /* 0x00000002c9037207 */ /* 0x040fe20004000000 */
[----:B------:R-:W-:Y:S04]  /*c4c0*/  STL [R1+0x178], R200 ;  /* 0x000178c801007387 */ /* 0x000fe80000100800 */
[----:B------:R-:W-:Y:S04]  /*c4d0*/  STL [R1+0x174], R0 ;  /* 0x0001740001007387 */ /* 0x000fe80000100800 */
[----:B------:R3:W-:Y:S02]  /*c4e0*/  STL [R1+0x170], R3 ;  /* 0x0001700301007387 */ /* 0x0007e40000100800 */
[----:B---3--:R-:W-:-:S02]  /*c4f0*/  SEL R3, R201, R217, !P0 ;  /* 0x000000d9c9037207 */ /* 0x008fc40004000000 */
[C---:B----4-:R-:W-:Y:S02]  /*c500*/  SEL R0, R201.reuse, R216, !P0 ;  /* 0x000000d8c9007207 */ /* 0x050fe40004000000 */
[C---:B------:R-:W-:Y:S01]  /*c510*/  SEL R2, R201.reuse, R215, !P0 ;  /* 0x000000d7c9027207 */ /* 0x040fe20004000000 */
[----:B------:R-:W-:Y:S01]  /*c520*/  @!P5 IMAD.MOV R207, RZ, RZ, -R207 ;  /* 0x000000ffffcfd224 */ /* 0x000fe200078e0acf */
[C---:B------:R-:W-:Y:S02]  /*c530*/  SEL R184, R201.reuse, R184, !P0 ;  /* 0x000000b8c9b87207 */ /* 0x040fe40004000000 */
[C---:B------:R-:W-:Y:S01]  /*c540*/  SEL R185, R201.reuse, R185, !P0 ;  /* 0x000000b9c9b97207 */ /* 0x040fe20004000000 */
[----:B------:R1:W-:Y:S01]  /*c550*/  STL [R1+0x16c], R2 ;  /* 0x00016c0201007387 */ /* 0x0003e20000100800 */
[----:B------:R-:W-:Y:S01]  /*c560*/  @!P6 IMAD.MOV R204, RZ, RZ, -R204 ;  /* 0x000000ffffcce224 */ /* 0x000fe200078e0acc */
[----:B------:R-:W2:Y:S02]  /*c570*/  LDC R216, c[0x0][0x230] ;  /* 0x00008c00ffd87b82 */ /* 0x000ea40000000800 */
[----:B------:R3:W-:Y:S01]  /*c580*/  STL [R1+0x168], R0 ;  /* 0x0001680001007387 */ /* 0x0007e20000100800 */
[----:B-1----:R-:W-:-:S03]  /*c590*/  SEL R2, R201, R218, !P0 ;  /* 0x000000dac9027207 */ /* 0x002fc60004000000 */
[----:B------:R1:W-:Y:S01]  /*c5a0*/  STL [R1+0x164], R3 ;  /* 0x0001640301007387 */ /* 0x0003e20000100800 */
[----:B---3--:R-:W-:-:S03]  /*c5b0*/  SEL R0, R201, R219, !P0 ;  /* 0x000000dbc9007207 */ /* 0x008fc60004000000 */
[----:B------:R3:W-:Y:S01]  /*c5c0*/  STL [R1+0x160], R2 ;  /* 0x0001600201007387 */ /* 0x0007e20000100800 */
[----:B-1----:R-:W-:-:S03]  /*c5d0*/  SEL R3, R201, R220, !P0 ;  /* 0x000000dcc9037207 */ /* 0x002fc60004000000 */
[----:B------:R1:W-:Y:S01]  /*c5e0*/  STL [R1+0x15c], R0 ;  /* 0x00015c0001007387 */ /* 0x0003e20000100800 */
[----:B---3--:R-:W-:-:S03]  /*c5f0*/  SEL R2, R201, R221, !P0 ;  /* 0x000000ddc9027207 */ /* 0x008fc60004000000 */
[----:B------:R3:W-:Y:S04]  /*c600*/  STL [R1+0x158], R3 ;  /* 0x0001580301007387 */ /* 0x0007e80000100800 */
[----:B------:R4:W-:Y:S01]  /*c610*/  STL [R1+0x154], R2 ;  /* 0x0001540201007387 */ /* 0x0009e20000100800 */
[C---:B-1----:R-:W-:Y:S02]  /*c620*/  SEL R0, R201.reuse, R222, !P0 ;  /* 0x000000dec9007207 */ /* 0x042fe40004000000 */
[----:B---3--:R-:W-:-:S03]  /*c630*/  SEL R3, R201, R223, !P0 ;  /* 0x000000dfc9037207 */ /* 0x008fc60004000000 */
[----:B------:R1:W-:Y:S01]  /*c640*/  STL [R1+0x150], R0 ;  /* 0x0001500001007387 */ /* 0x0003e20000100800 */
[----:B----4-:R-:W-:-:S03]  /*c650*/  SEL R2, R201, R224, !P0 ;  /* 0x000000e0c9027207 */ /* 0x010fc60004000000 */
        /* <DEDUP_REMOVED lines=51> */
[C---:B---3--:R-:W-:Y:S02]  /*c990*/  SEL R3, R201.reuse, R192, !P0 ;  /* 0x000000c0c9037207 */ /* 0x048fe40004000000 */
[----:B----4-:R-:W-:-:S03]  /*c9a0*/  SEL R2, R201, R195, !P0 ;  /* 0x000000c3c9027207 */ /* 0x010fc60004000000 */
[----:B------:R1:W-:Y:S04]  /*c9b0*/  STL [R1+0xd08], R3 ;  /* 0x000d080301007387 */ /* 0x0003e80000100800 */
[----:B------:R-:W-:Y:S04]  /*c9c0*/  STL [R1+0x8], R0 ;  /* 0x0000080001007387 */ /* 0x000fe80000100800 */
[----:B------:R3:W-:Y:S01]  /*c9d0*/  STL [R1+0xd0c], R2 ;  /* 0x000d0c0201007387 */ /* 0x0007e20000100800 */
[C---:B-1----:R-:W-:Y:S02]  /*c9e0*/  SEL R3, R201.reuse, R214, !P0 ;  /* 0x000000d6c9037207 */ /* 0x042fe40004000000 */
[----:B---3--:R-:W-:-:S03]  /*c9f0*/  SEL R2, R201, R210, !P0 ;  /* 0x000000d2c9027207 */ /* 0x008fc60004000000 */
[----:B------:R1:W-:Y:S04]  /*ca00*/  STL [R1+0x1a8], R3 ;  /* 0x0001a80301007387 */ /* 0x0003e80000100800 */
[----:B------:R3:W-:Y:S01]  /*ca10*/  STL [R1+0x1a4], R2 ;  /* 0x0001a40201007387 */ /* 0x0007e20000100800 */
[C---:B-1----:R-:W-:Y:S02]  /*ca20*/  SEL R3, R201.reuse, R211, !P0 ;  /* 0x000000d3c9037207 */ /* 0x042fe40004000000 */
[----:B---3--:R-:W-:-:S03]  /*ca30*/  SEL R2, R201, R5, !P0 ;  /* 0x00000005c9027207 */ /* 0x008fc60004000000 */
[----:B------:R1:W-:Y:S01]  /*ca40*/  STL [R1+0x68c], R3 ;  /* 0x00068c0301007387 */ /* 0x0003e20000100800 */
[----:B------:R-:W-:-:S03]  /*ca50*/  SEL R5, R201, R6, !P0 ;  /* 0x00000006c9057207 */ /* 0x000fc60004000000 */
        /* <DEDUP_REMOVED lines=310> */
[----:B------:R3:W-:Y:S01]  /*ddc0*/  STL [R1+0x5b8], R3 ;  /* 0x0005b80301007387 */ /* 0x0007e20000100800 */
[----:B------:R-:W-:-:S03]  /*ddd0*/  ISETP.NE.AND P5, PT, R4, RZ, PT ;  /* 0x000000ff0400720c */ /* 0x000fc60003fa5270 */
        /* <DEDUP_REMOVED lines=9> */
[----:B------:R-:W-:Y:S01]  /*de70*/  STL [R1+0x5a4], R5 ;  /* 0x0005a40501007387 */ /* 0x000fe20000100800 */
[----:B----4-:R-:W-:-:S03]  /*de80*/  SEL R2, R201, R171, !P0 ;  /* 0x000000abc9027207 */ /* 0x010fc60004000000 */
[----:B------:R-:W-:Y:S01]  /*de90*/  STL [R1+0x5a0], R3 ;  /* 0x0005a00301007387 */ /* 0x000fe20000100800 */
[----:B------:R-:W-:-:S03]  /*dea0*/  @!P5 LOP3.LUT R204, RZ, R4, RZ, 0x33, !PT ;  /* 0x00000004ffccd212 */ /* 0x000fc600078e33ff */
[----:B------:R2:W-:Y:S04]  /*deb0*/  STL [R1+0x59c], R2 ;  /* 0x00059c0201007387 */ /* 0x0005e80000100800 */
[----:B------:R-:W-:Y:S04]  /*dec0*/  STL.64 [R1+0xcd8], R184 ;  /* 0x000cd8b801007387 */ /* 0x000fe80000100a00 */
[----:B------:R-:W-:Y:S04]  /*ded0*/  STL [R1+0xce8], R185 ;  /* 0x000ce8b901007387 */ /* 0x000fe80000100800 */
[----:B------:R-:W3:Y:S04]  /*dee0*/  LDL.LU R4, [R1+0xd10] ;  /* 0x000d100001047983 */ /* 0x000ee80000300800 */
[----:B------:R-:W4:Y:S04]  /*def0*/  LDL.LU R227, [R1+0x104] ;  /* 0x0001040001e37983 */ /* 0x000f280000300800 */
[----:B------:R-:W4:Y:S04]  /*df00*/  LDL.LU R226, [R1+0x100] ;  /* 0x0001000001e27983 */ /* 0x000f280000300800 */
[----:B------:R-:W4:Y:S04]  /*df10*/  LDL.LU R225, [R1+0xfc] ;  /* 0x0000fc0001e17983 */ /* 0x000f280000300800 */
[----:B------:R-:W4:Y:S04]  /*df20*/  LDL.LU R224, [R1+0x108] ;  /* 0x0001080001e07983 */ /* 0x000f280000300800 */
[----:B------:R-:W4:Y:S04]  /*df30*/  LDL.LU R223, [R1+0x3c] ;  /* 0x00003c0001df7983 */ /* 0x000f280000300800 */
[----:B------:R-:W4:Y:S04]  /*df40*/  LDL.LU R222, [R1+0x38] ;  /* 0x0000380001de7983 */ /* 0x000f280000300800 */
[----:B------:R-:W4:Y:S01]  /*df50*/  LDL.LU R221, [R1+0x34] ;  /* 0x0000340001dd7983 */ /* 0x000f220000300800 */
[----:B------:R-:W1:Y:S01]  /*df60*/  S2R R200, SR_TID.X ;  /* 0x0000000000c87919 */ /* 0x000e620000002100 */
[----:B------:R-:W-:-:S02]  /*df70*/  @!P3 IMAD.MOV R250, RZ, RZ, -R250 ;  /* 0x000000fffffab224 */ /* 0x000fc400078e0afa */
[----:B------:R-:W-:Y:S02]  /*df80*/  @!P4 IMAD.MOV R251, RZ, RZ, -R251 ;  /* 0x000000fffffbc224 */ /* 0x000fe400078e0afb */
[----:B------:R-:W-:Y:S01]  /*df90*/  @!P2 IMAD.MOV R249, RZ, RZ, -R249 ;  /* 0x000000fffff9a224 */ /* 0x000fe200078e0af9 */
[C---:B------:R-:W-:Y:S01]  /*dfa0*/  SEL R250, R201.reuse, R250, !P0 ;  /* 0x000000fac9fa7207 */ /* 0x040fe20004000000 */
[----:B------:R-:W-:Y:S01]  /*dfb0*/  IMAD R11, R204, UR4, RZ ;  /* 0x00000004cc0b7c24 */ /* 0x000fe2000f8e02ff */
[C---:B------:R-:W-:Y:S01]  /*dfc0*/  SEL R251, R201.reuse, R251, !P0 ;  /* 0x000000fbc9fb7207 */ /* 0x040fe20004000000 */
[----:B------:R-:W4:Y:S01]  /*dfd0*/  LDL.LU R215, [R1+0x30] ;  /* 0x0000300001d77983 */ /* 0x000f220000300800 */
[C---:B------:R-:W-:Y:S02]  /*dfe0*/  SEL R248, R201.reuse, R197, !P0 ;  /* 0x000000c5c9f87207 */ /* 0x040fe40004000000 */
[C---:B------:R-:W-:Y:S01]  /*dff0*/  SEL R247, R201.reuse, R199, !P0 ;  /* 0x000000c7c9f77207 */ /* 0x040fe20004000000 */
[----:B------:R-:W-:Y:S01]  /*e000*/  STL.64 [R1+0xce0], R250 ;  /* 0x000ce0fa01007387 */ /* 0x000fe20000100a00 */
[----:B------:R-:W-:-:S02]  /*e010*/  SEL R246, R201, R202, !P0 ;  /* 0x000000cac9f67207 */ /* 0x000fc40004000000 */
[C---:B------:R-:W-:Y:S01]  /*e020*/  SEL R245, R201.reuse, R208, !P0 ;  /* 0x000000d0c9f57207 */ /* 0x040fe20004000000 */
[----:B------:R-:W4:Y:S01]  /*e030*/  LDL.LU R217, [R1+0x40] ;  /* 0x0000400001d97983 */ /* 0x000f220000300800 */
[C---:B------:R-:W-:Y:S02]  /*e040*/  SEL R244, R201.reuse, R213, !P0 ;  /* 0x000000d5c9f47207 */ /* 0x040fe40004000000 */
[C---:B------:R-:W-:Y:S02]  /*e050*/  SEL R0, R201.reuse, R212, !P0 ;  /* 0x000000d4c9007207 */ /* 0x040fe40004000000 */
[C---:B------:R-:W-:Y:S02]  /*e060*/  SEL R139, R201.reuse, R152, !P0 ;  /* 0x00000098c98b7207 */ /* 0x040fe40004000000 */
[C---:B------:R-:W-:Y:S02]  /*e070*/  SEL R137, R201.reuse, R153, !P0 ;  /* 0x00000099c9897207 */ /* 0x040fe40004000000 */
[----:B------:R-:W-:-:S02]  /*e080*/  SEL R129, R201, R172, !P0 ;  /* 0x000000acc9817207 */ /* 0x000fc40004000000 */
[C---:B------:R-:W-:Y:S02]  /*e090*/  SEL R128, R201.reuse, R173, !P0 ;  /* 0x000000adc9807207 */ /* 0x040fe40004000000 */
        /* <DEDUP_REMOVED lines=23> */
[C---:B------:R-:W-:Y:S01]  /*e210*/  SEL R90, R201.reuse, R207, !P0 ;  /* 0x000000cfc95a7207 */ /* 0x040fe20004000000 */
[----:B--2---:R-:W-:Y:S01]  /*e220*/  VIADD R2, R216, 0x7f ;  /* 0x0000007fd8027836 */ /* 0x004fe20000000000 */
[----:B------:R-:W-:Y:S01]  /*e230*/  SEL R249, R201, R249, !P0 ;  /* 0x000000f9c9f97207 */ /* 0x000fe20004000000 */
[----:B------:R-:W2:Y:S01]  /*e240*/  LDL.LU R216, [R1+0x44] ;  /* 0x0000440001d87983 */ /* 0x000ea20000300800 */
[----:B-1----:R-:W-:Y:S01]  /*e250*/  LOP3.LUT R200, R200, 0x7f, RZ, 0xc0, !PT ;  /* 0x0000007fc8c87812 */ /* 0x002fe200078ec0ff */
[----:B------:R-:W-:Y:S01]  /*e260*/  IMAD R5, R126, 0x2, R252 ;  /* 0x000000027e057824 */ /* 0x000fe200078e02fc */
[C---:B------:R-:W-:Y:S01]  /*e270*/  LEA R148, P0, R11.reuse, UR6, 0x2 ;  /* 0x000000060b947c11 */ /* 0x040fe2000f8010ff */
[----:B------:R-:W-:Y:S02]  /*e280*/  ULDC.64 UR4, c[0x0][0x218] ;  /* 0x0000860000047ab9 */ /* 0x000fe40000000a00 */
[----:B------:R-:W-:Y:S01]  /*e290*/  IMAD R127, R200, R127, RZ ;  /* 0x0000007fc87f7224 */ /* 0x000fe200078e02ff */
[----:B------:R-:W-:Y:S01]  /*e2a0*/  LEA.HI.X.SX32 R11, R11, UR7, 0x2, P0 ;  /* 0x000000070b0b7c11 */ /* 0x000fe200080f16ff */
[----:B------:R-:W2:Y:S01]  /*e2b0*/  LDL.LU R200, [R1+0x58] ;  /* 0x0000580001c87983 */ /* 0x000ea20000300800 */
[----:B------:R-:W-:-:S03]  /*e2c0*/  ISETP.GT.AND P0, PT, R2, 0x7f, PT ;  /* 0x0000007f0200780c */ /* 0x000fc60003f04270 */
[----:B------:R-:W2:Y:S04]  /*e2d0*/  LDL.LU R219, [R1+0x78] ;  /* 0x0000780001db7983 */ /* 0x000ea80000300800 */
[----:B------:R-:W2:Y:S04]  /*e2e0*/  LDL.LU R218, [R1+0x64] ;  /* 0x0000640001da7983 */ /* 0x000ea80000300800 */
[----:B------:R-:W2:Y:S04]  /*e2f0*/  LDL.LU R220, [R1+0x74] ;  /* 0x0000740001dc7983 */ /* 0x000ea80000300800 */
[----:B------:R-:W2:Y:S01]  /*e300*/  LDL.LU R233, [R1+0x70] ;  /* 0x0000700001e97983 */ /* 0x000ea20000300800 */
[----:B---3--:R-:W-:-:S02]  /*e310*/  LEA R16, P4, R4, R148, 0x2 ;  /* 0x0000009404107211 */ /* 0x008fc400078810ff */
[CC--:B----4-:R-:W-:Y:S02]  /*e320*/  LEA R14, P5, R227.reuse, R148.reuse, 0x2 ;  /* 0x00000094e30e7211 */ /* 0x0d0fe400078a10ff */
[-C--:B------:R-:W-:Y:S02]  /*e330*/  LEA.HI.X.SX32 R17, R4, R11.reuse, 0x2, P4 ;  /* 0x0000000b04117211 */ /* 0x080fe400020f16ff */
[CC--:B------:R-:W-:Y:S02]  /*e340*/  LEA R12, P2, R226.reuse, R148.reuse, 0x2 ;  /* 0x00000094e20c7211 */ /* 0x0c0fe400078410ff */
[-C--:B------:R-:W-:Y:S02]  /*e350*/  LEA.HI.X.SX32 R15, R227, R11.reuse, 0x2, P5 ;  /* 0x0000000be30f7211 */ /* 0x080fe400028f16ff */
[----:B------:R-:W-:Y:S01]  /*e360*/  LEA R2, P3, R225, R148, 0x2 ;  /* 0x00000094e1027211 */ /* 0x000fe200078610ff */
[----:B------:R1:W-:Y:S01]  /*e370*/  STL.64 [R1+0x658], R16 ;  /* 0x0006581001007387 */ /* 0x0003e20000100a00 */
[----:B------:R-:W-:-:S02]  /*e380*/  LEA.HI.X.SX32 R13, R226, R11, 0x2, P2 ;  /* 0x0000000be20d7211 */ /* 0x000fc400010f16ff */
[----:B------:R-:W-:Y:S01]  /*e390*/  LEA.HI.X.SX32 R3, R225, R11, 0x2, P3 ;  /* 0x0000000be1037211 */ /* 0x000fe200018f16ff */
[----:B------:R3:W-:Y:S04]  /*e3a0*/  STL.64 [R1+0x650], R14 ;  /* 0x0006500e01007387 */ /* 0x0007e80000100a00 */
[----:B------:R-:W4:Y:S01]  /*e3b0*/  LDL.LU R232, [R1+0x4c] ;  /* 0x00004c0001e87983 */ /* 0x000f220000300800 */
[----:B-1----:R-:W-:-:S03]  /*e3c0*/  LEA R16, P4, R224, R148, 0x2 ;  /* 0x00000094e0107211 */ /* 0x002fc600078810ff */
[----:B------:R1:W-:Y:S01]  /*e3d0*/  STL.64 [R1+0x648], R12 ;  /* 0x0006480c01007387 */ /* 0x0003e20000100a00 */
[----:B---3--:R-:W-:-:S03]  /*e3e0*/  LEA R14, P5, R223, R148, 0x2 ;  /* 0x00000094df0e7211 */ /* 0x008fc600078a10ff */
[----:B------:R3:W-:Y:S01]  /*e3f0*/  STL.64 [R1+0x640], R2 ;  /* 0x0006400201007387 */ /* 0x0007e20000100a00 */
[-C--:B------:R-:W-:Y:S02]  /*e400*/  LEA.HI.X.SX32 R17, R224, R11.reuse, 0x2, P4 ;  /* 0x0000000be0117211 */ /* 0x080fe400020f16ff */
[----:B------:R-:W-:Y:S01]  /*e410*/  LEA.HI.X.SX32 R15, R223, R11, 0x2, P5 ;  /* 0x0000000bdf0f7211 */ /* 0x000fe200028f16ff */
[----:B------:R-:W4:Y:S01]  /*e420*/  LDL.LU R227, [R1+0x48] ;  /* 0x0000480001e37983 */ /* 0x000f220000300800 */
[----:B-1----:R-:W-:-:S03]  /*e430*/  LEA R12, P2, R222, R148, 0x2 ;  /* 0x00000094de0c7211 */ /* 0x002fc600078410ff */
[----:B------:R1:W-:Y:S01]  /*e440*/  STL.64 [R1+0x638], R16 ;  /* 0x0006381001007387 */ /* 0x0003e20000100a00 */
[----:B---3--:R-:W-:-:S03]  /*e450*/  LEA R2, P3, R221, R148, 0x2 ;  /* 0x00000094dd027211 */ /* 0x008fc600078610ff */
[----:B------:R-:W3:Y:S01]  /*e460*/  LDL.LU R226, [R1+0x54] ;  /* 0x0000540001e27983 */ /* 0x000ee20000300800 */
[-C--:B------:R-:W-:Y:S02]  /*e470*/  LEA.HI.X.SX32 R13, R222, R11.reuse, 0x2, P2 ;  /* 0x0000000bde0d7211 */ /* 0x080fe400010f16ff */
[----:B------:R-:W-:Y:S01]  /*e480*/  LEA.HI.X.SX32 R3, R221, R11, 0x2, P3 ;  /* 0x0000000bdd037211 */ /* 0x000fe200018f16ff */
[----:B------:R1:W-:Y:S04]  /*e490*/  STL.64 [R1+0x630], R14 ;  /* 0x0006300e01007387 */ /* 0x0003e80000100a00 */
[----:B------:R-:W3:Y:S04]  /*e4a0*/  LDL.LU R225, [R1+0x50] ;  /* 0x0000500001e17983 */ /* 0x000ee80000300800 */
[----:B------:R2:W-:Y:S04]  /*e4b0*/  STL.64 [R1+0x628], R12 ;  /* 0x0006280c01007387 */ /* 0x0005e80000100a00 */
[----:B------:R-:W3:Y:S04]  /*e4c0*/  LDL.LU R223, [R1+0x60] ;  /* 0x0000600001df7983 */ /* 0x000ee80000300800 */
[----:B------:R2:W-:Y:S04]  /*e4d0*/  STL.64 [R1+0x620], R2 ;  /* 0x0006200201007387 */ /* 0x0005e80000100a00 */
[----:B------:R-:W3:Y:S01]  /*e4e0*/  LDL.LU R222, [R1+0x6c] ;  /* 0x00006c0001de7983 */ /* 0x000ee20000300800 */
[----:B-1----:R-:W-:-:S02]  /*e4f0*/  LEA R16, P4, R215, R148, 0x2 ;  /* 0x00000094d7107211 */ /* 0x002fc400078810ff */
[----:B------:R-:W-:Y:S02]  /*e500*/  LEA R14, P5, R217, R148, 0x2 ;  /* 0x00000094d90e7211 */ /* 0x000fe400078a10ff */
[-C--:B------:R-:W-:Y:S02]  /*e510*/  LEA.HI.X.SX32 R17, R215, R11.reuse, 0x2, P4 ;  /* 0x0000000bd7117211 */ /* 0x080fe400020f16ff */
[----:B------:R-:W-:-:S03]  /*e520*/  LEA.HI.X.SX32 R15, R217, R11, 0x2, P5 ;  /* 0x0000000bd90f7211 */ /* 0x000fc600028f16ff */
[----:B------:R-:W-:Y:S04]  /*e530*/  STL.64 [R1+0x618], R16 ;  /* 0x0006181001007387 */ /* 0x000fe80000100a00 */
[----:B------:R-:W3:Y:S04]  /*e540*/  LDL.LU R217, [R1+0x84] ;  /* 0x0000840001d97983 */ /* 0x000ee80000300800 */
[----:B------:R-:W-:Y:S01]  /*e550*/  STL.64 [R1+0x610], R14 ;  /* 0x0006100e01007387 */ /* 0x000fe20000100a00 */
[----:B--2---:R-:W-:-:S04]  /*e560*/  LEA R12, P2, R216, R148, 0x2 ;  /* 0x00000094d80c7211 */ /* 0x004fc800078410ff */
[-C--:B------:R-:W-:Y:S02]  /*e570*/  LEA.HI.X.SX32 R13, R216, R11.reuse, 0x2, P2 ;  /* 0x0000000bd80d7211 */ /* 0x080fe400010f16ff */
[----:B------:R-:W2:Y:S01]  /*e580*/  LDL.LU R216, [R1+0x80] ;  /* 0x0000800001d87983 */ /* 0x000ea20000300800 */
[CC--:B------:R-:W-:Y:S02]  /*e590*/  LEA R2, P3, R200.reuse, R148.reuse, 0x2 ;  /* 0x00000094c8027211 */ /* 0x0c0fe400078610ff */
[CC--:B------:R-:W-:Y:S02]  /*e5a0*/  LEA R214, P4, R219.reuse, R148.reuse, 0x2 ;  /* 0x00000094dbd67211 */ /* 0x0c0fe400078810ff */
[-C--:B------:R-:W-:Y:S01]  /*e5b0*/  LEA.HI.X.SX32 R3, R200, R11.reuse, 0x2, P3 ;  /* 0x0000000bc8037211 */ /* 0x080fe200018f16ff */
[----:B------:R-:W-:Y:S01]  /*e5c0*/  STL.64 [R1+0x608], R12 ;  /* 0x0006080c01007387 */ /* 0x000fe20000100a00 */
[C---:B------:R-:W-:Y:S02]  /*e5d0*/  LEA R234, P5, R218.reuse, R148, 0x2 ;  /* 0x00000094daea7211 */ /* 0x040fe400078a10ff */
[-C--:B------:R-:W-:Y:S01]  /*e5e0*/  LEA.HI.X.SX32 R215, R219, R11.reuse, 0x2, P4 ;  /* 0x0000000bdbd77211 */ /* 0x080fe200020f16ff */
[----:B------:R-:W2:Y:S01]  /*e5f0*/  LDL.LU R200, [R1+0x98] ;  /* 0x0000980001c87983 */ /* 0x000ea20000300800 */
[----:B------:R-:W-:-:S03]  /*e600*/  LEA.HI.X.SX32 R235, R218, R11, 0x2, P5 ;  /* 0x0000000bdaeb7211 */ /* 0x000fc600028f16ff */
[----:B------:R-:W-:Y:S01]  /*e610*/  STL.64 [R1+0x508], R2 ;  /* 0x0005080201007387 */ /* 0x000fe20000100a00 */
[----:B------:R-:W-:-:S03]  /*e620*/  LEA R230, P2, R220, R148, 0x2 ;  /* 0x00000094dce67211 */ /* 0x000fc600078410ff */
[----:B------:R-:W2:Y:S01]  /*e630*/  LDL.LU R224, [R1+0xac] ;  /* 0x0000ac0001e07983 */ /* 0x000ea20000300800 */
[----:B------:R-:W-:-:S03]  /*e640*/  LEA R228, P3, R233, R148, 0x2 ;  /* 0x00000094e9e47211 */ /* 0x000fc600078610ff */
[----:B------:R-:W2:Y:S01]  /*e650*/  LDL.LU R221, [R1+0x68] ;  /* 0x0000680001dd7983 */ /* 0x000ea20000300800 */
[----:B------:R-:W-:-:S03]  /*e660*/  LEA.HI.X.SX32 R231, R220, R11, 0x2, P2 ;  /* 0x0000000bdce77211 */ /* 0x000fc600010f16ff */
[----:B------:R1:W-:Y:S04]  /*e670*/  STL.64 [R1+0xcf0], R214 ;  /* 0x000cf0d601007387 */ /* 0x0003e80000100a00 */
[----:B------:R-:W2:Y:S04]  /*e680*/  LDL.LU R219, [R1+0x94] ;  /* 0x0000940001db7983 */ /* 0x000ea80000300800 */
[----:B------:R-:W2:Y:S01]  /*e690*/  LDL.LU R218, [R1+0x90] ;  /* 0x0000900001da7983 */ /* 0x000ea20000300800 */
[----:B------:R-:W-:-:S03]  /*e6a0*/  LEA.HI.X.SX32 R229, R233, R11, 0x2, P3 ;  /* 0x0000000be9e57211 */ /* 0x000fc600018f16ff */
[----:B------:R1:W-:Y:S04]  /*e6b0*/  STL.64 [R1+0xcf8], R234 ;  /* 0x000cf8ea01007387 */ /* 0x0003e80000100a00 */
[----:B------:R-:W2:Y:S04]  /*e6c0*/  LDL.LU R220, [R1+0x5c] ;  /* 0x00005c0001dc7983 */ /* 0x000ea80000300800 */
[----:B------:R-:W2:Y:S01]  /*e6d0*/  LDL.LU R233, [R1+0x7c] ;  /* 0x00007c0001e97983 */ /* 0x000ea20000300800 */
[----:B----4-:R-:W-:-:S04]  /*e6e0*/  LEA R150, P4, R232, R148, 0x2 ;  /* 0x00000094e8967211 */ /* 0x010fc800078810ff */
[----:B------:R-:W-:Y:S02]  /*e6f0*/  LEA.HI.X.SX32 R151, R232, R11, 0x2, P4 ;  /* 0x0000000be8977211 */ /* 0x000fe400020f16ff */
[----:B------:R-:W4:Y:S04]  /*e700*/  LDL.LU R232, [R1+0xa8] ;  /* 0x0000a80001e87983 */ /* 0x000f280000300800 */
[----:B------:R-:W4:Y:S01]  /*e710*/  LDL.LU R236, [R1+0xa4] ;  /* 0x0000a40001ec7983 */ /* 0x000f220000300800 */
[----:B------:R-:W-:-:S04]  /*e720*/  LEA R152, P5, R227, R148, 0x2 ;  /* 0x00000094e3987211 */ /* 0x000fc800078a10ff */
[----:B------:R-:W-:Y:S02]  /*e730*/  LEA.HI.X.SX32 R153, R227, R11, 0x2, P5 ;  /* 0x0000000be3997211 */ /* 0x000fe400028f16ff */
[----:B------:R-:W4:Y:S01]  /*e740*/  LDL.LU R227, [R1+0xa0] ;  /* 0x0000a00001e37983 */ /* 0x000f220000300800 */
[----:B---3--:R-:W-:-:S04]  /*e750*/  LEA R160, P2, R226, R148, 0x2 ;  /* 0x00000094e2a07211 */ /* 0x008fc800078410ff */
[----:B------:R-:W-:Y:S02]  /*e760*/  LEA.HI.X.SX32 R161, R226, R11, 0x2, P2 ;  /* 0x0000000be2a17211 */ /* 0x000fe400010f16ff */
[----:B------:R-:W3:Y:S01]  /*e770*/  LDL.LU R226, [R1+0x8c] ;  /* 0x00008c0001e27983 */ /* 0x000ee20000300800 */
[----:B------:R-:W-:-:S04]  /*e780*/  LEA R170, P4, R223, R148, 0x2 ;  /* 0x00000094dfaa7211 */ /* 0x000fc800078810ff */
[----:B------:R-:W-:Y:S02]  /*e790*/  LEA.HI.X.SX32 R171, R223, R11, 0x2, P4 ;  /* 0x0000000bdfab7211 */ /* 0x000fe400020f16ff */
[----:B------:R-:W3:Y:S01]  /*e7a0*/  LDL.LU R223, [R1+0x88] ;  /* 0x0000880001df7983 */ /* 0x000ee20000300800 */
[----:B------:R-:W-:-:S04]  /*e7b0*/  LEA R172, P5, R222, R148, 0x2 ;  /* 0x00000094deac7211 */ /* 0x000fc800078a10ff */
[----:B------:R-:W-:Y:S02]  /*e7c0*/  LEA.HI.X.SX32 R173, R222, R11, 0x2, P5 ;  /* 0x0000000bdead7211 */ /* 0x000fe400028f16ff */
[----:B------:R-:W3:Y:S01]  /*e7d0*/  LDL.LU R222, [R1+0x9c] ;  /* 0x00009c0001de7983 */ /* 0x000ee20000300800 */
[----:B------:R-:W-:-:S04]  /*e7e0*/  LEA R162, P3, R225, R148, 0x2 ;  /* 0x00000094e1a27211 */ /* 0x000fc800078610ff */
[----:B------:R-:W-:Y:S02]  /*e7f0*/  LEA.HI.X.SX32 R163, R225, R11, 0x2, P3 ;  /* 0x0000000be1a37211 */ /* 0x000fe400018f16ff */
[----:B------:R-:W-:-:S04]  /*e800*/  LEA R180, P2, R217, R148, 0x2 ;  /* 0x00000094d9b47211 */ /* 0x000fc800078410ff */
[----:B------:R-:W-:Y:S02]  /*e810*/  LEA.HI.X.SX32 R181, R217, R11, 0x2, P2 ;  /* 0x0000000bd9b57211 */ /* 0x000fe400010f16ff */
[----:B--2---:R-:W-:-:S04]  /*e820*/  LEA R182, P3, R216, R148, 0x2 ;  /* 0x00000094d8b67211 */ /* 0x004fc800078610ff */
[----:B------:R-:W-:Y:S02]  /*e830*/  LEA.HI.X.SX32 R183, R216, R11, 0x2, P3 ;  /* 0x0000000bd8b77211 */ /* 0x000fe400018f16ff */
[----:B------:R-:W-:-:S04]  /*e840*/  LEA R192, P4, R200, R148, 0x2 ;  /* 0x00000094c8c07211 */ /* 0x000fc800078810ff */
[-C--:B------:R-:W-:Y:S02]  /*e850*/  LEA.HI.X.SX32 R193, R200, R11.reuse, 0x2, P4 ;  /* 0x0000000bc8c17211 */ /* 0x080fe400020f16ff */
[----:B------:R-:W2:Y:S01]  /*e860*/  LDL.LU R200, [R1+0xb4] ;  /* 0x0000b40001c87983 */ /* 0x000ea20000300800 */
[CC--:B------:R-:W-:Y:S02]  /*e870*/  LEA R194, P5, R224.reuse, R148.reuse, 0x2 ;  /* 0x00000094e0c27211 */ /* 0x0c0fe400078a10ff */
[CC--:B------:R-:W-:Y:S02]  /*e880*/  LEA R202, P2, R221.reuse, R148.reuse, 0x2 ;  /* 0x00000094ddca7211 */ /* 0x0c0fe400078410ff */
[-C--:B------:R-:W-:Y:S02]  /*e890*/  LEA.HI.X.SX32 R195, R224, R11.reuse, 0x2, P5 ;  /* 0x0000000be0c37211 */ /* 0x080fe400028f16ff */
[----:B------:R-:W-:Y:S02]  /*e8a0*/  LEA.HI.X.SX32 R203, R221, R11, 0x2, P2 ;  /* 0x0000000bddcb7211 */ /* 0x000fe400010f16ff */
[----:B------:R-:W2:Y:S01]  /*e8b0*/  LDL.LU R221, [R1+0xb0] ;  /* 0x0000b00001dd7983 */ /* 0x000ea20000300800 */
[----:B------:R-:W-:-:S02]  /*e8c0*/  LEA R204, P3, R219, R148, 0x2 ;  /* 0x00000094dbcc7211 */ /* 0x000fc400078610ff */
[CC--:B------:R-:W-:Y:S02]  /*e8d0*/  LEA R216, P4, R218.reuse, R148.reuse, 0x2 ;  /* 0x00000094dad87211 */ /* 0x0c0fe400078810ff */
[-C--:B------:R-:W-:Y:S02]  /*e8e0*/  LEA.HI.X.SX32 R205, R219, R11.reuse, 0x2, P3 ;  /* 0x0000000bdbcd7211 */ /* 0x080fe400018f16ff */
[----:B------:R-:W2:Y:S01]  /*e8f0*/  LDL.LU R219, [R1+0xbc] ;  /* 0x0000bc0001db7983 */ /* 0x000ea20000300800 */
[-C--:B------:R-:W-:Y:S02]  /*e900*/  LEA.HI.X.SX32 R217, R218, R11.reuse, 0x2, P4 ;  /* 0x0000000bdad97211 */ /* 0x080fe400020f16ff */
[CC--:B------:R-:W-:Y:S01]  /*e910*/  LEA R224, P5, R220.reuse, R148.reuse, 0x2 ;  /* 0x00000094dce07211 */ /* 0x0c0fe200078a10ff */
[----:B------:R-:W2:Y:S01]  /*e920*/  LDL.LU R218, [R1+0xcc] ;  /* 0x0000cc0001da7983 */ /* 0x000ea20000300800 */
[----:B------:R-:W-:Y:S02]  /*e930*/  LEA R144, P2, R233, R148, 0x2 ;  /* 0x00000094e9907211 */ /* 0x000fe400078410ff */
[----:B------:R-:W-:-:S02]  /*e940*/  LEA.HI.X.SX32 R225, R220, R11, 0x2, P5 ;  /* 0x0000000bdce17211 */ /* 0x000fc400028f16ff */
[----:B------:R-:W2:Y:S01]  /*e950*/  LDL.LU R220, [R1+0xc4] ;  /* 0x0000c40001dc7983 */ /* 0x000ea20000300800 */
[----:B------:R-:W-:-:S03]  /*e960*/  LEA.HI.X.SX32 R145, R233, R11, 0x2, P2 ;  /* 0x0000000be9917211 */ /* 0x000fc600010f16ff */
[----:B------:R-:W2:Y:S04]  /*e970*/  LDL.LU R243, [R1+0xb8] ;  /* 0x0000b80001f37983 */ /* 0x000ea80000300800 */
[----:B------:R-:W2:Y:S04]  /*e980*/  LDL.LU R242, [R1+0xc0] ;  /* 0x0000c00001f27983 */ /* 0x000ea80000300800 */
[----:B------:R-:W2:Y:S01]  /*e990*/  LDL.LU R233, [R1+0xc8] ;  /* 0x0000c80001e97983 */ /* 0x000ea20000300800 */
[----:B----4-:R-:W-:-:S04]  /*e9a0*/  LEA R142, P3, R232, R148, 0x2 ;  /* 0x00000094e88e7211 */ /* 0x010fc800078610ff */
[----:B------:R-:W-:Y:S02]  /*e9b0*/  LEA.HI.X.SX32 R143, R232, R11, 0x2, P3 ;  /* 0x0000000be88f7211 */ /* 0x000fe400018f16ff */
[-C--:B------:R-:W-:Y:S01]  /*e9c0*/  LEA R154, P4, R236, R148.reuse, 0x2 ;  /* 0x00000094ec9a7211 */ /* 0x080fe200078810ff */
[----:B------:R-:W4:Y:S04]  /*e9d0*/  LDL.LU R232, [R1+0xd0] ;  /* 0x0000d00001e87983 */ /* 0x000f280000300800 */
[----:B------:R-:W4:Y:S01]  /*e9e0*/  LDL.LU R241, [R1+0xd4] ;  /* 0x0000d40001f17983 */ /* 0x000f220000300800 */
[----:B------:R-:W-:-:S03]  /*e9f0*/  LEA R158, P5, R227, R148, 0x2 ;  /* 0x00000094e39e7211 */ /* 0x000fc600078a10ff */
[----:B------:R-:W4:Y:S01]  /*ea00*/  LDL.LU R240, [R1+0xd8] ;  /* 0x0000d80001f07983 */ /* 0x000f220000300800 */
[----:B------:R-:W-:-:S03]  /*ea10*/  LEA.HI.X.SX32 R155, R236, R11, 0x2, P4 ;  /* 0x0000000bec9b7211 */ /* 0x000fc600020f16ff */
[----:B------:R-:W4:Y:S01]  /*ea20*/  LDL.LU R239, [R1+0xdc] ;  /* 0x0000dc0001ef7983 */ /* 0x000f220000300800 */
[----:B---3--:R-:W-:-:S03]  /*ea30*/  LEA R164, P2, R226, R148, 0x2 ;  /* 0x00000094e2a47211 */ /* 0x008fc600078410ff */
[----:B------:R-:W3:Y:S01]  /*ea40*/  LDL.LU R238, [R1+0xe0] ;  /* 0x0000e00001ee7983 */ /* 0x000ee20000300800 */
[----:B------:R-:W-:-:S03]  /*ea50*/  LEA.HI.X.SX32 R159, R227, R11, 0x2, P5 ;  /* 0x0000000be39f7211 */ /* 0x000fc600028f16ff */
[----:B------:R-:W3:Y:S01]  /*ea60*/  LDL.LU R237, [R1+0xe8] ;  /* 0x0000e80001ed7983 */ /* 0x000ee20000300800 */
[----:B------:R-:W-:-:S03]  /*ea70*/  LEA.HI.X.SX32 R165, R226, R11, 0x2, P2 ;  /* 0x0000000be2a57211 */ /* 0x000fc600010f16ff */
[----:B------:R-:W3:Y:S04]  /*ea80*/  LDL.LU R236, [R1+0xe4] ;  /* 0x0000e40001ec7983 */ /* 0x000ee80000300800 */
[----:B------:R-:W3:Y:S01]  /*ea90*/  LDL.LU R227, [R1+0xec] ;  /* 0x0000ec0001e37983 */ /* 0x000ee20000300800 */
[----:B------:R-:W-:-:S03]  /*eaa0*/  LEA R168, P3, R223, R148, 0x2 ;  /* 0x00000094dfa87211 */ /* 0x000fc600078610ff */
[----:B------:R-:W3:Y:S01]  /*eab0*/  LDL.LU R226, [R1+0xf4] ;  /* 0x0000f40001e27983 */ /* 0x000ee20000300800 */
[----:B------:R-:W-:-:S03]  /*eac0*/  LEA.HI.X.SX32 R169, R223, R11, 0x2, P3 ;  /* 0x0000000bdfa97211 */ /* 0x000fc600018f16ff */
[----:B------:R-:W3:Y:S01]  /*ead0*/  LDL.LU R223, [R1+0xf8] ;  /* 0x0000f80001df7983 */ /* 0x000ee20000300800 */
[----:B------:R-:W-:-:S04]  /*eae0*/  LEA R174, P4, R222, R148, 0x2 ;  /* 0x00000094deae7211 */ /* 0x000fc800078810ff */
[----:B------:R-:W-:Y:S02]  /*eaf0*/  LEA.HI.X.SX32 R175, R222, R11, 0x2, P4 ;  /* 0x0000000bdeaf7211 */ /* 0x000fe400020f16ff */
[----:B------:R-:W3:Y:S04]  /*eb00*/  LDL.LU R222, [R1+0xf0] ;  /* 0x0000f00001de7983 */ /* 0x000ee80000300800 */
[----:B-1----:R-:W3:Y:S04]  /*eb10*/  LDL.LU R215, [R1+0x1ac] ;  /* 0x0001ac0001d77983 */ /* 0x002ee80000300800 */
[----:B------:R-:W3:Y:S04]  /*eb20*/  LDL.LU R250, [R1+0x19c] ;  /* 0x00019c0001fa7983 */ /* 0x000ee80000300800 */
        /* <DEDUP_REMOVED lines=14> */
[----:B------:R-:W3:Y:S01]  /*ec10*/  LDL.LU R3, [R1+0x160] ;  /* 0x0001600001037983 */ /* 0x000ee20000300800 */
[----:B--2---:R-:W-:-:S02]  /*ec20*/  LEA R178, P5, R200, R148, 0x2 ;  /* 0x00000094c8b27211 */ /* 0x004fc400078a10ff */
[CC--:B------:R-:W-:Y:S01]  /*ec30*/  LEA R186, P2, R221.reuse, R148.reuse, 0x2 ;  /* 0x00000094ddba7211 */ /* 0x0c0fe200078410ff */
[----:B------:R-:W-:Y:S01]  /*ec40*/  IMAD R6, R126, 0x2, R5 ;  /* 0x000000027e067824 */ /* 0x000fe200078e0205 */
[-C--:B------:R-:W-:Y:S01]  /*ec50*/  LEA.HI.X.SX32 R179, R200, R11.reuse, 0x2, P5 ;  /* 0x0000000bc8b37211 */ /* 0x080fe200028f16ff */
[----:B------:R-:W2:Y:S01]  /*ec60*/  LDL.LU R13, [R1+0x15c] ;  /* 0x00015c00010d7983 */ /* 0x000ea20000300800 */
[-C--:B------:R-:W-:Y:S02]  /*ec70*/  LEA.HI.X.SX32 R187, R221, R11.reuse, 0x2, P2 ;  /* 0x0000000bddbb7211 */ /* 0x080fe400010f16ff */
[CC--:B------:R-:W-:Y:S02]  /*ec80*/  LEA R190, P3, R219.reuse, R148.reuse, 0x2 ;  /* 0x00000094dbbe7211 */ /* 0x0c0fe400078610ff */
[-C--:B------:R-:W-:Y:S01]  /*ec90*/  LEA R196, P4, R218, R148.reuse, 0x2 ;  /* 0x00000094dac47211 */ /* 0x080fe200078810ff */
[----:B------:R-:W-:Y:S01]  /*eca0*/  IMAD R8, R126, 0x2, R6 ;  /* 0x000000027e087824 */ /* 0x000fe200078e0206 */
[----:B------:R-:W-:Y:S01]  /*ecb0*/  LEA.HI.X.SX32 R191, R219, R11, 0x2, P3 ;  /* 0x0000000bdbbf7211 */ /* 0x000fe200018f16ff */
[----:B------:R-:W2:Y:S01]  /*ecc0*/  LDL.LU R12, [R1+0x158] ;  /* 0x00015800010c7983 */ /* 0x000ea20000300800 */
[----:B------:R-:W-:-:S02]  /*ecd0*/  LEA R200, P5, R220, R148, 0x2 ;  /* 0x00000094dcc87211 */ /* 0x000fc400078a10ff */
[CC--:B------:R-:W-:Y:S02]  /*ece0*/  LEA R206, P2, R243.reuse, R148.reuse, 0x2 ;  /* 0x00000094f3ce7211 */ /* 0x0c0fe400078410ff */
[-C--:B------:R-:W-:Y:S02]  /*ecf0*/  LEA R208, P3, R242, R148.reuse, 0x2 ;  /* 0x00000094f2d07211 */ /* 0x080fe400078610ff */
[-C--:B------:R-:W-:Y:S02]  /*ed00*/  LEA.HI.X.SX32 R197, R218, R11.reuse, 0x2, P4 ;  /* 0x0000000bdac57211 */ /* 0x080fe400020f16ff */
[-C--:B------:R-:W-:Y:S02]  /*ed10*/  LEA.HI.X.SX32 R201, R220, R11.reuse, 0x2, P5 ;  /* 0x0000000bdcc97211 */ /* 0x080fe400028f16ff */
[----:B------:R-:W-:Y:S02]  /*ed20*/  LEA.HI.X.SX32 R207, R243, R11, 0x2, P2 ;  /* 0x0000000bf3cf7211 */ /* 0x000fe400010f16ff */
[----:B------:R-:W-:-:S02]  /*ed30*/  LEA R218, P4, R233, R148, 0x2 ;  /* 0x00000094e9da7211 */ /* 0x000fc400078810ff */
[-C--:B------:R-:W-:Y:S01]  /*ed40*/  LEA.HI.X.SX32 R209, R242, R11.reuse, 0x2, P3 ;  /* 0x0000000bf2d17211 */ /* 0x080fe200018f16ff */
[----:B------:R-:W-:Y:S01]  /*ed50*/  IMAD R7, R126, 0x2, R8 ;  /* 0x000000027e077824 */ /* 0x000fe200078e0208 */
[----:B------:R-:W-:-:S03]  /*ed60*/  LEA.HI.X.SX32 R219, R233, R11, 0x2, P4 ;  /* 0x0000000be9db7211 */ /* 0x000fc600020f16ff */
[----:B------:R-:W-:-:S04]  /*ed70*/  IMAD R9, R126, 0x2, R7 ;  /* 0x000000027e097824 */ /* 0x000fc800078e0207 */
[----:B------:R-:W-:-:S04]  /*ed80*/  IMAD R10, R126, 0x2, R9 ;  /* 0x000000027e0a7824 */ /* 0x000fc800078e0209 */
[----:B------:R-:W-:Y:S01]  /*ed90*/  IMAD R126, R126, 0x2, R10 ;  /* 0x000000027e7e7824 */ /* 0x000fe200078e020a */
[----:B------:R-:W-:Y:S01]  /*eda0*/  LEA R138, P1, R127, UR4, 0x2 ;  /* 0x000000047f8a7c11 */ /* 0x000fe2000f8210ff */
[----:B------:R-:W-:Y:S01]  /*edb0*/  ULDC UR4, c[0x0][0x240] ;  /* 0x0000900000047ab9 */ /* 0x000fe20000000800 */
[-C--:B----4-:R-:W-:Y:S02]  /*edc0*/  LEA R220, P5, R232, R148.reuse, 0x2 ;  /* 0x00000094e8dc7211 */ /* 0x090fe400078a10ff */
[CC--:B------:R-:W-:Y:S02]  /*edd0*/  LEA R140, P2, R241.reuse, R148.reuse, 0x2 ;  /* 0x00000094f18c7211 */ /* 0x0c0fe400078410ff */
[----:B------:R-:W-:Y:S02]  /*ede0*/  LEA R24, P3, R240, R148, 0x2 ;  /* 0x00000094f0187211 */ /* 0x000fe400078610ff */
[-C--:B------:R-:W-:Y:S02]  /*edf0*/  LEA.HI.X.SX32 R221, R232, R11.reuse, 0x2, P5 ;  /* 0x0000000be8dd7211 */ /* 0x080fe400028f16ff */
[----:B------:R-:W-:-:S02]  /*ee00*/  LEA.HI.X.SX32 R141, R241, R11, 0x2, P2 ;  /* 0x0000000bf18d7211 */ /* 0x000fc400010f16ff */
[-C--:B------:R-:W-:Y:S02]  /*ee10*/  LEA R156, P4, R239, R148.reuse, 0x2 ;  /* 0x00000094ef9c7211 */ /* 0x080fe400078810ff */
[-C--:B---3--:R-:W-:Y:S02]  /*ee20*/  LEA R232, P5, R238, R148.reuse, 0x2 ;  /* 0x00000094eee87211 */ /* 0x088fe400078a10ff */
[-C--:B------:R-:W-:Y:S02]  /*ee30*/  LEA.HI.X.SX32 R25, R240, R11.reuse, 0x2, P3 ;  /* 0x0000000bf0197211 */ /* 0x080fe400018f16ff */
[-C--:B------:R-:W-:Y:S02]  /*ee40*/  LEA R166, P2, R237, R148.reuse, 0x2 ;  /* 0x00000094eda67211 */ /* 0x080fe400078410ff */
[----:B------:R-:W-:Y:S02]  /*ee50*/  LEA R242, P3, R236, R148, 0x2 ;  /* 0x00000094ecf27211 */ /* 0x000fe400078610ff */
[----:B------:R-:W-:-:S02]  /*ee60*/  LEA.HI.X.SX32 R157, R239, R11, 0x2, P4 ;  /* 0x0000000bef9d7211 */ /* 0x000fc400020f16ff */
[-C--:B------:R-:W-:Y:S02]  /*ee70*/  LEA.HI.X.SX32 R233, R238, R11.reuse, 0x2, P5 ;  /* 0x0000000beee97211 */ /* 0x080fe400028f16ff */
[-C--:B------:R-:W-:Y:S02]  /*ee80*/  LEA.HI.X.SX32 R167, R237, R11.reuse, 0x2, P2 ;  /* 0x0000000beda77211 */ /* 0x080fe400010f16ff */
[-C--:B------:R-:W-:Y:S02]  /*ee90*/  LEA R176, P4, R227, R148.reuse, 0x2 ;  /* 0x00000094e3b07211 */ /* 0x080fe400078810ff */
[-C--:B------:R-:W-:Y:S02]  /*eea0*/  LEA R240, P5, R226, R148.reuse, 0x2 ;  /* 0x00000094e2f07211 */ /* 0x080fe400078a10ff */
[----:B------:R-:W-:Y:S02]  /*eeb0*/  LEA.HI.X.SX32 R243, R236, R11, 0x2, P3 ;  /* 0x0000000becf37211 */ /* 0x000fe400018f16ff */
[----:B------:R-:W-:-:S02]  /*eec0*/  LEA R188, P2, R223, R148, 0x2 ;  /* 0x00000094dfbc7211 */ /* 0x000fc400078410ff */
[-C--:B------:R-:W-:Y:S02]  /*eed0*/  LEA.HI.X.SX32 R177, R227, R11.reuse, 0x2, P4 ;  /* 0x0000000be3b17211 */ /* 0x080fe400020f16ff */
[-C--:B------:R-:W-:Y:S02]  /*eee0*/  LEA.HI.X.SX32 R241, R226, R11.reuse, 0x2, P5 ;  /* 0x0000000be2f17211 */ /* 0x080fe400028f16ff */
[-C--:B------:R-:W-:Y:S02]  /*eef0*/  LEA R238, P3, R222, R148.reuse, 0x2 ;  /* 0x00000094deee7211 */ /* 0x080fe400078610ff */
[----:B------:R-:W-:Y:S02]  /*ef00*/  LEA.HI.X.SX32 R189, R223, R11, 0x2, P2 ;  /* 0x0000000bdfbd7211 */ /* 0x000fe400010f16ff */
[-C--:B------:R-:W-:Y:S02]  /*ef10*/  LEA R198, P4, R252, R148.reuse, 0x2 ;  /* 0x00000094fcc67211 */ /* 0x080fe400078810ff */
[----:B------:R-:W-:-:S02]  /*ef20*/  LEA R236, P5, R5, R148, 0x2 ;  /* 0x0000009405ec7211 */ /* 0x000fc400078a10ff */
[-C--:B------:R-:W-:Y:S02]  /*ef30*/  LEA R212, P2, R6, R148.reuse, 0x2 ;  /* 0x0000009406d47211 */ /* 0x080fe400078410ff */
[-C--:B------:R-:W-:Y:S02]  /*ef40*/  LEA.HI.X.SX32 R239, R222, R11.reuse, 0x2, P3 ;  /* 0x0000000bdeef7211 */ /* 0x080fe400018f16ff */
[----:B------:R-:W-:Y:S02]  /*ef50*/  LEA R210, P3, R8, R148, 0x2 ;  /* 0x0000009408d27211 */ /* 0x000fe400078610ff */
[-C--:B------:R-:W-:Y:S02]  /*ef60*/  LEA.HI.X.SX32 R199, R252, R11.reuse, 0x2, P4 ;  /* 0x0000000bfcc77211 */ /* 0x080fe400020f16ff */
[-C--:B------:R-:W-:Y:S02]  /*ef70*/  LEA.HI.X.SX32 R237, R5, R11.reuse, 0x2, P5 ;  /* 0x0000000b05ed7211 */ /* 0x080fe400028f16ff */
[----:B------:R-:W-:-:S02]  /*ef80*/  LEA.HI.X.SX32 R213, R6, R11, 0x2, P2 ;  /* 0x0000000b06d57211 */ /* 0x000fc400010f16ff */
[-C--:B------:R-:W-:Y:S02]  /*ef90*/  LEA R222, P4, R7, R148.reuse, 0x2 ;  /* 0x0000009407de7211 */ /* 0x080fe400078810ff */
[-C--:B------:R-:W-:Y:S02]  /*efa0*/  LEA R226, P5, R9, R148.reuse, 0x2 ;  /* 0x0000009409e27211 */ /* 0x080fe400078a10ff */
[-C--:B------:R-:W-:Y:S02]  /*efb0*/  LEA.HI.X.SX32 R211, R8, R11.reuse, 0x2, P3 ;  /* 0x0000000b08d37211 */ /* 0x080fe400018f16ff */
[-C--:B------:R-:W-:Y:S02]  /*efc0*/  LEA R146, P2, R10, R148.reuse, 0x2 ;  /* 0x000000940a927211 */ /* 0x080fe400078410ff */
[----:B------:R-:W-:Y:S02]  /*efd0*/  LEA R148, P3, R126, R148, 0x2 ;  /* 0x000000947e947211 */ /* 0x000fe400078610ff */
[----:B------:R-:W-:-:S02]  /*efe0*/  LEA.HI.X.SX32 R223, R7, R11, 0x2, P4 ;  /* 0x0000000b07df7211 */ /* 0x000fc400020f16ff */
[-C--:B------:R-:W-:Y:S02]  /*eff0*/  LEA.HI.X.SX32 R227, R9, R11.reuse, 0x2, P5 ;  /* 0x0000000b09e37211 */ /* 0x080fe400028f16ff */
[-C--:B------:R-:W-:Y:S02]  /*f000*/  LEA.HI.X.SX32 R147, R10, R11.reuse, 0x2, P2 ;  /* 0x0000000b0a937211 */ /* 0x080fe400010f16ff */
[----:B------:R-:W-:Y:S01]  /*f010*/  LEA.HI.X.SX32 R149, R126, R11, 0x2, P3 ;  /* 0x0000000b7e957211 */ /* 0x000fe200018f16ff */
[----:B------:R-:W-:Y:S02]  /*f020*/  IMAD R62, R185, UR4, RZ ;  /* 0x00000004b93e7c24 */ /* 0x000fe4000f8e02ff */
[----:B------:R-:W-:Y:S02]  /*f030*/  IMAD R61, R184, UR4, RZ ;  /* 0x00000004b83d7c24 */ /* 0x000fe4000f8e02ff */
[----:B------:R-:W-:Y:S02]  /*f040*/  IMAD R50, R2, UR4, RZ ;  /* 0x0000000402327c24 */ /* 0x000fe4000f8e02ff */
[----:B------:R-:W3:Y:S01]  /*f050*/  LDL.LU R2, [R1+0x154] ;  /* 0x0001540001027983 */ /* 0x000ee20000300800 */
[----:B------:R-:W-:-:S03]  /*f060*/  IMAD R49, R3, UR4, RZ ;  /* 0x0000000403317c24 */ /* 0x000fc6000f8e02ff */
[----:B------:R-:W4:Y:S04]  /*f070*/  LDL.LU R3, [R1+0x150] ;  /* 0x0001500001037983 */ /* 0x000f280000300800 */
[----:B------:R-:W4:Y:S04]  /*f080*/  LDL.LU R11, [R1+0x14c] ;  /* 0x00014c00010b7983 */ /* 0x000f280000300800 */
[----:B------:R-:W4:Y:S04]  /*f090*/  LDL.LU R10, [R1+0x148] ;  /* 0x00014800010a7983 */ /* 0x000f280000300800 */
[----:B------:R-:W4:Y:S04]  /*f0a0*/  LDL.LU R9, [R1+0x144] ;  /* 0x0001440001097983 */ /* 0x000f280000300800 */
[----:B------:R-:W4:Y:S04]  /*f0b0*/  LDL.LU R7, [R1+0x140] ;  /* 0x0001400001077983 */ /* 0x000f280000300800 */
[----:B------:R-:W4:Y:S04]  /*f0c0*/  LDL.LU R185, [R1+0x13c] ;  /* 0x00013c0001b97983 */ /* 0x000f280000300800 */
[----:B------:R-:W4:Y:S04]  /*f0d0*/  LDL.LU R184, [R1+0x138] ;  /* 0x0001380001b87983 */ /* 0x000f280000300800 */
[----:B------:R-:W4:Y:S04]  /*f0e0*/  LDL.LU R8, [R1+0x134] ;  /* 0x0001340001087983 */ /* 0x000f280000300800 */
[----:B------:R-:W4:Y:S01]  /*f0f0*/  LDL.LU R6, [R1+0x130] ;  /* 0x0001300001067983 */ /* 0x000f220000300800 */
[----:B------:R-:W-:-:S03]  /*f100*/  IMAD R65, R215, UR4, RZ ;  /* 0x00000004d7417c24 */ /* 0x000fc6000f8e02ff */
        /* <DEDUP_REMOVED lines=25> */
[----:B--2---:R-:W-:-:S03]  /*f2a0*/  IMAD R48, R13, UR4, RZ ;  /* 0x000000040d307c24 */ /* 0x004fc6000f8e02ff */
[----:B------:R-:W2:Y:S01]  /*f2b0*/  LDL.LU R17, [R1+0x1c] ;  /* 0x00001c0001117983 */ /* 0x000ea20000300800 */
[----:B------:R-:W-:-:S03]  /*f2c0*/  IMAD R47, R12, UR4, RZ ;  /* 0x000000040c2f7c24 */ /* 0x000fc6000f8e02ff */
[----:B------:R-:W2:Y:S04]  /*f2d0*/  LDL.LU R16, [R1+0x18] ;  /* 0x0000180001107983 */ /* 0x000ea80000300800 */
[----:B------:R-:W2:Y:S04]  /*f2e0*/  LDL.LU R15, [R1+0x14] ;  /* 0x00001400010f7983 */ /* 0x000ea80000300800 */
[----:B------:R-:W2:Y:S04]  /*f2f0*/  LDL.LU R14, [R1+0x10] ;  /* 0x00001000010e7983 */ /* 0x000ea80000300800 */
[----:B------:R-:W2:Y:S04]  /*f300*/  LDL.LU R13, [R1+0xc] ;  /* 0x00000c00010d7983 */ /* 0x000ea80000300800 */
[----:B------:R-:W2:Y:S01]  /*f310*/  LDL.LU R12, [R1+0x8] ;  /* 0x00000800010c7983 */ /* 0x000ea20000300800 */
[----:B---3--:R-:W-:-:S03]  /*f320*/  IMAD R46, R2, UR4, RZ ;  /* 0x00000004022e7c24 */ /* 0x008fc6000f8e02ff */
[----:B------:R-:W3:Y:S01]  /*f330*/  LDL.LU R2, [R1+0xd0c] ;  /* 0x000d0c0001027983 */ /* 0x000ee20000300800 */
[----:B----4-:R-:W-:-:S03]  /*f340*/  IMAD R45, R3, UR4, RZ ;  /* 0x00000004032d7c24 */ /* 0x010fc6000f8e02ff */
[----:B------:R-:W4:Y:S01]  /*f350*/  LDL.LU R3, [R1+0xd08] ;  /* 0x000d080001037983 */ /* 0x000f220000300800 */
[----:B------:R-:W-:-:S03]  /*f360*/  IMAD R40, R185, UR4, RZ ;  /* 0x00000004b9287c24 */ /* 0x000fc6000f8e02ff */
[----:B------:R-:W4:Y:S01]  /*f370*/  LDL.LU R185, [R1+0x1a8] ;  /* 0x0001a80001b97983 */ /* 0x000f220000300800 */
[----:B------:R-:W-:-:S03]  /*f380*/  IMAD R39, R184, UR4, RZ ;  /* 0x00000004b8277c24 */ /* 0x000fc6000f8e02ff */
[----:B------:R-:W4:Y:S01]  /*f390*/  LDL.LU R184, [R1+0x1a4] ;  /* 0x0001a40001b87983 */ /* 0x000f220000300800 */
[----:B------:R-:W-:Y:S02]  /*f3a0*/  SEL R4, RZ, 0x4, !P0 ;  /* 0x00000004ff047807 */ /* 0x000fe40004000000 */
[----:B------:R-:W-:Y:S01]  /*f3b0*/  LEA.HI.X.SX32 R5, R127, UR5, 0x2, P1 ;  /* 0x000000057f057c11 */ /* 0x000fe200088f16ff */
[----:B------:R-:W-:Y:S02]  /*f3c0*/  IMAD R41, R7, UR4, RZ ;  /* 0x0000000407297c24 */ /* 0x000fe4000f8e02ff */
[----:B------:R-:W-:Y:S02]  /*f3d0*/  IMAD R37, R6, UR4, RZ ;  /* 0x0000000406257c24 */ /* 0x000fe4000f8e02ff */
[----:B------:R-:W-:Y:S02]  /*f3e0*/  IMAD R7, R0, UR4, RZ ;  /* 0x0000000400077c24 */ /* 0x000fe4000f8e02ff */
[----:B------:R-:W-:Y:S01]  /*f3f0*/  IMAD R38, R8, UR4, RZ ;  /* 0x0000000408267c24 */ /* 0x000fe2000f8e02ff */
[----:B------:R-:W4:Y:S01]  /*f400*/  LDL.LU R0, [R1+0xd04] ;  /* 0x000d040001007983 */ /* 0x000f220000300800 */
[----:B------:R-:W-:-:S02]  /*f410*/  IMAD R42, R9, UR4, RZ ;  /* 0x00000004092a7c24 */ /* 0x000fc4000f8e02ff */
[----:B------:R-:W-:Y:S01]  /*f420*/  IMAD R35, R234, UR4, RZ ;  /* 0x00000004ea237c24 */ /* 0x000fe2000f8e02ff */
[-C--:B------:R-:W-:Y:S01]  /*f430*/  LEA R234, P1, R60, R138.reuse, 0x2 ;  /* 0x0000008a3cea7211 */ /* 0x080fe200078210ff */
[----:B------:R-:W-:Y:S01]  /*f440*/  IMAD R33, R214, UR4, RZ ;  /* 0x00000004d6217c24 */ /* 0x000fe2000f8e02ff */
[----:B------:R-:W-:Y:S01]  /*f450*/  LEA R214, P4, R64, R138, 0x2 ;  /* 0x0000008a40d67211 */ /* 0x000fe200078810ff */
[----:B------:R-:W-:-:S03]  /*f460*/  IMAD R32, R215, UR4, RZ ;  /* 0x00000004d7207c24 */ /* 0x000fc6000f8e02ff */
[----:B------:R-:W-:Y:S01]  /*f470*/  LEA.HI.X.SX32 R215, R64, R5, 0x2, P4 ;  /* 0x0000000540d77211 */ /* 0x000fe200020f16ff */
[----:B------:R-:W-:Y:S01]  /*f480*/  IMAD R31, R250, UR4, RZ ;  /* 0x00000004fa1f7c24 */ /* 0x000fe2000f8e02ff */
[----:B------:R-:W-:Y:S01]  /*f490*/  LEA R250, P3, R62, R138, 0x2 ;  /* 0x0000008a3efa7211 */ /* 0x000fe200078610ff */
[----:B------:R-:W-:Y:S02]  /*f4a0*/  IMAD R29, R23, UR4, RZ ;  /* 0x00000004171d7c24 */ /* 0x000fe4000f8e02ff */
[----:B------:R-:W-:Y:S02]  /*f4b0*/  IMAD R27, R21, UR4, RZ ;  /* 0x00000004151b7c24 */ /* 0x000fe4000f8e02ff */
[----:B------:R-:W-:Y:S02]  /*f4c0*/  IMAD R28, R22, UR4, RZ ;  /* 0x00000004161c7c24 */ /* 0x000fe4000f8e02ff */
[----:B------:R-:W-:Y:S02]  /*f4d0*/  IMAD R23, R19, UR4, RZ ;  /* 0x0000000413177c24 */ /* 0x000fe4000f8e02ff */
[----:B--2---:R-:W-:-:S02]  /*f4e0*/  IMAD R21, R17, UR4, RZ ;  /* 0x0000000411157c24 */ /* 0x004fc4000f8e02ff */
[----:B------:R-:W-:Y:S02]  /*f4f0*/  IMAD R22, R18, UR4, RZ ;  /* 0x0000000412167c24 */ /* 0x000fe4000f8e02ff */
[----:B------:R-:W-:Y:S02]  /*f500*/  IMAD R19, R15, UR4, RZ ;  /* 0x000000040f137c24 */ /* 0x000fe4000f8e02ff */
[----:B------:R-:W-:Y:S02]  /*f510*/  IMAD R17, R13, UR4, RZ ;  /* 0x000000040d117c24 */ /* 0x000fe4000f8e02ff */
[----:B------:R-:W-:Y:S02]  /*f520*/  IMAD R18, R14, UR4, RZ ;  /* 0x000000040e127c24 */ /* 0x000fe4000f8e02ff */
[----:B------:R-:W-:Y:S01]  /*f530*/  IMAD R14, R246, UR4, RZ ;  /* 0x00000004f60e7c24 */ /* 0x000fe2000f8e02ff */
[----:B------:R-:W-:Y:S01]  /*f540*/  LEA R246, P2, R61, R138, 0x2 ;  /* 0x0000008a3df67211 */ /* 0x000fe200078410ff */
[----:B------:R-:W-:Y:S01]  /*f550*/  IMAD R30, R251, UR4, RZ ;  /* 0x00000004fb1e7c24 */ /* 0x000fe2000f8e02ff */
[-C--:B------:R-:W-:Y:S01]  /*f560*/  LEA.HI.X.SX32 R251, R62, R5.reuse, 0x2, P3 ;  /* 0x000000053efb7211 */ /* 0x080fe200018f16ff */
[----:B------:R-:W-:Y:S01]  /*f570*/  IMAD R9, R247, UR4, RZ ;  /* 0x00000004f7097c24 */ /* 0x000fe2000f8e02ff */
[-C--:B------:R-:W-:Y:S01]  /*f580*/  LEA.HI.X.SX32 R247, R61, R5.reuse, 0x2, P2 ;  /* 0x000000053df77211 */ /* 0x080fe200010f16ff */
[----:B------:R-:W-:Y:S01]  /*f590*/  IMAD R34, R235, UR4, RZ ;  /* 0x00000004eb227c24 */ /* 0x000fe2000f8e02ff */
[----:B------:R-:W-:Y:S01]  /*f5a0*/  LEA.HI.X.SX32 R235, R60, R5, 0x2, P1 ;  /* 0x000000053ceb7211 */ /* 0x000fe200008f16ff */
[----:B------:R-:W-:-:S02]  /*f5b0*/  IMAD R44, R11, UR4, RZ ;  /* 0x000000040b2c7c24 */ /* 0x000fc4000f8e02ff */
[----:B------:R-:W-:Y:S02]  /*f5c0*/  IMAD R43, R10, UR4, RZ ;  /* 0x000000040a2b7c24 */ /* 0x000fe4000f8e02ff */
[----:B------:R-:W-:Y:S02]  /*f5d0*/  IMAD R36, R252, UR4, RZ ;  /* 0x00000004fc247c24 */ /* 0x000fe4000f8e02ff */
[----:B---3--:R-:W-:Y:S01]  /*f5e0*/  IMAD R13, R2, UR4, RZ ;  /* 0x00000004020d7c24 */ /* 0x008fe2000f8e02ff */
[----:B------:R-:W-:Y:S01]  /*f5f0*/  LEA R2, P0, R65, R138, 0x2 ;  /* 0x0000008a41027211 */ /* 0x000fe200078010ff */
[----:B----4-:R-:W-:-:S03]  /*f600*/  IMAD R15, R3, UR4, RZ ;  /* 0x00000004030f7c24 */ /* 0x010fc6000f8e02ff */
[----:B------:R-:W-:-:S05]  /*f610*/  LEA.HI.X.SX32 R3, R65, R5, 0x2, P0 ;  /* 0x0000000541037211 */ /* 0x000fca00000f16ff */
[----:B------:R1:W-:Y:S04]  /*f620*/  STL.64 [R1+0x500], R2 ;  /* 0x0005000201007387 */ /* 0x0003e80000100a00 */
[----:B------:R2:W-:Y:S01]  /*f630*/  STL.64 [R1+0x4f8], R214 ;  /* 0x0004f8d601007387 */ /* 0x0005e20000100a00 */
[-C--:B-1----:R-:W-:Y:S01]  /*f640*/  LEA R2, P0, R59, R138.reuse, 0x2 ;  /* 0x0000008a3b027211 */ /* 0x082fe200078010ff */
[----:B------:R-:W-:Y:S02]  /*f650*/  IMAD R8, R185, UR4, RZ ;  /* 0x00000004b9087c24 */ /* 0x000fe4000f8e02ff */
[----:B------:R-:W-:Y:S01]  /*f660*/  IMAD R6, R184, UR4, RZ ;  /* 0x00000004b8067c24 */ /* 0x000fe2000f8e02ff */
[----:B------:R-:W-:-:S04]  /*f670*/  LEA R184, P5, R63, R138, 0x2 ;  /* 0x0000008a3fb87211 */ /* 0x000fc800078a10ff */
[-C--:B------:R-:W-:Y:S02]  /*f680*/  LEA.HI.X.SX32 R185, R63, R5.reuse, 0x2, P5 ;  /* 0x000000053fb97211 */ /* 0x080fe400028f16ff */
[-C--:B------:R-:W-:Y:S02]  /*f690*/  LEA.HI.X.SX32 R3, R59, R5.reuse, 0x2, P0 ;  /* 0x000000053b037211 */ /* 0x080fe400000f16ff */
[C---:B--2---:R-:W-:Y:S01]  /*f6a0*/  LEA R214, P4, R58.reuse, R138, 0x2 ;  /* 0x0000008a3ad67211 */ /* 0x044fe200078810ff */
[----:B------:R1:W-:Y:S04]  /*f6b0*/  STL.64 [R1+0x4f0], R184 ;  /* 0x0004f0b801007387 */ /* 0x0003e80000100a00 */
[----:B------:R2:W-:Y:S01]  /*f6c0*/  STL.64 [R1+0x4e8], R250 ;  /* 0x0004e8fa01007387 */ /* 0x0005e20000100a00 */
[----:B------:R-:W-:-:S03]  /*f6d0*/  LEA.HI.X.SX32 R215, R58, R5, 0x2, P4 ;  /* 0x000000053ad77211 */ /* 0x000fc600020f16ff */
[----:B------:R3:W-:Y:S01]  /*f6e0*/  STL.64 [R1+0x4e0], R246 ;  /* 0x0004e0f601007387 */ /* 0x0007e20000100a00 */
[----:B-1----:R-:W-:-:S03]  /*f6f0*/  LEA R184, P5, R57, R138, 0x2 ;  /* 0x0000008a39b87211 */ /* 0x002fc600078a10ff */
[----:B------:R1:W-:Y:S01]  /*f700*/  STL.64 [R1+0x4d8], R234 ;  /* 0x0004d8ea01007387 */ /* 0x0003e20000100a00 */
[----:B--2---:R-:W-:-:S03]  /*f710*/  LEA R250, P3, R56, R138, 0x2 ;  /* 0x0000008a38fa7211 */ /* 0x004fc600078610ff */
[----:B------:R2:W-:Y:S01]  /*f720*/  STL.64 [R1+0x4d0], R2 ;  /* 0x0004d00201007387 */ /* 0x0005e20000100a00 */
[-C--:B------:R-:W-:Y:S02]  /*f730*/  LEA.HI.X.SX32 R185, R57, R5.reuse, 0x2, P5 ;  /* 0x0000000539b97211 */ /* 0x080fe400028f16ff */
[CC--:B---3--:R-:W-:Y:S02]  /*f740*/  LEA R246, P2, R55.reuse, R138.reuse, 0x2 ;  /* 0x0000008a37f67211 */ /* 0x0c8fe400078410ff */
[-C--:B------:R-:W-:Y:S02]  /*f750*/  LEA.HI.X.SX32 R251, R56, R5.reuse, 0x2, P3 ;  /* 0x0000000538fb7211 */ /* 0x080fe400018f16ff */
[CC--:B-1----:R-:W-:Y:S02]  /*f760*/  LEA R234, P1, R54.reuse, R138.reuse, 0x2 ;  /* 0x0000008a36ea7211 */ /* 0x0c2fe400078210ff */
[-C--:B------:R-:W-:Y:S02]  /*f770*/  LEA.HI.X.SX32 R247, R55, R5.reuse, 0x2, P2 ;  /* 0x0000000537f77211 */ /* 0x080fe400010f16ff */
[----:B--2---:R-:W-:Y:S01]  /*f780*/  LEA R2, P0, R53, R138, 0x2 ;  /* 0x0000008a35027211 */ /* 0x004fe200078010ff */
[----:B------:R1:W-:Y:S01]  /*f790*/  STL.64 [R1+0x4c8], R214 ;  /* 0x0004c8d601007387 */ /* 0x0003e20000100a00 */
[----:B------:R-:W-:-:S02]  /*f7a0*/  LEA.HI.X.SX32 R235, R54, R5, 0x2, P1 ;  /* 0x0000000536eb7211 */ /* 0x000fc400008f16ff */
[----:B------:R-:W-:Y:S01]  /*f7b0*/  LEA.HI.X.SX32 R3, R53, R5, 0x2, P0 ;  /* 0x0000000535037211 */ /* 0x000fe200000f16ff */
[----:B------:R2:W-:Y:S04]  /*f7c0*/  STL.64 [R1+0x4c0], R184 ;  /* 0x0004c0b801007387 */ /* 0x0005e80000100a00 */
[----:B------:R3:W-:Y:S01]  /*f7d0*/  STL.64 [R1+0x4b8], R250 ;  /* 0x0004b8fa01007387 */ /* 0x0007e20000100a00 */
[----:B-1----:R-:W-:-:S03]  /*f7e0*/  LEA R214, P4, R52, R138, 0x2 ;  /* 0x0000008a34d67211 */ /* 0x002fc600078810ff */
[----:B------:R1:W-:Y:S01]  /*f7f0*/  STL.64 [R1+0x4b0], R246 ;  /* 0x0004b0f601007387 */ /* 0x0003e20000100a00 */
[----:B--2---:R-:W-:-:S03]  /*f800*/  LEA R184, P5, R51, R138, 0x2 ;  /* 0x0000008a33b87211 */ /* 0x004fc600078a10ff */
[----:B------:R2:W-:Y:S01]  /*f810*/  STL.64 [R1+0x4a8], R234 ;  /* 0x0004a8ea01007387 */ /* 0x0005e20000100a00 */
[-C--:B------:R-:W-:Y:S02]  /*f820*/  LEA.HI.X.SX32 R215, R52, R5.reuse, 0x2, P4 ;  /* 0x0000000534d77211 */ /* 0x080fe400020f16ff */
[CC--:B---3--:R-:W-:Y:S01]  /*f830*/  LEA R250, P3, R50.reuse, R138.reuse, 0x2 ;  /* 0x0000008a32fa7211 */ /* 0x0c8fe200078610ff */
[----:B------:R3:W-:Y:S01]  /*f840*/  STL.64 [R1+0x4a0], R2 ;  /* 0x0004a00201007387 */ /* 0x0007e20000100a00 */
[-C--:B------:R-:W-:Y:S02]  /*f850*/  LEA.HI.X.SX32 R185, R51, R5.reuse, 0x2, P5 ;  /* 0x0000000533b97211 */ /* 0x080fe400028f16ff */
[-C--:B-1----:R-:W-:Y:S02]  /*f860*/  LEA R246, P2, R49, R138.reuse, 0x2 ;  /* 0x0000008a31f67211 */ /* 0x082fe400078410ff */
[----:B------:R-:W-:Y:S02]  /*f870*/  LEA.HI.X.SX32 R251, R50, R5, 0x2, P3 ;  /* 0x0000000532fb7211 */ /* 0x000fe400018f16ff */
[----:B--2---:R-:W-:-:S02]  /*f880*/  LEA R234, P1, R48, R138, 0x2 ;  /* 0x0000008a30ea7211 */ /* 0x004fc400078210ff */
[-C--:B------:R-:W-:Y:S02]  /*f890*/  LEA.HI.X.SX32 R247, R49, R5.reuse, 0x2, P2 ;  /* 0x0000000531f77211 */ /* 0x080fe400010f16ff */
[CC--:B---3--:R-:W-:Y:S01]  /*f8a0*/  LEA R2, P0, R47.reuse, R138.reuse, 0x2 ;  /* 0x0000008a2f027211 */ /* 0x0c8fe200078010ff */
[----:B------:R1:W-:Y:S01]  /*f8b0*/  STL.64 [R1+0x498], R214 ;  /* 0x000498d601007387 */ /* 0x0003e20000100a00 */
[-C--:B------:R-:W-:Y:S02]  /*f8c0*/  LEA.HI.X.SX32 R235, R48, R5.reuse, 0x2, P1 ;  /* 0x0000000530eb7211 */ /* 0x080fe400008f16ff */
        /* <DEDUP_REMOVED lines=52> */
[----:B------:R-:W-:Y:S01]  /*fc10*/  STL.64 [R1+0x5f0], R214 ;  /* 0x0005f0d601007387 */ /* 0x000fe20000100a00 */
[-C--:B------:R-:W-:Y:S02]  /*fc20*/  LEA.HI.X.SX32 R235, R30, R5.reuse, 0x2, P1 ;  /* 0x000000051eeb7211 */ /* 0x080fe400008f16ff */
[----:B------:R-:W-:Y:S01]  /*fc30*/  LEA.HI.X.SX32 R3, R29, R5, 0x2, P0 ;  /* 0x000000051d037211 */ /* 0x000fe200000f16ff */
[----:B------:R-:W-:Y:S04]  /*fc40*/  STL.64 [R1+0x418], R184 ;  /* 0x000418b801007387 */ /* 0x000fe80000100a00 */
[----:B------:R-:W-:Y:S04]  /*fc50*/  STL.64 [R1+0x410], R250 ;  /* 0x000410fa01007387 */ /* 0x000fe80000100a00 */
[----:B------:R-:W-:Y:S04]  /*fc60*/  STL.64 [R1+0x408], R246 ;  /* 0x000408f601007387 */ /* 0x000fe80000100a00 */
[----:B------:R-:W-:Y:S04]  /*fc70*/  STL.64 [R1+0x400], R234 ;  /* 0x000400ea01007387 */ /* 0x000fe80000100a00 */
[----:B------:R1:W-:Y:S04]  /*fc80*/  STL.64 [R1+0x3f8], R2 ;  /* 0x0003f80201007387 */ /* 0x0003e80000100a00 */
[----:B-1----:R-:W2:Y:S01]  /*fc90*/  LDL.LU R3, [R1+0xd00] ;  /* 0x000d000001037983 */ /* 0x002ea20000300800 */
[----:B------:R-:W-:Y:S01]  /*fca0*/  IMAD R26, R20, UR4, RZ ;  /* 0x00000004141a7c24 */ /* 0x000fe2000f8e02ff */
[----:B------:R-:W-:-:S02]  /*fcb0*/  LEA R214, P4, R28, R138, 0x2 ;  /* 0x0000008a1cd67211 */ /* 0x000fc400078810ff */
[-C--:B------:R-:W-:Y:S01]  /*fcc0*/  LEA R184, P5, R27, R138.reuse, 0x2 ;  /* 0x0000008a1bb87211 */ /* 0x080fe200078a10ff */
[----:B------:R-:W-:Y:S01]  /*fcd0*/  IMAD R20, R16, UR4, RZ ;  /* 0x0000000410147c24 */ /* 0x000fe2000f8e02ff */
[-C--:B------:R-:W-:Y:S02]  /*fce0*/  LEA.HI.X.SX32 R215, R28, R5.reuse, 0x2, P4 ;  /* 0x000000051cd77211 */ /* 0x080fe400020f16ff */
[-C--:B------:R-:W-:Y:S02]  /*fcf0*/  LEA R250, P3, R26, R138.reuse, 0x2 ;  /* 0x0000008a1afa7211 */ /* 0x080fe400078610ff */
[-C--:B------:R-:W-:Y:S02]  /*fd00*/  LEA R2, P0, R21, R138.reuse, 0x2 ;  /* 0x0000008a15027211 */ /* 0x080fe400078010ff */
[----:B------:R-:W-:Y:S02]  /*fd10*/  LEA R246, P2, R23, R138, 0x2 ;  /* 0x0000008a17f67211 */ /* 0x000fe400078410ff */
[----:B------:R-:W-:-:S02]  /*fd20*/  LEA.HI.X.SX32 R185, R27, R5, 0x2, P5 ;  /* 0x000000051bb97211 */ /* 0x000fc400028f16ff */
[----:B------:R-:W-:Y:S01]  /*fd30*/  LEA R234, P1, R22, R138, 0x2 ;  /* 0x0000008a16ea7211 */ /* 0x000fe200078210ff */
[----:B------:R1:W-:Y:S01]  /*fd40*/  STL.64 [R1+0x3f0], R214 ;  /* 0x0003f0d601007387 */ /* 0x0003e20000100a00 */
[-C--:B------:R-:W-:Y:S02]  /*fd50*/  LEA.HI.X.SX32 R251, R26, R5.reuse, 0x2, P3 ;  /* 0x000000051afb7211 */ /* 0x080fe400018f16ff */
[-C--:B------:R-:W-:Y:S01]  /*fd60*/  LEA.HI.X.SX32 R247, R23, R5.reuse, 0x2, P2 ;  /* 0x0000000517f77211 */ /* 0x080fe200010f16ff */
[----:B------:R-:W-:Y:S01]  /*fd70*/  STL [R1+0x3d0], R2 ;  /* 0x0003d00201007387 */ /* 0x000fe20000100800 */
[----:B------:R-:W-:-:S03]  /*fd80*/  LEA.HI.X.SX32 R235, R22, R5, 0x2, P1 ;  /* 0x0000000516eb7211 */ /* 0x000fc600008f16ff */
[----:B------:R3:W-:Y:S01]  /*fd90*/  STL.64 [R1+0x3e8], R184 ;  /* 0x0003e8b801007387 */ /* 0x0007e20000100a00 */
[----:B-1----:R-:W-:-:S03]  /*fda0*/  LEA R214, P4, R20, R138, 0x2 ;  /* 0x0000008a14d67211 */ /* 0x002fc600078810ff */
[----:B------:R-:W-:Y:S01]  /*fdb0*/  STL.64 [R1+0x5e8], R250 ;  /* 0x0005e8fa01007387 */ /* 0x000fe20000100a00 */
[----:B------:R-:W-:-:S03]  /*fdc0*/  LEA.HI.X.SX32 R215, R20, R5, 0x2, P4 ;  /* 0x0000000514d77211 */ /* 0x000fc600020f16ff */
[----:B------:R-:W-:Y:S01]  /*fdd0*/  STL.64 [R1+0x3e0], R246 ;  /* 0x0003e0f601007387 */ /* 0x000fe20000100a00 */
[----:B---3--:R-:W-:-:S03]  /*fde0*/  LEA R184, P5, R19, R138, 0x2 ;  /* 0x0000008a13b87211 */ /* 0x008fc600078a10ff */
[----:B------:R1:W-:Y:S01]  /*fdf0*/  STL.64 [R1+0x3d8], R234 ;  /* 0x0003d8ea01007387 */ /* 0x0003e20000100a00 */
[----:B------:R-:W-:-:S03]  /*fe00*/  LEA.HI.X.SX32 R185, R19, R5, 0x2, P5 ;  /* 0x0000000513b97211 */ /* 0x000fc600028f16ff */
[----:B-1----:R-:W3:Y:S01]  /*fe10*/  LDL.LU.64 R234, [R1+0xcf8] ;  /* 0x000cf80001ea7983 */ /* 0x002ee20000300a00 */
[----:B--2---:R-:W-:Y:S01]  /*fe20*/  IMAD.MOV.U32 R23, RZ, RZ, R3 ;  /* 0x000000ffff177224 */ /* 0x004fe200078e0003 */
[----:B------:R-:W-:-:S05]  /*fe30*/  LEA.HI.X.SX32 R23, R21, R5, 0x2, P0 ;  /* 0x0000000515177211 */ /* 0x000fca00000f16ff */
[----:B------:R-:W-:Y:S04]  /*fe40*/  STL [R1+0x3d4], R23 ;  /* 0x0003d41701007387 */ /* 0x000fe80000100800 */
[----:B------:R1:W-:Y:S04]  /*fe50*/  STL.64 [R1+0x3c8], R214 ;  /* 0x0003c8d601007387 */ /* 0x0003e80000100a00 */
[----:B-1----:R-:W2:Y:S04]  /*fe60*/  LDL.LU.64 R214, [R1+0xcf0] ;  /* 0x000cf00001d67983 */ /* 0x002ea80000300a00 */
[----:B------:R1:W-:Y:S04]  /*fe70*/  STL.64 [R1+0x3c0], R184 ;  /* 0x0003c0b801007387 */ /* 0x0003e80000100a00 */
[----:B-1----:R-:W4:Y:S01]  /*fe80*/  LDL.LU R185, [R1+0xce8] ;  /* 0x000ce80001b97983 */ /* 0x002f220000300800 */
[----:B------:R-:W-:Y:S01]  /*fe90*/  IMAD R16, R12, UR4, RZ ;  /* 0x000000040c107c24 */ /* 0x000fe2000f8e02ff */
[-C--:B------:R-:W-:Y:S01]  /*fea0*/  LEA R250, P3, R18, R138.reuse, 0x2 ;  /* 0x0000008a12fa7211 */ /* 0x080fe200078610ff */
[----:B------:R-:W-:Y:S01]  /*feb0*/  IMAD R11, R248, UR4, RZ ;  /* 0x00000004f80b7c24 */ /* 0x000fe2000f8e02ff */
[----:B------:R-:W-:Y:S01]  /*fec0*/  LEA R246, P2, R17, R138, 0x2 ;  /* 0x0000008a11f67211 */ /* 0x000fe200078410ff */
[----:B------:R-:W-:Y:S01]  /*fed0*/  IMAD.MOV.U32 R22, RZ, RZ, R2 ;  /* 0x000000ffff167224 */ /* 0x000fe200078e0002 */
[----:B------:R-:W-:-:S02]  /*fee0*/  LEA.HI.X.SX32 R251, R18, R5, 0x2, P3 ;  /* 0x0000000512fb7211 */ /* 0x000fc400018f16ff */
[-C--:B------:R-:W-:Y:S02]  /*fef0*/  LEA R2, P1, R16, R138.reuse, 0x2 ;  /* 0x0000008a10027211 */ /* 0x080fe400078210ff */
[-C--:B------:R-:W-:Y:S01]  /*ff00*/  LEA R184, P5, R11, R138.reuse, 0x2 ;  /* 0x0000008a0bb87211 */ /* 0x080fe200078a10ff */
[----:B------:R1:W-:Y:S01]  /*ff10*/  STL.64 [R1+0x3b8], R250 ;  /* 0x0003b8fa01007387 */ /* 0x0003e20000100a00 */
[-C--:B------:R-:W-:Y:S02]  /*ff20*/  LEA R22, P0, R15, R138.reuse, 0x2 ;  /* 0x0000008a0f167211 */ /* 0x080fe400078010ff */
[-C--:B------:R-:W-:Y:S01]  /*ff30*/  LEA.HI.X.SX32 R247, R17, R5.reuse, 0x2, P2 ;  /* 0x0000000511f77211 */ /* 0x080fe200010f16ff */
[----:B------:R-:W-:Y:S01]  /*ff40*/  IMAD R10, R244, UR4, RZ ;  /* 0x00000004f40a7c24 */ /* 0x000fe2000f8e02ff */
[-C--:B------:R-:W-:Y:S01]  /*ff50*/  LEA.HI.X.SX32 R3, R16, R5.reuse, 0x2, P1 ;  /* 0x0000000510037211 */ /* 0x080fe200008f16ff */
[----:B------:R-:W-:Y:S01]  /*ff60*/  IMAD.MOV.U32 R18, RZ, RZ, R184 ;  /* 0x000000ffff127224 */ /* 0x000fe200078e00b8 */
[-C--:B------:R-:W-:Y:S01]  /*ff70*/  LEA R20, P4, R13, R138.reuse, 0x2 ;  /* 0x0000008a0d147211 */ /* 0x080fe200078810ff */
[----:B------:R-:W-:Y:S01]  /*ff80*/  IMAD R12, R245, UR4, RZ ;  /* 0x00000004f50c7c24 */ /* 0x000fe2000f8e02ff */
[----:B------:R-:W-:Y:S01]  /*ff90*/  LEA R244, P3, R9, R138, 0x2 ;  /* 0x0000008a09f47211 */ /* 0x000fe200078610ff */
[----:B-1----:R-:W3:Y:S01]  /*ffa0*/  LDL.LU.64 R250, [R1+0xce0] ;  /* 0x000ce00001fa7983 */ /* 0x002ee20000300a00 */
[----:B------:R-:W-:-:S03]  /*ffb0*/  LEA.HI.X.SX32 R23, R15, R5, 0x2, P0 ;  /* 0x000000050f177211 */ /* 0x000fc600000f16ff */
[----:B------:R1:W-:Y:S01]  /*ffc0*/  STL [R1+0x398], R184 ;  /* 0x000398b801007387 */ /* 0x0003e20000100800 */
[-C--:B------:R-:W-:Y:S01]  /*ffd0*/  LEA.HI.X.SX32 R21, R13, R5.reuse, 0x2, P4 ;  /* 0x000000050d157211 */ /* 0x080fe200020f16ff */
[----:B------:R-:W-:Y:S02]  /*ffe0*/  IMAD.MOV.U32 R16, RZ, RZ, R244 ;  /* 0x000000ffff107224 */ /* 0x000fe400078e00f4 */
[----:B------:R-:W-:Y:S01]  /*fff0*/  IMAD.MOV.U32 R17, RZ, RZ, R245 ;  /* 0x000000ffff117224 */ /* 0x000fe200078e00f5 */
[-C--:B------:R-:W-:Y:S02]  /*10000*/  LEA.HI.X.SX32 R17, R9, R5.reuse, 0x2, P3 ;  /* 0x0000000509117211 */ /* 0x080fe400018f16ff */
[----:B------:R-:W-:Y:S01]  /*10010*/  LEA R16, P3, R7, R138, 0x2 ;  /* 0x0000008a07107211 */ /* 0x000fe200078610ff */
[----:B----4-:R-:W-:Y:S02]  /*10020*/  IMAD.MOV.U32 R19, RZ, RZ, R185 ;  /* 0x000000ffff137224 */ /* 0x010fe400078e00b9 */
[----:B-1----:R-:W4:Y:S01]  /*10030*/  LDL.LU.64 R184, [R1+0xcd8] ;  /* 0x000cd80001b87983 */ /* 0x002f220000300a00 */
[----:B------:R-:W-:-:S03]  /*10040*/  LEA.HI.X.SX32 R19, R11, R5, 0x2, P5 ;  /* 0x000000050b137211 */ /* 0x000fc600028f16ff */
[----:B------:R1:W-:Y:S04]  /*10050*/  STL.64 [R1+0x3b0], R246 ;  /* 0x0003b0f601007387 */ /* 0x0003e80000100a00 */
[----:B------:R2:W-:Y:S01]  /*10060*/  STL.64 [R1+0x5e0], R2 ;  /* 0x0005e00201007387 */ /* 0x0005e20000100a00 */
[-C--:B------:R-:W-:Y:S02]  /*10070*/  LEA R18, P5, R6, R138.reuse, 0x2 ;  /* 0x0000008a06127211 */ /* 0x080fe400078a10ff */
[C---:B-1----:R-:W-:Y:S01]  /*10080*/  LEA R246, P2, R14.reuse, R138, 0x2 ;  /* 0x0000008a0ef67211 */ /* 0x042fe200078410ff */
[----:B--2---:R-:W2:Y:S04]  /*10090*/  LDL.LU.64 R2, [R1+0xcd0] ;  /* 0x000cd00001027983 */ /* 0x004ea80000300a00 */
[----:B------:R1:W-:Y:S01]  /*100a0*/  STL [R1+0x390], R244 ;  /* 0x000390f401007387 */ /* 0x0003e20000100800 */
[----:B------:R-:W-:-:S03]  /*100b0*/  LEA.HI.X.SX32 R247, R14, R5, 0x2, P2 ;  /* 0x000000050ef77211 */ /* 0x000fc600010f16ff */
[----:B------:R3:W-:Y:S04]  /*100c0*/  STL.64 [R1+0x3a8], R22 ;  /* 0x0003a81601007387 */ /* 0x0007e80000100a00 */
[----:B------:R3:W-:Y:S01]  /*100d0*/  STL.64 [R1+0x3a0], R20 ;  /* 0x0003a01401007387 */ /* 0x0007e20000100a00 */
[----:B-1----:R-:W-:-:S03]  /*100e0*/  LEA R244, P1, R12, R138, 0x2 ;  /* 0x0000008a0cf47211 */ /* 0x002fc600078210ff */
[----:B------:R-:W-:Y:S01]  /*100f0*/  STL [R1+0x39c], R19 ;  /* 0x00039c1301007387 */ /* 0x000fe20000100800 */
[----:B---3--:R-:W-:-:S03]  /*10100*/  LEA R22, P0, R10, R138, 0x2 ;  /* 0x0000008a0a167211 */ /* 0x008fc600078010ff */
[----:B------:R1:W-:Y:S01]  /*10110*/  STL [R1+0x394], R17 ;  /* 0x0003941101007387 */ /* 0x0003e20000100800 */
[-C--:B------:R-:W-:Y:S02]  /*10120*/  LEA.HI.X.SX32 R245, R12, R5.reuse, 0x2, P1 ;  /* 0x000000050cf57211 */ /* 0x080fe400008f16ff */
[----:B------:R-:W-:Y:S02]  /*10130*/  LEA R20, P4, R8, R138, 0x2 ;  /* 0x0000008a08147211 */ /* 0x000fe400078810ff */
[-C--:B------:R-:W-:Y:S01]  /*10140*/  LEA.HI.X.SX32 R23, R10, R5.reuse, 0x2, P0 ;  /* 0x000000050a177211 */ /* 0x080fe200000f16ff */
[----:B------:R3:W-:Y:S01]  /*10150*/  STL.64 [R1+0x388], R246 ;  /* 0x000388f601007387 */ /* 0x0007e20000100a00 */
[-C--:B------:R-:W-:Y:S02]  /*10160*/  LEA.HI.X.SX32 R21, R8, R5.reuse, 0x2, P4 ;  /* 0x0000000508157211 */ /* 0x080fe400020f16ff */
[-C--:B-1----:R-:W-:Y:S01]  /*10170*/  LEA.HI.X.SX32 R17, R7, R5.reuse, 0x2, P3 ;  /* 0x0000000507117211 */ /* 0x082fe200018f16ff */
[----:B------:R-:W-:Y:S01]  /*10180*/  STL.64 [R1+0x380], R244 ;  /* 0x000380f401007387 */ /* 0x000fe20000100a00 */
[----:B------:R-:W-:-:S03]  /*10190*/  LEA.HI.X.SX32 R19, R6, R5, 0x2, P5 ;  /* 0x0000000506137211 */ /* 0x000fc600028f16ff */
[----:B------:R-:W-:Y:S04]  /*101a0*/  STL.64 [R1+0x378], R22 ;  /* 0x0003781601007387 */ /* 0x000fe80000100a00 */
[----:B------:R1:W-:Y:S04]  /*101b0*/  STL.64 [R1+0x368], R16 ;  /* 0x0003681001007387 */ /* 0x0003e80000100a00 */
[----:B------:R-:W-:Y:S04]  /*101c0*/  STL.64 [R1+0x5d8], R20 ;  /* 0x0005d81401007387 */ /* 0x000fe80000100a00 */
[----:B------:R1:W-:Y:S04]  /*101d0*/  STL.64 [R1+0x370], R18 ;  /* 0x0003701201007387 */ /* 0x0003e80000100a00 */
[----:B---3--:R-:W3:Y:S01]  /*101e0*/  LDL.64 R246, [R1+0x658] ;  /* 0x0006580001f67983 */ /* 0x008ee20000100a00 */
[----:B------:R-:W-:Y:S01]  /*101f0*/  ULDC UR20, c[0x0][0x240] ;  /* 0x0000900000147ab9 */ /* 0x000fe20000000800 */
[----:B------:R-:W-:Y:S01]  /*10200*/  ULDC UR12, c[0x0][0x240] ;  /* 0x00009000000c7ab9 */ /* 0x000fe20000000800 */
[----:B------:R-:W-:Y:S01]  /*10210*/  ULDC UR14, c[0x0][0x240] ;  /* 0x00009000000e7ab9 */ /* 0x000fe20000000800 */
[----:B------:R-:W4:Y:S01]  /*10220*/  LDL.LU R7, [R1+0x598] ;  /* 0x0005980001077983 */ /* 0x000f220000300800 */
[----:B------:R-:W-:Y:S01]  /*10230*/  ULDC UR21, c[0x0][0x240] ;  /* 0x0000900000157ab9 */ /* 0x000fe20000000800 */
[----:B------:R-:W-:Y:S01]  /*10240*/  ULDC UR22, c[0x0][0x240] ;  /* 0x0000900000167ab9 */ /* 0x000fe20000000800 */
[----:B------:R-:W-:Y:S01]  /*10250*/  ULDC UR13, c[0x0][0x240] ;  /* 0x00009000000d7ab9 */ /* 0x000fe20000000800 */
[----:B------:R-:W2:Y:S01]  /*10260*/  LDL.LU R8, [R1+0x594] ;  /* 0x0005940001087983 */ /* 0x000ea20000300800 */
[----:B------:R-:W-:Y:S01]  /*10270*/  ULDC UR16, c[0x0][0x240] ;  /* 0x0000900000107ab9 */ /* 0x000fe20000000800 */
[----:B------:R-:W-:Y:S01]  /*10280*/  ULDC UR18, c[0x0][0x240] ;  /* 0x0000900000127ab9 */ /* 0x000fe20000000800 */
[----:B------:R-:W-:Y:S01]  /*10290*/  ULDC UR23, c[0x0][0x240] ;  /* 0x0000900000177ab9 */ /* 0x000fe20000000800 */
[----:B------:R-:W3:Y:S01]  /*102a0*/  LDL.LU R9, [R1+0x590] ;  /* 0x0005900001097983 */ /* 0x000ee20000300800 */
        /* <DEDUP_REMOVED lines=9> */
[----:B------:R-:W-:Y:S01]  /*10340*/  IMAD R137, R137, UR4, RZ ;  /* 0x0000000489897c24 */ /* 0x000fe2000f8e02ff */
[----:B------:R-:W-:Y:S01]  /*10350*/  ULDC UR55, c[0x0][0x240] ;  /* 0x0000900000377ab9 */ /* 0x000fe20000000800 */
[----:B------:R-:W3:Y:S01]  /*10360*/  LDL.LU R12, [R1+0x584] ;  /* 0x00058400010c7983 */ /* 0x000ee20000300800 */
[----:B------:R-:W-:Y:S01]  /*10370*/  IMAD R139, R139, UR4, RZ ;  /* 0x000000048b8b7c24 */ /* 0x000fe2000f8e02ff */
        /* <DEDUP_REMOVED lines=14> */
[----:B-1----:R-:W3:Y:S01]  /*10460*/  LDL.LU R16, [R1+0x574] ;  /* 0x0005740001107983 */ /* 0x002ee20000300800 */
        /* <DEDUP_REMOVED lines=28> */
[----:B------:R-:W-:-:S03]  /*10630*/  ULDC UR54, c[0x0][0x240] ;  /* 0x0000900000367ab9 */ /* 0x000fc60000000800 */
[----:B------:R-:W3:Y:S04]  /*10640*/  LDL.LU R6, [R1+0x548] ;  /* 0x0005480001067983 */ /* 0x000ee80000300800 */
[----:B------:R-:W3:Y:S04]  /*10650*/  LDL.LU R244, [R1+0x544] ;  /* 0x0005440001f47983 */ /* 0x000ee80000300800 */
[----:B------:R-:W3:Y:S04]  /*10660*/  LDL.LU R245, [R1+0x540] ;  /* 0x0005400001f57983 */ /* 0x000ee80000300800 */
[----:B------:R-:W3:Y:S04]  /*10670*/  LDL.LU R248, [R1+0x53c] ;  /* 0x00053c0001f87983 */ /* 0x000ee80000300800 */
[----:B------:R-:W3:Y:S04]  /*10680*/  LDL.LU R252, [R1+0x538] ;  /* 0x0005380001fc7983 */ /* 0x000ee80000300800 */
[----:B------:R1:W-:Y:S04]  /*10690*/  STL.64 [R1+0xf48], R156 ;  /* 0x000f489c01007387 */ /* 0x0003e80000100a00 */
[----:B-1----:R-:W3:Y:S04]  /*106a0*/  LDL.LU R156, [R1+0x550] ;  /* 0x00055000019c7983 */ /* 0x002ee80000300800 */
[----:B------:R-:W3:Y:S04]  /*106b0*/  LDL.LU R157, [R1+0x54c] ;  /* 0x00054c00019d7983 */ /* 0x000ee80000300800 */
[----:B------:R1:W-:Y:S04]  /*106c0*/  STL.64 [R1+0xf40], R232 ;  /* 0x000f40e801007387 */ /* 0x0003e80000100a00 */
[----:B-1----:R-:W3:Y:S04]  /*106d0*/  LDL.LU R233, [R1+0x554] ;  /* 0x0005540001e97983 */ /* 0x002ee80000300800 */
[----:B------:R-:W-:Y:S04]  /*106e0*/  STL.64 [R1+0xf38], R160 ;  /* 0x000f38a001007387 */ /* 0x000fe80000100a00 */
        /* <DEDUP_REMOVED lines=9> */
[----:B------:R1:W-:Y:S04]  /*10780*/  STL.64 [R1+0xee8], R176 ;  /* 0x000ee8b001007387 */ /* 0x0003e80000100a00 */
[----:B------:R-:W-:Y:S04]  /*10790*/  STL.64 [R1+0xee0], R240 ;  /* 0x000ee0f001007387 */ /* 0x000fe80000100a00 */
[----:B------:R-:W-:Y:S04]  /*107a0*/  STL.64 [R1+0xed8], R180 ;  /* 0x000ed8b401007387 */ /* 0x000fe80000100a00 */
[----:B------:R-:W-:Y:S04]  /*107b0*/  STL [R1+0xed4], R182 ;  /* 0x000ed4b601007387 */ /* 0x000fe80000100800 */
[----:B------:R-:W-:Y:S04]  /*107c0*/  STL [R1+0xed0], R183 ;  /* 0x000ed0b701007387 */ /* 0x000fe80000100800 */
[----:B------:R-:W-:Y:S04]  /*107d0*/  STL [R1+0xecc], R186 ;  /* 0x000eccba01007387 */ /* 0x000fe80000100800 */
[----:B------:R1:W-:Y:S04]  /*107e0*/  STL [R1+0xec8], R187 ;  /* 0x000ec8bb01007387 */ /* 0x0003e80000100800 */
        /* <DEDUP_REMOVED lines=27> */
[----:B------:R-:W-:Y:S01]  /*109a0*/  STL [R1+0xe58], R213 ;  /* 0x000e58d501007387 */ /* 0x000fe20000100800 */
[----:B----4-:R-:W-:-:S03]  /*109b0*/  IMAD R7, R7, UR4, RZ ;  /* 0x0000000407077c24 */ /* 0x010fc6000f8e02ff */
[----:B------:R4:W-:Y:S01]  /*109c0*/  STL [R1+0xe54], R210 ;  /* 0x000e54d201007387 */ /* 0x0009e20000100800 */
[----:B--2---:R-:W-:-:S03]  /*109d0*/  IMAD R8, R8, UR4, RZ ;  /* 0x0000000408087c24 */ /* 0x004fc6000f8e02ff */
[----:B------:R2:W-:Y:S01]  /*109e0*/  STL [R1+0xe50], R211 ;  /* 0x000e50d301007387 */ /* 0x0005e20000100800 */
[----:B---3--:R-:W-:-:S03]  /*109f0*/  IMAD R9, R9, UR4, RZ ;  /* 0x0000000409097c24 */ /* 0x008fc6000f8e02ff */
[----:B------:R3:W-:Y:S01]  /*10a00*/  STL [R1+0xe4c], R214 ;  /* 0x000e4cd601007387 */ /* 0x0007e20000100800 */
[----:B------:R-:W-:-:S03]  /*10a10*/  IMAD R10, R10, UR4, RZ ;  /* 0x000000040a0a7c24 */ /* 0x000fc6000f8e02ff */
[----:B------:R3:W-:Y:S01]  /*10a20*/  STL [R1+0xe48], R215 ;  /* 0x000e48d701007387 */ /* 0x0007e20000100800 */
[----:B------:R-:W-:-:S03]  /*10a30*/  IMAD R11, R11, UR4, RZ ;  /* 0x000000040b0b7c24 */ /* 0x000fc6000f8e02ff */
[----:B------:R-:W-:Y:S01]  /*10a40*/  STL [R1+0xe44], R234 ;  /* 0x000e44ea01007387 */ /* 0x000fe20000100800 */
[----:B------:R-:W-:-:S03]  /*10a50*/  IMAD R12, R12, UR4, RZ ;  /* 0x000000040c0c7c24 */ /* 0x000fc6000f8e02ff */
[----:B------:R3:W-:Y:S01]  /*10a60*/  STL [R1+0xe40], R235 ;  /* 0x000e40eb01007387 */ /* 0x0007e20000100800 */
[----:B------:R-:W-:-:S03]  /*10a70*/  IMAD R13, R13, UR4, RZ ;  /* 0x000000040d0d7c24 */ /* 0x000fc6000f8e02ff */
[----:B------:R-:W-:Y:S01]  /*10a80*/  STL [R1+0xe3c], R216 ;  /* 0x000e3cd801007387 */ /* 0x000fe20000100800 */
[----:B------:R-:W-:-:S03]  /*10a90*/  IMAD R14, R14, UR4, RZ ;  /* 0x000000040e0e7c24 */ /* 0x000fc6000f8e02ff */
[----:B------:R3:W-:Y:S01]  /*10aa0*/  STL [R1+0xe38], R217 ;  /* 0x000e38d901007387 */ /* 0x0007e20000100800 */
[----:B------:R-:W-:-:S03]  /*10ab0*/  IMAD R15, R15, UR4, RZ ;  /* 0x000000040f0f7c24 */ /* 0x000fc6000f8e02ff */
[----:B------:R3:W-:Y:S01]  /*10ac0*/  STL [R1+0xe34], R224 ;  /* 0x000e34e001007387 */ /* 0x0007e20000100800 */
[----:B------:R-:W-:-:S03]  /*10ad0*/  IMAD R16, R16, UR4, RZ ;  /* 0x0000000410107c24 */ /* 0x000fc6000f8e02ff */
[----:B------:R3:W-:Y:S01]  /*10ae0*/  STL [R1+0xe30], R225 ;  /* 0x000e30e101007387 */ /* 0x0007e20000100800 */
[----:B------:R-:W-:-:S03]  /*10af0*/  IMAD R17, R17, UR4, RZ ;  /* 0x0000000411117c24 */ /* 0x000fc6000f8e02ff */
[----:B------:R3:W-:Y:S01]  /*10b00*/  STL [R1+0xe2c], R218 ;  /* 0x000e2cda01007387 */ /* 0x0007e20000100800 */
[----:B------:R-:W-:-:S03]  /*10b10*/  IMAD R18, R18, UR4, RZ ;  /* 0x0000000412127c24 */ /* 0x000fc6000f8e02ff */
[----:B------:R-:W-:Y:S01]  /*10b20*/  STL [R1+0xe28], R219 ;  /* 0x000e28db01007387 */ /* 0x000fe20000100800 */
        /* <DEDUP_REMOVED lines=19> */
[----:B------:R-:W-:Y:S04]  /*10c60*/  STL [R1+0xe00], R229 ;  /* 0x000e00e501007387 */ /* 0x000fe80000100800 */
[----:B------:R-:W-:Y:S04]  /*10c70*/  STL [R1+0xd40], R0 ;  /* 0x000d400001007387 */ /* 0x000fe80000100800 */
[----:B-1----:R-:W4:Y:S04]  /*10c80*/  LDL.LU R176, [R1+0x534] ;  /* 0x0005340001b07983 */ /* 0x002f280000300800 */
[----:B------:R-:W2:Y:S01]  /*10c90*/  LDL.LU R177, [R1+0x530] ;  /* 0x0005300001b17983 */ /* 0x000ea20000300800 */
[----:B------:R-:W-:-:S03]  /*10ca0*/  IMAD R27, R156, UR4, RZ ;  /* 0x000000049c1b7c24 */ /* 0x000fc6000f8e02ff */
[----:B------:R-:W3:Y:S01]  /*10cb0*/  LDL.LU R178, [R1+0x52c] ;  /* 0x00052c0001b27983 */ /* 0x000ee20000300800 */
[----:B------:R-:W-:-:S03]  /*10cc0*/  IMAD R28, R157, UR4, RZ ;  /* 0x000000049d1c7c24 */ /* 0x000fc6000f8e02ff */
[----:B------:R-:W3:Y:S04]  /*10cd0*/  LDL.LU R179, [R1+0x528] ;  /* 0x0005280001b37983 */ /* 0x000ee80000300800 */
[----:B------:R-:W3:Y:S04]  /*10ce0*/  LDL.LU R174, [R1+0x524] ;  /* 0x0005240001ae7983 */ /* 0x000ee80000300800 */
[----:B------:R-:W3:Y:S04]  /*10cf0*/  LDL.LU R175, [R1+0x520] ;  /* 0x0005200001af7983 */ /* 0x000ee80000300800 */
[----:B------:R-:W3:Y:S01]  /*10d00*/  LDL.LU R172, [R1+0x51c] ;  /* 0x00051c0001ac7983 */ /* 0x000ee20000300800 */
[----:B------:R-:W-:-:S03]  /*10d10*/  IMAD R26, R233, UR4, RZ ;  /* 0x00000004e91a7c24 */ /* 0x000fc6000f8e02ff */
        /* <DEDUP_REMOVED lines=23> */
[----:B----4-:R-:W-:-:S03]  /*10e90*/  IMAD R34, R176, UR4, RZ ;  /* 0x00000004b0227c24 */ /* 0x010fc6000f8e02ff */
[----:B------:R-:W4:Y:S01]  /*10ea0*/  LDL.LU R176, [R1+0x314] ;  /* 0x0003140001b07983 */ /* 0x000f220000300800 */
[----:B--2---:R-:W-:-:S03]  /*10eb0*/  IMAD R35, R177, UR4, RZ ;  /* 0x00000004b1237c24 */ /* 0x004fc6000f8e02ff */
[----:B------:R-:W2:Y:S01]  /*10ec0*/  LDL.LU R177, [R1+0x310] ;  /* 0x0003100001b17983 */ /* 0x000ea20000300800 */
[----:B---3--:R-:W-:-:S03]  /*10ed0*/  IMAD R36, R178, UR4, RZ ;  /* 0x00000004b2247c24 */ /* 0x008fc6000f8e02ff */
[----:B------:R-:W3:Y:S01]  /*10ee0*/  LDL.LU R178, [R1+0x30c] ;  /* 0x00030c0001b27983 */ /* 0x000ee20000300800 */
[----:B------:R-:W-:-:S03]  /*10ef0*/  IMAD R37, R179, UR4, RZ ;  /* 0x00000004b3257c24 */ /* 0x000fc6000f8e02ff */
        /* <DEDUP_REMOVED lines=60> */
[----:B------:R-:W4:Y:S01]  /*112c0*/  LDL.LU R179, [R1+0x290] ;  /* 0x0002900001b37983 */ /* 0x000f220000300800 */
[----:B------:R-:W-:-:S03]  /*112d0*/  IMAD R68, R174, UR4, RZ ;  /* 0x00000004ae447c24 */ /* 0x000fc6000f8e02ff */
[----:B------:R-:W2:Y:S01]  /*112e0*/  LDL.LU R174, [R1+0x28c] ;  /* 0x00028c0001ae7983 */ /* 0x000ea20000300800 */
        /* <DEDUP_REMOVED lines=24> */
[----:B------:R-:W-:Y:S02]  /*11470*/  IMAD R81, R162, UR4, RZ ;  /* 0x00000004a2517c24 */ /* 0x000fe4000f8e02ff */
[----:B------:R-:W-:Y:S02]  /*11480*/  IMAD R82, R163, UR4, RZ ;  /* 0x00000004a3527c24 */ /* 0x000fe4000f8e02ff */
[----:B------:R-:W-:Y:S02]  /*11490*/  IMAD R83, R160, UR4, RZ ;  /* 0x00000004a0537c24 */ /* 0x000fe4000f8e02ff */
[----:B------:R-:W-:Y:S02]  /*114a0*/  IMAD R84, R161, UR4, RZ ;  /* 0x00000004a1547c24 */ /* 0x000fe4000f8e02ff */
[----:B------:R-:W-:Y:S02]  /*114b0*/  IMAD R87, R156, UR4, RZ ;  /* 0x000000049c577c24 */ /* 0x000fe4000f8e02ff */
[----:B------:R-:W-:-:S02]  /*114c0*/  IMAD.MOV.U32 R156, RZ, RZ, R246 ;  /* 0x000000ffff9c7224 */ /* 0x000fc400078e00f6 */
[----:B------:R-:W-:Y:S02]  /*114d0*/  IMAD R88, R157, UR4, RZ ;  /* 0x000000049d587c24 */ /* 0x000fe4000f8e02ff */
[----:B------:R-:W-:Y:S02]  /*114e0*/  IMAD.MOV.U32 R157, RZ, RZ, R247 ;  /* 0x000000ffff9d7224 */ /* 0x000fe400078e00f7 */
[----:B------:R-:W-:Y:S02]  /*114f0*/  IMAD R92, R244, UR4, RZ ;  /* 0x00000004f45c7c24 */ /* 0x000fe4000f8e02ff */
[----:B------:R-:W2:Y:S01]  /*11500*/  LDL.LU R244, [R1+0x258] ;  /* 0x0002580001f47983 */ /* 0x000ea20000300800 */
[----:B------:R-:W-:-:S03]  /*11510*/  IMAD R95, R245, UR4, RZ ;  /* 0x00000004f55f7c24 */ /* 0x000fc6000f8e02ff */
[----:B------:R-:W2:Y:S01]  /*11520*/  LDL.LU R245, [R1+0x254] ;  /* 0x0002540001f57983 */ /* 0x000ea20000300800 */
[----:B------:R-:W-:-:S03]  /*11530*/  IMAD R99, R248, UR4, RZ ;  /* 0x00000004f8637c24 */ /* 0x000fc6000f8e02ff */
[----:B------:R-:W2:Y:S01]  /*11540*/  LDL.LU R246, [R1+0x250] ;  /* 0x0002500001f67983 */ /* 0x000ea20000300800 */
[----:B------:R-:W-:-:S03]  /*11550*/  IMAD R102, R252, UR4, RZ ;  /* 0x00000004fc667c24 */ /* 0x000fc6000f8e02ff */
[----:B------:R-:W2:Y:S04]  /*11560*/  LDL.LU R247, [R1+0x24c] ;  /* 0x00024c0001f77983 */ /* 0x000ea80000300800 */
[----:B------:R-:W2:Y:S04]  /*11570*/  LDL.LU R248, [R1+0x248] ;  /* 0x0002480001f87983 */ /* 0x000ea80000300800 */
        /* <DEDUP_REMOVED lines=8> */
[----:B------:R-:W2:Y:S04]  /*11600*/  LDL.LU R232, [R1+0x230] ;  /* 0x0002300001e87983 */ /* 0x000ea80000300800 */
[----:B------:R-:W2:Y:S04]  /*11610*/  LDL.LU R233, [R1+0x22c] ;  /* 0x00022c0001e97983 */ /* 0x000ea80000300800 */
[----:B------:R-:W2:Y:S04]  /*11620*/  LDL.LU R6, [R1+0x228] ;  /* 0x0002280001067983 */ /* 0x000ea80000300800 */
[----:B------:R-:W2:Y:S04]  /*11630*/  LDL.LU R187, [R1+0x224] ;  /* 0x0002240001bb7983 */ /* 0x000ea80000300800 */
[----:B------:R-:W2:Y:S04]  /*11640*/  LDL.LU R190, [R1+0x220] ;  /* 0x0002200001be7983 */ /* 0x000ea80000300800 */
[----:B------:R-:W2:Y:S04]  /*11650*/  LDL.LU R191, [R1+0x21c] ;  /* 0x00021c0001bf7983 */ /* 0x000ea80000300800 */
[----:B------:R-:W2:Y:S01]  /*11660*/  LDL.LU R188, [R1+0x218] ;  /* 0x0002180001bc7983 */ /* 0x000ea20000300800 */
[----:B---3--:R-:W-:-:S02]  /*11670*/  IMAD R110, R178, UR4, RZ ;  /* 0x00000004b26e7c24 */ /* 0x008fc4000f8e02ff */
[----:B----4-:R-:W-:Y:S02]  /*11680*/  IMAD R112, R179, UR4, RZ ;  /* 0x00000004b3707c24 */ /* 0x010fe4000f8e02ff */
[----:B--2---:R-:W-:Y:S02]  /*11690*/  IMAD R108, R177, UR4, RZ ;  /* 0x00000004b16c7c24 */ /* 0x004fe4000f8e02ff */
[----:B------:R-:W-:Y:S02]  /*116a0*/  IMAD R116, R174, UR4, RZ ;  /* 0x00000004ae747c24 */ /* 0x000fe4000f8e02ff */
[----:B------:R-:W-:Y:S02]  /*116b0*/  IMAD R118, R175, UR4, RZ ;  /* 0x00000004af767c24 */ /* 0x000fe4000f8e02ff */
[----:B------:R-:W-:Y:S02]  /*116c0*/  IMAD R122, R172, UR4, RZ ;  /* 0x00000004ac7a7c24 */ /* 0x000fe4000f8e02ff */
[----:B------:R-:W2:Y:S04]  /*116d0*/  LDL.LU R172, [R1+0x214] ;  /* 0x0002140001ac7983 */ /* 0x000ea80000300800 */
[----:B------:R-:W3:Y:S01]  /*116e0*/  LDL.LU R179, [R1+0x210] ;  /* 0x0002100001b37983 */ /* 0x000ee20000300800 */
[----:B------:R-:W-:-:S03]  /*116f0*/  IMAD R125, R173, UR4, RZ ;  /* 0x00000004ad7d7c24 */ /* 0x000fc6000f8e02ff */
[----:B------:R-:W4:Y:S04]  /*11700*/  LDL.LU R178, [R1+0x20c] ;  /* 0x00020c0001b27983 */ /* 0x000f280000300800 */
[----:B------:R-:W3:Y:S01]  /*11710*/  LDL.LU R175, [R1+0x208] ;  /* 0x0002080001af7983 */ /* 0x000ee20000300800 */
[----:B------:R-:W-:Y:S02]  /*11720*/  IMAD R126, R170, UR4, RZ ;  /* 0x00000004aa7e7c24 */ /* 0x000fe4000f8e02ff */
[----:B------:R-:W-:Y:S02]  /*11730*/  IMAD R127, R171, UR4, RZ ;  /* 0x00000004ab7f7c24 */ /* 0x000fe4000f8e02ff */
[----:B------:R-:W-:Y:S02]  /*11740*/  IMAD R130, R242, UR4, RZ ;  /* 0x00000004f2827c24 */ /* 0x000fe4000f8e02ff */
[----:B------:R-:W-:-:S02]  /*11750*/  IMAD R131, R243, UR4, RZ ;  /* 0x00000004f3837c24 */ /* 0x000fc4000f8e02ff */
[----:B------:R-:W-:Y:S02]  /*11760*/  IMAD R132, R166, UR4, RZ ;  /* 0x00000004a6847c24 */ /* 0x000fe4000f8e02ff */
[----:B------:R-:W-:Y:S02]  /*11770*/  IMAD R105, R176, UR4, RZ ;  /* 0x00000004b0697c24 */ /* 0x000fe4000f8e02ff */
[----:B------:R-:W-:Y:S02]  /*11780*/  IMAD R136, R164, UR4, RZ ;  /* 0x00000004a4887c24 */ /* 0x000fe4000f8e02ff */
[----:B------:R-:W2:Y:S04]  /*11790*/  LDL.LU R164, [R1+0x204] ;  /* 0x0002040001a47983 */ /* 0x000ea80000300800 */
[----:B------:R-:W4:Y:S04]  /*117a0*/  LDL.LU R173, [R1+0x200] ;  /* 0x0002000001ad7983 */ /* 0x000f280000300800 */
[----:B------:R-:W3:Y:S04]  /*117b0*/  LDL.LU R174, [R1+0x1fc] ;  /* 0x0001fc0001ae7983 */ /* 0x000ee80000300800 */
[----:B------:R-:W3:Y:S04]  /*117c0*/  LDL.LU R177, [R1+0x1f8] ;  /* 0x0001f80001b17983 */ /* 0x000ee80000300800 */
[----:B------:R-:W4:Y:S04]  /*117d0*/  LDL.LU R170, [R1+0x1f4] ;  /* 0x0001f40001aa7983 */ /* 0x000f280000300800 */
[----:B------:R-:W3:Y:S04]  /*117e0*/  LDL.LU R189, [R1+0x1f0] ;  /* 0x0001f00001bd7983 */ /* 0x000ee80000300800 */
[----:B------:R-:W3:Y:S04]  /*117f0*/  LDL.LU R238, [R1+0x1ec] ;  /* 0x0001ec0001ee7983 */ /* 0x000ee80000300800 */
[----:B------:R-:W2:Y:S04]  /*11800*/  LDL.LU R181, [R1+0x1e8] ;  /* 0x0001e80001b57983 */ /* 0x000ea80000300800 */
[----:B------:R-:W4:Y:S01]  /*11810*/  LDL.LU R240, [R1+0x1e4] ;  /* 0x0001e40001f07983 */ /* 0x000f220000300800 */
[----:B------:R-:W-:-:S03]  /*11820*/  IMAD R133, R167, UR4, RZ ;  /* 0x00000004a7857c24 */ /* 0x000fc6000f8e02ff */
[----:B------:R-:W3:Y:S01]  /*11830*/  LDL.LU R171, [R1+0x1e0] ;  /* 0x0001e00001ab7983 */ /* 0x000ee20000300800 */
[----:B------:R-:W-:-:S03]  /*11840*/  IMAD R135, R169, UR4, RZ ;  /* 0x00000004a9877c24 */ /* 0x000fc6000f8e02ff */
[----:B------:R-:W3:Y:S04]  /*11850*/  LDL.LU R242, [R1+0x1dc] ;  /* 0x0001dc0001f27983 */ /* 0x000ee80000300800 */
[----:B------:R-:W3:Y:S01]  /*11860*/  LDL.LU R243, [R1+0x1d8] ;  /* 0x0001d80001f37983 */ /* 0x000ee20000300800 */
[----:B------:R-:W-:-:S03]  /*11870*/  IMAD R134, R168, UR4, RZ ;  /* 0x00000004a8867c24 */ /* 0x000fc6000f8e02ff */
[----:B------:R-:W3:Y:S04]  /*11880*/  LDL.LU R166, [R1+0x1d4] ;  /* 0x0001d40001a67983 */ /* 0x000ee80000300800 */
[----:B------:R-:W3:Y:S04]  /*11890*/  LDL.LU R167, [R1+0x1d0] ;  /* 0x0001d00001a77983 */ /* 0x000ee80000300800 */
        /* <DEDUP_REMOVED lines=15> */
[----:B--2---:R-:W-:Y:S02]  /*11990*/  IMAD R239, R181, UR4, RZ ;  /* 0x00000004b5ef7c24 */ /* 0x004fe4000f8e02ff */
[----:B----4-:R-:W-:Y:S02]  /*119a0*/  IMAD R192, R240, UR4, RZ ;  /* 0x00000004f0c07c24 */ /* 0x010fe4000f8e02ff */
[----:B---3--:R-:W-:Y:S02]  /*119b0*/  IMAD R193, R171, UR4, RZ ;  /* 0x00000004abc17c24 */ /* 0x008fe4000f8e02ff */
[----:B------:R-:W-:Y:S02]  /*119c0*/  IMAD R194, R242, UR4, RZ ;  /* 0x00000004f2c27c24 */ /* 0x000fe4000f8e02ff */
[----:B------:R-:W-:Y:S02]  /*119d0*/  IMAD R195, R243, UR4, RZ ;  /* 0x00000004f3c37c24 */ /* 0x000fe4000f8e02ff */
[----:B------:R-:W-:-:S02]  /*119e0*/  IMAD R196, R166, UR4, RZ ;  /* 0x00000004a6c47c24 */ /* 0x000fc4000f8e02ff */
[----:B------:R-:W-:Y:S02]  /*119f0*/  IMAD R197, R167, UR4, RZ ;  /* 0x00000004a7c57c24 */ /* 0x000fe4000f8e02ff */
[----:B------:R-:W-:Y:S02]  /*11a00*/  IMAD R200, R169, UR4, RZ ;  /* 0x00000004a9c87c24 */ /* 0x000fe4000f8e02ff */
[----:B------:R-:W-:Y:S02]  /*11a10*/  IMAD R201, R162, UR4, RZ ;  /* 0x00000004a2c97c24 */ /* 0x000fe4000f8e02ff */
[----:B------:R-:W-:Y:S02]  /*11a20*/  IMAD R198, R163, UR4, RZ ;  /* 0x00000004a3c67c24 */ /* 0x000fe4000f8e02ff */
[----:B------:R-:W-:Y:S02]  /*11a30*/  IMAD R199, R160, UR4, RZ ;  /* 0x00000004a0c77c24 */ /* 0x000fe4000f8e02ff */
[----:B------:R-:W-:-:S02]  /*11a40*/  IMAD R203, R6, UR4, RZ ;  /* 0x0000000406cb7c24 */ /* 0x000fc4000f8e02ff */
[----:B------:R-:W2:Y:S04]  /*11a50*/  LDL.LU R6, [R1+0x68c] ;  /* 0x00068c0001067983 */ /* 0x000ea80000300800 */
[----:B------:R-:W3:Y:S04]  /*11a60*/  LDL.LU R204, [R1+0x69c] ;  /* 0x00069c0001cc7983 */ /* 0x000ee80000300800 */
[----:B------:R-:W4:Y:S04]  /*11a70*/  LDL.LU R205, [R1+0x690] ;  /* 0x0006900001cd7983 */ /* 0x000f280000300800 */
[----:B------:R-:W4:Y:S04]  /*11a80*/  LDL.LU R206, [R1+0x694] ;  /* 0x0006940001ce7983 */ /* 0x000f280000300800 */
[----:B------:R-:W4:Y:S04]  /*11a90*/  LDL.LU R207, [R1+0x698] ;  /* 0x0006980001cf7983 */ /* 0x000f280000300800 */
[----:B------:R-:W4:Y:S04]  /*11aa0*/  LDL.LU R208, [R1+0x5d4] ;  /* 0x0005d40001d07983 */ /* 0x000f280000300800 */
[----:B------:R-:W3:Y:S04]  /*11ab0*/  LDL.LU R181, [R1+0x5d0] ;  /* 0x0005d00001b57983 */ /* 0x000ee80000300800 */
[----:B------:R-:W4:Y:S04]  /*11ac0*/  LDL.LU R240, [R1+0x5cc] ;  /* 0x0005cc0001f07983 */ /* 0x000f280000300800 */
[----:B------:R-:W3:Y:S04]  /*11ad0*/  LDL.LU R171, [R1+0x5c8] ;  /* 0x0005c80001ab7983 */ /* 0x000ee80000300800 */
[----:B------:R-:W4:Y:S04]  /*11ae0*/  LDL.LU R242, [R1+0x5c4] ;  /* 0x0005c40001f27983 */ /* 0x000f280000300800 */
[----:B------:R-:W3:Y:S04]  /*11af0*/  LDL.LU R243, [R1+0x5c0] ;  /* 0x0005c00001f37983 */ /* 0x000ee80000300800 */
[----:B------:R-:W3:Y:S04]  /*11b00*/  LDL.LU R166, [R1+0x5bc] ;  /* 0x0005bc0001a67983 */ /* 0x000ee80000300800 */
[----:B------:R-:W3:Y:S04]  /*11b10*/  LDL.LU R167, [R1+0x5b8] ;  /* 0x0005b80001a77983 */ /* 0x000ee80000300800 */
[----:B------:R-:W3:Y:S04]  /*11b20*/  LDL.LU R169, [R1+0x5b4] ;  /* 0x0005b40001a97983 */ /* 0x000ee80000300800 */
[----:B------:R-:W3:Y:S01]  /*11b30*/  LDL.LU R162, [R1+0x5b0] ;  /* 0x0005b00001a27983 */ /* 0x000ee20000300800 */
[----:B------:R-:W-:-:S03]  /*11b40*/  IMAD R236, R161, UR4, RZ ;  /* 0x00000004a1ec7c24 */ /* 0x000fc6000f8e02ff */
[----:B------:R-:W3:Y:S01]  /*11b50*/  LDL.LU R163, [R1+0x5ac] ;  /* 0x0005ac0001a37983 */ /* 0x000ee20000300800 */
[----:B------:R-:W-:-:S03]  /*11b60*/  IMAD R237, R232, UR4, RZ ;  /* 0x00000004e8ed7c24 */ /* 0x000fc6000f8e02ff */
[----:B------:R-:W3:Y:S04]  /*11b70*/  LDL.LU R160, [R1+0x5a8] ;  /* 0x0005a80001a07983 */ /* 0x000ee80000300800 */
[----:B------:R-:W3:Y:S01]  /*11b80*/  LDL.LU R161, [R1+0x5a4] ;  /* 0x0005a40001a17983 */ /* 0x000ee20000300800 */
[----:B------:R-:W-:-:S03]  /*11b90*/  IMAD R202, R233, UR4, RZ ;  /* 0x00000004e9ca7c24 */ /* 0x000fc6000f8e02ff */
[----:B------:R-:W3:Y:S04]  /*11ba0*/  LDL.LU R232, [R1+0x5a0] ;  /* 0x0005a00001e87983 */ /* 0x000ee80000300800 */
        /* <DEDUP_REMOVED lines=8> */
[----:B--2---:R-:W-:Y:S02]  /*11c30*/  IMAD R6, R6, UR4, RZ ;  /* 0x0000000406067c24 */ /* 0x004fe4000f8e02ff */
[----:B----4-:R-:W-:Y:S01]  /*11c40*/  IMAD R210, R242, UR12, RZ ;  /* 0x0000000cf2d27c24 */ /* 0x010fe2000f8e02ff */
[----:B------:R-:W-:Y:S01]  /*11c50*/  ULDC UR12, c[0x0][0x230] ;  /* 0x00008c00000c7ab9 */ /* 0x000fe20000000800 */
[----:B------:R-:W-:Y:S01]  /*11c60*/  IMAD.MOV.U32 R242, RZ, RZ, R156 ;  /* 0x000000fffff27224 */ /* 0x000fe200078e009c */
[----:B------:R-:W-:Y:S01]  /*11c70*/  LEA R156, P3, R8, R138, 0x2 ;  /* 0x0000008a089c7211 */ /* 0x000fe200078610ff */
[----:B---3--:R-:W-:-:S02]  /*11c80*/  IMAD R211, R243, UR13, RZ ;  /* 0x0000000df3d37c24 */ /* 0x008fc4000f8e02ff */
[----:B------:R-:W-:Y:S01]  /*11c90*/  IMAD R214, R166, UR14, RZ ;  /* 0x0000000ea6d67c24 */ /* 0x000fe2000f8e02ff */
[-C--:B------:R-:W-:Y:S01]  /*11ca0*/  LEA R166, P5, R7, R138.reuse, 0x2 ;  /* 0x0000008a07a67211 */ /* 0x080fe200078a10ff */
[----:B------:R-:W-:Y:S02]  /*11cb0*/  IMAD.MOV.U32 R243, RZ, RZ, R157 ;  /* 0x000000fffff37224 */ /* 0x000fe400078e009d */
[----:B------:R-:W-:Y:S01]  /*11cc0*/  IMAD R215, R167, UR16, RZ ;  /* 0x00000010a7d77c24 */ /* 0x000fe2000f8e02ff */
[-C--:B------:R-:W-:Y:S02]  /*11cd0*/  LEA.HI.X.SX32 R167, R7, R5.reuse, 0x2, P5 ;  /* 0x0000000507a77211 */ /* 0x080fe400028f16ff */
[----:B------:R-:W-:Y:S01]  /*11ce0*/  LEA.HI.X.SX32 R157, R8, R5, 0x2, P3 ;  /* 0x00000005089d7211 */ /* 0x000fe200018f16ff */
[----:B------:R-:W-:Y:S02]  /*11cf0*/  IMAD R235, R162, UR18, RZ ;  /* 0x00000012a2eb7c24 */ /* 0x000fe4000f8e02ff */
[----:B------:R-:W-:Y:S01]  /*11d00*/  IMAD R217, R160, UR20, RZ ;  /* 0x00000014a0d97c24 */ /* 0x000fe2000f8e02ff */
[----:B------:R-:W-:Y:S01]  /*11d10*/  LEA R160, P4, R6, R138, 0x2 ;  /* 0x0000008a06a07211 */ /* 0x000fe200078810ff */
[----:B------:R-:W-:-:S03]  /*11d20*/  IMAD R224, R161, UR21, RZ ;  /* 0x00000015a1e07c24 */ /* 0x000fc6000f8e02ff */
[-C--:B------:R-:W-:Y:S01]  /*11d30*/  LEA.HI.X.SX32 R161, R6, R5.reuse, 0x2, P4 ;  /* 0x0000000506a17211 */ /* 0x080fe200020f16ff */
[----:B------:R-:W-:Y:S01]  /*11d40*/  IMAD R225, R232, UR22, RZ ;  /* 0x00000016e8e17c24 */ /* 0x000fe2000f8e02ff */
[-C--:B------:R-:W-:Y:S02]  /*11d50*/  LEA R232, P2, R9, R138.reuse, 0x2 ;  /* 0x0000008a09e87211 */ /* 0x080fe400078410ff */
[CC--:B------:R-:W-:Y:S01]  /*11d60*/  LEA R162, P1, R10.reuse, R138.reuse, 0x2 ;  /* 0x0000008a0aa27211 */ /* 0x0c0fe200078210ff */
[----:B------:R-:W-:Y:S01]  /*11d70*/  IMAD R218, R233, UR23, RZ ;  /* 0x00000017e9da7c24 */ /* 0x000fe2000f8e02ff */
[-C--:B------:R-:W-:Y:S01]  /*11d80*/  LEA.HI.X.SX32 R233, R9, R5.reuse, 0x2, P2 ;  /* 0x0000000509e97211 */ /* 0x080fe200010f16ff */
[----:B------:R1:W-:Y:S01]  /*11d90*/  STL.64 [R1+0x360], R160 ;  /* 0x000360a001007387 */ /* 0x0003e20000100a00 */
[----:B------:R-:W-:Y:S01]  /*11da0*/  IMAD R216, R163, UR19, RZ ;  /* 0x00000013a3d87c24 */ /* 0x000fe2000f8e02ff */
[----:B------:R-:W-:Y:S02]  /*11db0*/  LEA R6, P3, R13, R138, 0x2 ;  /* 0x0000008a0d067211 */ /* 0x000fe400078610ff */
[----:B------:R2:W-:Y:S01]  /*11dc0*/  STL.64 [R1+0x358], R166 ;  /* 0x000358a601007387 */ /* 0x0005e20000100a00 */
[----:B------:R-:W-:-:S03]  /*11dd0*/  LEA.HI.X.SX32 R163, R10, R5, 0x2, P1 ;  /* 0x000000050aa37211 */ /* 0x000fc600008f16ff */
[----:B------:R3:W-:Y:S01]  /*11de0*/  STL.64 [R1+0x350], R156 ;  /* 0x0003509c01007387 */ /* 0x0007e20000100a00 */
[----:B------:R-:W-:Y:S01]  /*11df0*/  IMAD.MOV.U32 R8, RZ, RZ, R242 ;  /* 0x000000ffff087224 */ /* 0x000fe200078e00f2 */
[CC--:B-1----:R-:W-:Y:S02]  /*11e00*/  LEA R160, P4, R11.reuse, R138.reuse, 0x2 ;  /* 0x0000008a0ba07211 */ /* 0x0c2fe400078810ff */
[-C--:B------:R-:W-:Y:S02]  /*11e10*/  LEA R242, P2, R14, R138.reuse, 0x2 ;  /* 0x0000008a0ef27211 */ /* 0x080fe400078410ff */
[----:B--2---:R-:W-:Y:S01]  /*11e20*/  LEA R166, P5, R12, R138, 0x2 ;  /* 0x0000008a0ca67211 */ /* 0x004fe200078a10ff */
[----:B---3--:R-:W2:Y:S01]  /*11e30*/  LDL.LU.64 R156, [R1+0xf48] ;  /* 0x000f4800019c7983 */ /* 0x008ea20000300a00 */
[----:B------:R-:W-:-:S03]  /*11e40*/  LEA.HI.X.SX32 R161, R11, R5, 0x2, P4 ;  /* 0x000000050ba17211 */ /* 0x000fc600020f16ff */
[----:B------:R1:W-:Y:S01]  /*11e50*/  STL.64 [R1+0x348], R232 ;  /* 0x000348e801007387 */ /* 0x0003e20000100a00 */
[----:B------:R-:W-:Y:S01]  /*11e60*/  IMAD.MOV.U32 R11, RZ, RZ, R7 ;  /* 0x000000ffff0b7224 */ /* 0x000fe200078e0007 */
[-C--:B------:R-:W-:Y:S01]  /*11e70*/  LEA.HI.X.SX32 R167, R12, R5.reuse, 0x2, P5 ;  /* 0x000000050ca77211 */ /* 0x080fe200028f16ff */
[----:B------:R-:W-:Y:S01]  /*11e80*/  IMAD.MOV.U32 R9, RZ, RZ, R243 ;  /* 0x000000ffff097224 */ /* 0x000fe200078e00f3 */
[-C--:B------:R-:W-:Y:S01]  /*11e90*/  LEA.HI.X.SX32 R11, R13, R5.reuse, 0x2, P3 ;  /* 0x000000050d0b7211 */ /* 0x080fe200018f16ff */
[----:B------:R-:W-:Y:S01]  /*11ea0*/  IMAD.MOV.U32 R10, RZ, RZ, R6 ;  /* 0x000000ffff0a7224 */ /* 0x000fe200078e0006 */
[----:B------:R-:W-:Y:S01]  /*11eb0*/  LEA.HI.X.SX32 R243, R14, R5, 0x2, P2 ;  /* 0x000000050ef37211 */ /* 0x000fe200010f16ff */
[----:B-1----:R-:W3:Y:S04]  /*11ec0*/  LDL.LU.64 R232, [R1+0xf40] ;  /* 0x000f400001e87983 */ /* 0x002ee80000300a00 */
[----:B------:R1:W-:Y:S04]  /*11ed0*/  STL [R1+0x330], R6 ;  /* 0x0003300601007387 */ /* 0x0003e80000100800 */
[----:B------:R4:W-:Y:S01]  /*11ee0*/  STL.64 [R1+0x340], R162 ;  /* 0x000340a201007387 */ /* 0x0009e20000100a00 */
[----:B------:R-:W-:Y:S01]  /*11ef0*/  IMAD.MOV.U32 R10, RZ, RZ, R164 ;  /* 0x000000ffff0a7224 */ /* 0x000fe200078e00a4 */
[----:B------:R-:W-:-:S02]  /*11f00*/  LEA R164, P3, R18, R138, 0x2 ;  /* 0x0000008a12a47211 */ /* 0x000fc400078610ff */
[----:B------:R4:W-:Y:S01]  /*11f10*/  STL.64 [R1+0x5d0], R160 ;  /* 0x0005d0a001007387 */ /* 0x0009e20000100a00 */
[----:B-1----:R-:W-:Y:S01]  /*11f20*/  IMAD.MOV.U32 R6, RZ, RZ, R168 ;  /* 0x000000ffff067224 */ /* 0x002fe200078e00a8 */
[-C--:B------:R-:W-:Y:S02]  /*11f30*/  LEA R168, P4, R16, R138.reuse, 0x2 ;  /* 0x0000008a10a87211 */ /* 0x080fe400078810ff */
[----:B----4-:R-:W-:Y:S01]  /*11f40*/  LEA R162, P1, R15, R138, 0x2 ;  /* 0x0000008a0fa27211 */ /* 0x010fe200078210ff */
[----:B------:R-:W-:-:S03]  /*11f50*/  IMAD R234, R169, UR17, RZ ;  /* 0x00000011a9ea7c24 */ /* 0x000fc6000f8e02ff */
[-C--:B------:R-:W-:Y:S01]  /*11f60*/  LEA.HI.X.SX32 R163, R15, R5.reuse, 0x2, P1 ;  /* 0x000000050fa37211 */ /* 0x080fe200008f16ff */
[----:B------:R-:W4:Y:S01]  /*11f70*/  LDL.LU.64 R160, [R1+0xf38] ;  /* 0x000f380001a07983 */ /* 0x000f220000300a00 */
[----:B------:R-:W-:-:S03]  /*11f80*/  LEA.HI.X.SX32 R169, R16, R5, 0x2, P4 ;  /* 0x0000000510a97211 */ /* 0x000fc600020f16ff */
[----:B------:R1:W-:Y:S01]  /*11f90*/  STL.64 [R1+0x338], R166 ;  /* 0x000338a601007387 */ /* 0x0003e20000100a00 */
[----:B------:R-:W-:-:S03]  /*11fa0*/  LEA R12, P1, R20, R138, 0x2 ;  /* 0x0000008a140c7211 */ /* 0x000fc600078210ff */
[----:B------:R-:W-:Y:S01]  /*11fb0*/  STL [R1+0x334], R11 ;  /* 0x0003340b01007387 */ /* 0x000fe20000100800 */
[----:B------:R-:W-:-:S03]  /*11fc0*/  IMAD.MOV.U32 R14, RZ, RZ, R164 ;  /* 0x000000ffff0e7224 */ /* 0x000fc600078e00a4 */
[----:B------:R1:W-:Y:S01]  /*11fd0*/  STL.64 [R1+0x328], R242 ;  /* 0x000328f201007387 */ /* 0x0003e20000100a00 */
[----:B------:R-:W-:Y:S01]  /*11fe0*/  IMAD.MOV.U32 R15, RZ, RZ, R165 ;  /* 0x000000ffff0f7224 */ /* 0x000fe200078e00a5 */
[CC--:B-1----:R-:W-:Y:S02]  /*11ff0*/  LEA R166, P5, R17.reuse, R138.reuse, 0x2 ;  /* 0x0000008a11a67211 */ /* 0x0c2fe400078a10ff */
[----:B------:R1:W-:Y:S01]  /*12000*/  STL.64 [R1+0x320], R162 ;  /* 0x000320a201007387 */ /* 0x0003e20000100a00 */
[----:B------:R-:W-:Y:S01]  /*12010*/  IMAD.MOV.U32 R7, RZ, RZ, R170 ;  /* 0x000000ffff077224 */ /* 0x000fe200078e00aa */
[----:B------:R-:W-:Y:S02]  /*12020*/  LEA.HI.X.SX32 R167, R17, R5, 0x2, P5 ;  /* 0x0000000511a77211 */ /* 0x000fe400028f16ff */
[-C--:B------:R-:W-:Y:S01]  /*12030*/  LEA R242, P2, R19, R138.reuse, 0x2 ;  /* 0x0000008a13f27211 */ /* 0x080fe200078410ff */
[----:B-1----:R-:W4:Y:S01]  /*12040*/  LDL.LU.64 R162, [R1+0xf30] ;  /* 0x000f300001a27983 */ /* 0x002f220000300a00 */
[----:B------:R-:W-:-:S03]  /*12050*/  LEA R170, P4, R21, R138, 0x2 ;  /* 0x0000008a15aa7211 */ /* 0x000fc600078810ff */
[----:B------:R1:W-:Y:S01]  /*12060*/  STL [R1+0x308], R164 ;  /* 0x000308a401007387 */ /* 0x0003e20000100800 */
[-C--:B------:R-:W-:Y:S01]  /*12070*/  LEA.HI.X.SX32 R15, R18, R5.reuse, 0x2, P3 ;  /* 0x00000005120f7211 */ /* 0x080fe200018f16ff */
[----:B------:R-:W-:Y:S01]  /*12080*/  IMAD.MOV.U32 R16, RZ, RZ, R12 ;  /* 0x000000ffff107224 */ /* 0x000fe200078e000c */
[-C--:B------:R-:W-:Y:S01]  /*12090*/  LEA.HI.X.SX32 R243, R19, R5.reuse, 0x2, P2 ;  /* 0x0000000513f37211 */ /* 0x080fe200010f16ff */
[----:B------:R-:W-:Y:S01]  /*120a0*/  IMAD.MOV.U32 R17, RZ, RZ, R13 ;  /* 0x000000ffff117224 */ /* 0x000fe200078e000d */
[----:B------:R-:W-:Y:S01]  /*120b0*/  LEA R14, P3, R23, R138, 0x2 ;  /* 0x0000008a170e7211 */ /* 0x000fe200078610ff */
[----:B-1----:R-:W4:Y:S04]  /*120c0*/  LDL.LU.64 R164, [R1+0xf28] ;  /* 0x000f280001a47983 */ /* 0x002f280000300a00 */
[----:B------:R1:W-:Y:S01]  /*120d0*/  STL.64 [R1+0x318], R168 ;  /* 0x000318a801007387 */ /* 0x0003e20000100a00 */
[----:B------:R-:W-:Y:S01]  /*120e0*/  IMAD R213, R171, UR11, RZ ;  /* 0x0000000babd57c24 */ /* 0x000fe2000f8e02ff */
[----:B------:R-:W-:-:S02]  /*120f0*/  LEA.HI.X.SX32 R17, R20, R5, 0x2, P1 ;  /* 0x0000000514117211 */ /* 0x000fc400008f16ff */
[-C--:B------:R-:W-:Y:S02]  /*12100*/  LEA R18, P2, R26, R138.reuse, 0x2 ;  /* 0x0000008a1a127211 */ /* 0x080fe400078410ff */
[----:B------:R-:W-:Y:S01]  /*12110*/  LEA.HI.X.SX32 R171, R21, R5, 0x2, P4 ;  /* 0x0000000515ab7211 */ /* 0x000fe200020f16ff */
[----:B-1----:R-:W4:Y:S04]  /*12120*/  LDL.LU.64 R168, [R1+0xf20] ;  /* 0x000f200001a87983 */ /* 0x002f280000300a00 */
[----:B------:R1:W-:Y:S01]  /*12130*/  STL [R1+0x300], R12 ;  /* 0x0003000c01007387 */ /* 0x0003e20000100800 */
[----:B------:R-:W-:-:S03]  /*12140*/  LEA R16, P1, R27, R138, 0x2 ;  /* 0x0000008a1b107211 */ /* 0x000fc600078210ff */
[----:B------:R1:W-:Y:S02]  /*12150*/  STL.64 [R1+0x310], R166 ;  /* 0x000310a601007387 */ /* 0x0003e40000100a00 */
[-C--:B-1----:R-:W-:Y:S02]  /*12160*/  LEA R12, P5, R22, R138.reuse, 0x2 ;  /* 0x0000008a160c7211 */ /* 0x082fe400078a10ff */
[-C--:B------:R-:W-:Y:S02]  /*12170*/  LEA.HI.X.SX32 R19, R26, R5.reuse, 0x2, P2 ;  /* 0x000000051a137211 */ /* 0x080fe400010f16ff */
[----:B------:R-:W-:Y:S01]  /*12180*/  LEA.HI.X.SX32 R13, R22, R5, 0x2, P5 ;  /* 0x00000005160d7211 */ /* 0x000fe200028f16ff */
[----:B------:R-:W4:Y:S04]  /*12190*/  LDL.LU.64 R166, [R1+0xf18] ;  /* 0x000f180001a67983 */ /* 0x000f280000300a00 */
[----:B------:R1:W-:Y:S04]  /*121a0*/  STL [R1+0x30c], R15 ;  /* 0x00030c0f01007387 */ /* 0x0003e80000100800 */
[----:B------:R1:W-:Y:S01]  /*121b0*/  STL.64 [R1+0x5c8], R242 ;  /* 0x0005c8f201007387 */ /* 0x0003e20000100a00 */
[----:B------:R-:W-:-:S02]  /*121c0*/  LEA R20, P4, R28, R138, 0x2 ;  /* 0x0000008a1c147211 */ /* 0x000fc400078810ff */
[-C--:B-1----:R-:W-:Y:S01]  /*121d0*/  LEA.HI.X.SX32 R15, R23, R5.reuse, 0x2, P3 ;  /* 0x00000005170f7211 */ /* 0x082fe200018f16ff */
[----:B------:R-:W4:Y:S04]  /*121e0*/  LDL.LU.64 R242, [R1+0xf10] ;  /* 0x000f100001f27983 */ /* 0x000f280000300a00 */
[----:B------:R1:W-:Y:S04]  /*121f0*/  STL [R1+0x304], R17 ;  /* 0x0003041101007387 */ /* 0x0003e80000100800 */
[----:B------:R1:W-:Y:S01]  /*12200*/  STL.64 [R1+0x2f8], R170 ;  /* 0x0002f8aa01007387 */ /* 0x0003e20000100a00 */
[----:B------:R-:W-:-:S02]  /*12210*/  LEA.HI.X.SX32 R21, R28, R5, 0x2, P4 ;  /* 0x000000051c157211 */ /* 0x000fc400020f16ff */
[----:B-1----:R-:W-:Y:S01]  /*12220*/  LEA.HI.X.SX32 R17, R27, R5, 0x2, P1 ;  /* 0x000000051b117211 */ /* 0x002fe200008f16ff */
[----:B------:R-:W4:Y:S04]  /*12230*/  LDL.LU.64 R170, [R1+0xf08] ;  /* 0x000f080001aa7983 */ /* 0x000f280000300a00 */
[----:B------:R1:W-:Y:S04]  /*12240*/  STL.64 [R1+0x2f0], R12 ;  /* 0x0002f00c01007387 */ /* 0x0003e80000100a00 */
[----:B------:R1:W-:Y:S04]  /*12250*/  STL.64 [R1+0x2e8], R14 ;  /* 0x0002e80e01007387 */ /* 0x0003e80000100a00 */
[----:B------:R1:W-:Y:S02]  /*12260*/  STL.64 [R1+0x2e0], R18 ;  /* 0x0002e01201007387 */ /* 0x0003e40000100a00 */
[----:B-1----:R-:W-:-:S02]  /*12270*/  LEA R12, P5, R29, R138, 0x2 ;  /* 0x0000008a1d0c7211 */ /* 0x002fc400078a10ff */
[----:B------:R1:W-:Y:S01]  /*12280*/  STL.64 [R1+0x2d8], R16 ;  /* 0x0002d81001007387 */ /* 0x0003e20000100a00 */
[CC--:B------:R-:W-:Y:S02]  /*12290*/  LEA R14, P3, R30.reuse, R138.reuse, 0x2 ;  /* 0x0000008a1e0e7211 */ /* 0x0c0fe400078610ff */
[-C--:B------:R-:W-:Y:S02]  /*122a0*/  LEA.HI.X.SX32 R13, R29, R5.reuse, 0x2, P5 ;  /* 0x000000051d0d7211 */ /* 0x080fe400028f16ff */
[CC--:B------:R-:W-:Y:S02]  /*122b0*/  LEA R18, P2, R31.reuse, R138.reuse, 0x2 ;  /* 0x0000008a1f127211 */ /* 0x0c0fe400078410ff */
[-C--:B------:R-:W-:Y:S02]  /*122c0*/  LEA.HI.X.SX32 R15, R30, R5.reuse, 0x2, P3 ;  /* 0x000000051e0f7211 */ /* 0x080fe400018f16ff */
[----:B-1----:R-:W-:Y:S01]  /*122d0*/  LEA R16, P1, R32, R138, 0x2 ;  /* 0x0000008a20107211 */ /* 0x002fe200078210ff */
[----:B------:R1:W-:Y:S01]  /*122e0*/  STL.64 [R1+0x2d0], R20 ;  /* 0x0002d01401007387 */ /* 0x0003e20000100a00 */
[----:B------:R-:W-:-:S02]  /*122f0*/  LEA.HI.X.SX32 R19, R31, R5, 0x2, P2 ;  /* 0x000000051f137211 */ /* 0x000fc400010f16ff */
[----:B------:R-:W-:Y:S01]  /*12300*/  LEA.HI.X.SX32 R17, R32, R5, 0x2, P1 ;  /* 0x0000000520117211 */ /* 0x000fe200008f16ff */
[----:B------:R1:W-:Y:S04]  /*12310*/  STL.64 [R1+0x5c0], R12 ;  /* 0x0005c00c01007387 */ /* 0x0003e80000100a00 */
[----:B------:R1:W-:Y:S02]  /*12320*/  STL.64 [R1+0x2c8], R14 ;  /* 0x0002c80e01007387 */ /* 0x0003e40000100a00 */
[-C--:B-1----:R-:W-:Y:S02]  /*12330*/  LEA R20, P4, R33, R138.reuse, 0x2 ;  /* 0x0000008a21147211 */ /* 0x082fe400078810ff */
[----:B------:R1:W-:Y:S01]  /*12340*/  STL.64 [R1+0x2c0], R18 ;  /* 0x0002c01201007387 */ /* 0x0003e20000100a00 */
[----:B------:R-:W-:-:S03]  /*12350*/  LEA R12, P5, R34, R138, 0x2 ;  /* 0x0000008a220c7211 */ /* 0x000fc600078a10ff */
[----:B------:R1:W-:Y:S01]  /*12360*/  STL.64 [R1+0x2b8], R16 ;  /* 0x0002b81001007387 */ /* 0x0003e20000100a00 */
[-C--:B------:R-:W-:Y:S02]  /*12370*/  LEA.HI.X.SX32 R21, R33, R5.reuse, 0x2, P4 ;  /* 0x0000000521157211 */ /* 0x080fe400020f16ff */
[CC--:B------:R-:W-:Y:S02]  /*12380*/  LEA R14, P3, R35.reuse, R138.reuse, 0x2 ;  /* 0x0000008a230e7211 */ /* 0x0c0fe400078610ff */
[-C--:B------:R-:W-:Y:S02]  /*12390*/  LEA.HI.X.SX32 R13, R34, R5.reuse, 0x2, P5 ;  /* 0x00000005220d7211 */ /* 0x080fe400028f16ff */
[CC--:B-1----:R-:W-:Y:S02]  /*123a0*/  LEA R18, P2, R36.reuse, R138.reuse, 0x2 ;  /* 0x0000008a24127211 */ /* 0x0c2fe400078410ff */
[-C--:B------:R-:W-:Y:S02]  /*123b0*/  LEA.HI.X.SX32 R15, R35, R5.reuse, 0x2, P3 ;  /* 0x00000005230f7211 */ /* 0x080fe400018f16ff */
[----:B------:R-:W-:Y:S01]  /*123c0*/  LEA R16, P1, R37, R138, 0x2 ;  /* 0x0000008a25107211 */ /* 0x000fe200078210ff */
        /* <DEDUP_REMOVED lines=40> */
[CC--:B------:R-:W-:Y:S02]  /*12650*/  LEA R14, P3, R50.reuse, R138.reuse, 0x2 ;  /* 0x0000008a320e7211 */ /* 0x0c0fe400078610ff */
        /* <DEDUP_REMOVED lines=104> */
[-C--:B---3--:R-:W-:Y:S02]  /*12ce0*/  LEA R14, P3, R85, R138.reuse, 0x2 ;  /* 0x0000008a550e7211 */ /* 0x088fe400078610ff */
[-C--:B------:R-:W-:Y:S02]  /*12cf0*/  LEA.HI.X.SX32 R13, R84, R5.reuse, 0x2, P5 ;  /* 0x00000005540d7211 */ /* 0x080fe400028f16ff */
[-C--:B-1----:R-:W-:Y:S02]  /*12d00*/  LEA R18, P2, R86, R138.reuse, 0x2 ;  /* 0x0000008a56127211 */ /* 0x082fe400078410ff */
[----:B--2---:R-:W-:Y:S01]  /*12d10*/  LEA R16, P1, R87, R138, 0x2 ;  /* 0x0000008a57107211 */ /* 0x004fe200078210ff */
[----:B------:R1:W-:Y:S01]  /*12d20*/  STL.64 [R1+0x150], R20 ;  /* 0x0001501401007387 */ /* 0x0003e20000100a00 */
[----:B------:R-:W-:-:S02]  /*12d30*/  LEA.HI.X.SX32 R15, R85, R5, 0x2, P3 ;  /* 0x00000005550f7211 */ /* 0x000fc400018f16ff */
[-C--:B------:R-:W-:Y:S01]  /*12d40*/  LEA.HI.X.SX32 R17, R87, R5.reuse, 0x2, P1 ;  /* 0x0000000557117211 */ /* 0x080fe200008f16ff */
[----:B------:R2:W-:Y:S01]  /*12d50*/  STL.64 [R1+0x148], R12 ;  /* 0x0001480c01007387 */ /* 0x0005e20000100a00 */
[----:B------:R-:W-:Y:S01]  /*12d60*/  LEA.HI.X.SX32 R19, R86, R5, 0x2, P2 ;  /* 0x0000000556137211 */ /* 0x000fe200010f16ff */
[----:B------:R-:W-:Y:S01]  /*12d70*/  IMAD.MOV.U32 R11, RZ, RZ, R172 ;  /* 0x000000ffff0b7224 */ /* 0x000fe200078e00ac */
[-C--:B------:R-:W-:Y:S01]  /*12d80*/  LEA R172, P3, R92, R138.reuse, 0x2 ;  /* 0x0000008a5cac7211 */ /* 0x080fe200078610ff */
[----:B------:R3:W-:Y:S01]  /*12d90*/  STL.64 [R1+0x588], R14 ;  /* 0x0005880e01007387 */ /* 0x0007e20000100a00 */
[----:B-1----:R-:W-:-:S03]  /*12da0*/  LEA R20, P4, R88, R138, 0x2 ;  /* 0x0000008a58147211 */ /* 0x002fc600078810ff */
[----:B------:R-:W-:Y:S01]  /*12db0*/  STL.64 [R1+0x138], R16 ;  /* 0x0001381001007387 */ /* 0x000fe20000100a00 */
[----:B--2---:R-:W-:-:S03]  /*12dc0*/  LEA R12, P5, R89, R138, 0x2 ;  /* 0x0000008a590c7211 */ /* 0x004fc600078a10ff */
[----:B------:R1:W-:Y:S01]  /*12dd0*/  STL.64 [R1+0x140], R18 ;  /* 0x0001401201007387 */ /* 0x0003e20000100a00 */
[-C--:B------:R-:W-:Y:S02]  /*12de0*/  LEA.HI.X.SX32 R21, R88, R5.reuse, 0x2, P4 ;  /* 0x0000000558157211 */ /* 0x080fe400020f16ff */
[-C--:B------:R-:W-:Y:S01]  /*12df0*/  LEA R22, P2, R95, R138.reuse, 0x2 ;  /* 0x0000008a5f167211 */ /* 0x080fe200078410ff */
[----:B---3--:R-:W-:Y:S01]  /*12e00*/  IMAD.MOV.U32 R14, RZ, RZ, R173 ;  /* 0x000000ffff0e7224 */ /* 0x008fe200078e00ad */
[-C--:B------:R-:W-:Y:S02]  /*12e10*/  LEA.HI.X.SX32 R13, R89, R5.reuse, 0x2, P5 ;  /* 0x00000005590d7211 */ /* 0x080fe400028f16ff */
[-C--:B------:R-:W-:Y:S01]  /*12e20*/  LEA.HI.X.SX32 R173, R92, R5.reuse, 0x2, P3 ;  /* 0x000000055cad7211 */ /* 0x080fe200018f16ff */
[----:B------:R2:W-:Y:S01]  /*12e30*/  STL.64 [R1+0x130], R20 ;  /* 0x0001301401007387 */ /* 0x0005e20000100a00 */
[-C--:B------:R-:W-:Y:S02]  /*12e40*/  LEA.HI.X.SX32 R23, R95, R5.reuse, 0x2, P2 ;  /* 0x000000055f177211 */ /* 0x080fe400010f16ff */
[CC--:B-1----:R-:W-:Y:S01]  /*12e50*/  LEA R18, P1, R99.reuse, R138.reuse, 0x2 ;  /* 0x0000008a63127211 */ /* 0x0c2fe200078210ff */
[----:B------:R1:W-:Y:S03]  /*12e60*/  STL.64 [R1+0x128], R12 ;  /* 0x0001280c01007387 */ /* 0x0003e60000100a00 */
[----:B------:R-:W-:Y:S01]  /*12e70*/  LEA.HI.X.SX32 R19, R99, R5, 0x2, P1 ;  /* 0x0000000563137211 */ /* 0x000fe200008f16ff */
[----:B------:R3:W-:Y:S01]  /*12e80*/  STL.64 [R1+0x120], R172 ;  /* 0x000120ac01007387 */ /* 0x0007e20000100a00 */
[----:B--2---:R-:W-:-:S03]  /*12e90*/  LEA R20, P4, R102, R138, 0x2 ;  /* 0x0000008a66147211 */ /* 0x004fc600078810ff */
[----:B------:R2:W-:Y:S01]  /*12ea0*/  STL.64 [R1+0x118], R22 ;  /* 0x0001181601007387 */ /* 0x0005e20000100a00 */
[----:B-1----:R-:W-:-:S03]  /*12eb0*/  LEA R12, P5, R105, R138, 0x2 ;  /* 0x0000008a690c7211 */ /* 0x002fc600078a10ff */
[----:B------:R1:W-:Y:S01]  /*12ec0*/  STL.64 [R1+0x110], R18 ;  /* 0x0001101201007387 */ /* 0x0003e20000100a00 */
[-C--:B------:R-:W-:Y:S02]  /*12ed0*/  LEA.HI.X.SX32 R21, R102, R5.reuse, 0x2, P4 ;  /* 0x0000000566157211 */ /* 0x080fe400020f16ff */
[-C--:B---3--:R-:W-:Y:S02]  /*12ee0*/  LEA R172, P3, R108, R138.reuse, 0x2 ;  /* 0x0000008a6cac7211 */ /* 0x088fe400078610ff */
[-C--:B------:R-:W-:Y:S02]  /*12ef0*/  LEA.HI.X.SX32 R13, R105, R5.reuse, 0x2, P5 ;  /* 0x00000005690d7211 */ /* 0x080fe400028f16ff */
[-C--:B--2---:R-:W-:Y:S02]  /*12f00*/  LEA R22, P2, R110, R138.reuse, 0x2 ;  /* 0x0000008a6e167211 */ /* 0x084fe400078410ff */
[-C--:B------:R-:W-:Y:S02]  /*12f10*/  LEA.HI.X.SX32 R173, R108, R5.reuse, 0x2, P3 ;  /* 0x000000056cad7211 */ /* 0x080fe400018f16ff */
[----:B-1----:R-:W-:Y:S01]  /*12f20*/  LEA R18, P1, R112, R138, 0x2 ;  /* 0x0000008a70127211 */ /* 0x002fe200078210ff */
[----:B------:R1:W-:Y:S01]  /*12f30*/  STL.64 [R1+0x580], R20 ;  /* 0x0005801401007387 */ /* 0x0003e20000100a00 */
[----:B------:R-:W-:-:S02]  /*12f40*/  LEA.HI.X.SX32 R23, R110, R5, 0x2, P2 ;  /* 0x000000056e177211 */ /* 0x000fc400010f16ff */
[----:B------:R-:W-:Y:S01]  /*12f50*/  LEA.HI.X.SX32 R19, R112, R5, 0x2, P1 ;  /* 0x0000000570137211 */ /* 0x000fe200008f16ff */
[----:B------:R2:W-:Y:S04]  /*12f60*/  STL.64 [R1+0x108], R12 ;  /* 0x0001080c01007387 */ /* 0x0005e80000100a00 */
[----:B------:R3:W-:Y:S01]  /*12f70*/  STL.64 [R1+0x100], R172 ;  /* 0x000100ac01007387 */ /* 0x0007e20000100a00 */
[----:B-1----:R-:W-:Y:S01]  /*12f80*/  LEA R20, P4, R116, R138, 0x2 ;  /* 0x0000008a74147211 */ /* 0x002fe200078810ff */
[----:B--2---:R-:W-:-:S03]  /*12f90*/  IMAD.MOV.U32 R13, RZ, RZ, R176 ;  /* 0x000000ffff0d7224 */ /* 0x004fc600078e00b0 */
[----:B------:R-:W-:Y:S01]  /*12fa0*/  LEA.HI.X.SX32 R21, R116, R5, 0x2, P4 ;  /* 0x0000000574157211 */ /* 0x000fe200020f16ff */
[----:B------:R-:W-:Y:S01]  /*12fb0*/  IMAD.MOV.U32 R12, RZ, RZ, R6 ;  /* 0x000000ffff0c7224 */ /* 0x000fe200078e0006 */
[----:B---3--:R-:W2:Y:S01]  /*12fc0*/  LDL.LU.64 R172, [R1+0xf00] ;  /* 0x000f000001ac7983 */ /* 0x008ea20000300a00 */
[----:B------:R-:W-:-:S03]  /*12fd0*/  LEA R176, P5, R118, R138, 0x2 ;  /* 0x0000008a76b07211 */ /* 0x000fc600078a10ff */
[----:B------:R1:W-:Y:S01]  /*12fe0*/  STL.64 [R1+0xf8], R22 ;  /* 0x0000f81601007387 */ /* 0x0003e20000100a00 */
[----:B------:R-:W-:-:S03]  /*12ff0*/  LEA R6, P3, R122, R138, 0x2 ;  /* 0x0000008a7a067211 */ /* 0x000fc600078610ff */
[----:B------:R3:W-:Y:S01]  /*13000*/  STL.64 [R1+0xf0], R18 ;  /* 0x0000f01201007387 */ /* 0x0007e20000100a00 */
[----:B------:R-:W-:Y:S01]  /*13010*/  IMAD.MOV.U32 R17, RZ, RZ, R177 ;  /* 0x000000ffff117224 */ /* 0x000fe200078e00b1 */
[-C--:B------:R-:W-:Y:S01]  /*13020*/  LEA.HI.X.SX32 R177, R118, R5.reuse, 0x2, P5 ;  /* 0x0000000576b17211 */ /* 0x080fe200028f16ff */
[----:B------:R-:W-:Y:S01]  /*13030*/  IMAD.MOV.U32 R16, RZ, RZ, R7 ;  /* 0x000000ffff107224 */ /* 0x000fe200078e0007 */
[----:B------:R4:W-:Y:S01]  /*13040*/  STL.64 [R1+0xe8], R20 ;  /* 0x0000e81401007387 */ /* 0x0009e20000100a00 */
[----:B------:R-:W-:Y:S02]  /*13050*/  LEA.HI.X.SX32 R7, R122, R5, 0x2, P3 ;  /* 0x000000057a077211 */ /* 0x000fe400018f16ff */
[-C--:B-1----:R-:W-:Y:S01]  /*13060*/  LEA R22, P2, R125, R138.reuse, 0x2 ;  /* 0x0000008a7d167211 */ /* 0x082fe200078410ff */
[----:B---3--:R-:W-:Y:S02]  /*13070*/  IMAD.MOV.U32 R18, RZ, RZ, R11 ;  /* 0x000000ffff127224 */ /* 0x008fe400078e000b */
[----:B------:R-:W-:Y:S01]  /*13080*/  IMAD.MOV.U32 R11, RZ, RZ, R174 ;  /* 0x000000ffff0b7224 */ /* 0x000fe200078e00ae */
[-C--:B------:R-:W-:Y:S01]  /*13090*/  LEA R174, P1, R126, R138.reuse, 0x2 ;  /* 0x0000008a7eae7211 */ /* 0x080fe200078210ff */
[----:B------:R-:W-:Y:S01]  /*130a0*/  IMAD.MOV.U32 R15, RZ, RZ, R175 ;  /* 0x000000ffff0f7224 */ /* 0x000fe200078e00af */
[----:B----4-:R-:W-:-:S02]  /*130b0*/  LEA R20, P4, R127, R138, 0x2 ;  /* 0x0000008a7f147211 */ /* 0x010fc400078810ff */
[-C--:B------:R-:W-:Y:S02]  /*130c0*/  LEA.HI.X.SX32 R23, R125, R5.reuse, 0x2, P2 ;  /* 0x000000057d177211 */ /* 0x080fe400010f16ff */
[-C--:B------:R-:W-:Y:S01]  /*130d0*/  LEA.HI.X.SX32 R175, R126, R5.reuse, 0x2, P1 ;  /* 0x000000057eaf7211 */ /* 0x080fe200008f16ff */
[----:B------:R1:W-:Y:S01]  /*130e0*/  STL.64 [R1+0xe0], R176 ;  /* 0x0000e0b001007387 */ /* 0x0003e20000100a00 */
[----:B------:R-:W-:-:S03]  /*130f0*/  LEA.HI.X.SX32 R21, R127, R5, 0x2, P4 ;  /* 0x000000057f157211 */ /* 0x000fc600020f16ff */
[----:B------:R3:W-:Y:S04]  /*13100*/  STL.64 [R1+0xd8], R6 ;  /* 0x0000d80601007387 */ /* 0x0007e80000100a00 */
[----:B------:R4:W-:Y:S01]  /*13110*/  STL.64 [R1+0x578], R22 ;  /* 0x0005781601007387 */ /* 0x0009e20000100a00 */
[----:B-1----:R-:W-:-:S03]  /*13120*/  LEA R176, P5, R130, R138, 0x2 ;  /* 0x0000008a82b07211 */ /* 0x002fc600078a10ff */
[----:B------:R1:W-:Y:S01]  /*13130*/  STL.64 [R1+0xd0], R174 ;  /* 0x0000d0ae01007387 */ /* 0x0003e20000100a00 */
[----:B---3--:R-:W-:-:S03]  /*13140*/  LEA R6, P3, R131, R138, 0x2 ;  /* 0x0000008a83067211 */ /* 0x008fc600078610ff */
[----:B------:R3:W-:Y:S01]  /*13150*/  STL.64 [R1+0xc8], R20 ;  /* 0x0000c81401007387 */ /* 0x0007e20000100a00 */
[-C--:B------:R-:W-:Y:S02]  /*13160*/  LEA.HI.X.SX32 R177, R130, R5.reuse, 0x2, P5 ;  /* 0x0000000582b17211 */ /* 0x080fe400028f16ff */
[CC--:B----4-:R-:W-:Y:S02]  /*13170*/  LEA R22, P2, R132.reuse, R138.reuse, 0x2 ;  /* 0x0000008a84167211 */ /* 0x0d0fe400078410ff */
[-C--:B------:R-:W-:Y:S02]  /*13180*/  LEA.HI.X.SX32 R7, R131, R5.reuse, 0x2, P3 ;  /* 0x0000000583077211 */ /* 0x080fe400018f16ff */
[-C--:B-1----:R-:W-:Y:S02]  /*13190*/  LEA R174, P1, R133, R138.reuse, 0x2 ;  /* 0x0000008a85ae7211 */ /* 0x082fe400078210ff */
[----:B------:R-:W-:Y:S02]  /*131a0*/  LEA.HI.X.SX32 R23, R132, R5, 0x2, P2 ;  /* 0x0000000584177211 */ /* 0x000fe400010f16ff */
[----:B---3--:R-:W-:-:S02]  /*131b0*/  LEA R20, P4, R134, R138, 0x2 ;  /* 0x0000008a86147211 */ /* 0x008fc400078810ff */
[-C--:B------:R-:W-:Y:S01]  /*131c0*/  LEA.HI.X.SX32 R175, R133, R5.reuse, 0x2, P1 ;  /* 0x0000000585af7211 */ /* 0x080fe200008f16ff */
[----:B------:R-:W-:Y:S01]  /*131d0*/  IMAD R244, R244, UR4, RZ ;  /* 0x00000004f4f47c24 */ /* 0x000fe2000f8e02ff */
[----:B------:R1:W-:Y:S01]  /*131e0*/  STL.64 [R1+0xc0], R176 ;  /* 0x0000c0b001007387 */ /* 0x0003e20000100a00 */
[----:B------:R-:W-:Y:S01]  /*131f0*/  IMAD R178, R178, UR4, RZ ;  /* 0x00000004b2b27c24 */ /* 0x000fe2000f8e02ff */
[----:B------:R-:W-:Y:S01]  /*13200*/  LEA.HI.X.SX32 R21, R134, R5, 0x2, P4 ;  /* 0x0000000586157211 */ /* 0x000fe200020f16ff */
[----:B------:R-:W-:Y:S01]  /*13210*/  IMAD R245, R245, UR4, RZ ;  /* 0x00000004f5f57c24 */ /* 0x000fe2000f8e02ff */
[----:B------:R3:W-:Y:S01]  /*13220*/  STL.64 [R1+0xb8], R6 ;  /* 0x0000b80601007387 */ /* 0x0007e20000100a00 */
[----:B------:R-:W-:-:S03]  /*13230*/  IMAD R179, R179, UR4, RZ ;  /* 0x00000004b3b37c24 */ /* 0x000fc6000f8e02ff */
[----:B------:R4:W-:Y:S01]  /*13240*/  STL.64 [R1+0xb0], R22 ;  /* 0x0000b01601007387 */ /* 0x0009e20000100a00 */
[----:B------:R-:W-:Y:S02]  /*13250*/  IMAD.MOV.U32 R19, RZ, RZ, R15 ;  /* 0x000000ffff137224 */ /* 0x000fe400078e000f */
[----:B-1----:R-:W-:Y:S01]  /*13260*/  IMAD.MOV.U32 R177, RZ, RZ, R13 ;  /* 0x000000ffffb17224 */ /* 0x002fe200078e000d */
[-C--:B------:R-:W-:Y:S01]  /*13270*/  LEA R176, P5, R135, R138.reuse, 0x2 ;  /* 0x0000008a87b07211 */ /* 0x080fe200078a10ff */
[----:B------:R1:W-:Y:S01]  /*13280*/  STL.64 [R1+0xa8], R174 ;  /* 0x0000a8ae01007387 */ /* 0x0003e20000100a00 */
[-C--:B---3--:R-:W-:Y:S01]  /*13290*/  LEA R6, P3, R136, R138.reuse, 0x2 ;  /* 0x0000008a88067211 */ /* 0x088fe200078610ff */
[----:B------:R-:W-:Y:S02]  /*132a0*/  IMAD.MOV.U32 R15, RZ, RZ, R10 ;  /* 0x000000ffff0f7224 */ /* 0x000fe400078e000a */
[----:B----4-:R-:W-:Y:S02]  /*132b0*/  IMAD.MOV.U32 R23, RZ, RZ, R12 ;  /* 0x000000ffff177224 */ /* 0x010fe400078e000c */
[----:B------:R-:W-:Y:S01]  /*132c0*/  IMAD.MOV.U32 R12, RZ, RZ, R178 ;  /* 0x000000ffff0c7224 */ /* 0x000fe200078e00b2 */
[-C--:B------:R-:W-:Y:S01]  /*132d0*/  LEA R178, P2, R244, R138.reuse, 0x2 ;  /* 0x0000008af4b27211 */ /* 0x080fe200078410ff */
[----:B-1----:R-:W3:Y:S01]  /*132e0*/  LDL.LU.64 R174, [R1+0xef8] ;  /* 0x000ef80001ae7983 */ /* 0x002ee20000300a00 */
[----:B------:R-:W-:-:S03]  /*132f0*/  LEA R10, P1, R245, R138, 0x2 ;  /* 0x0000008af50a7211 */ /* 0x000fc600078210ff */
[----:B------:R1:W-:Y:S01]  /*13300*/  STL.64 [R1+0xa0], R20 ;  /* 0x0000a01401007387 */ /* 0x0003e20000100a00 */
[----:B------:R-:W-:Y:S01]  /*13310*/  IMAD.MOV.U32 R13, RZ, RZ, R179 ;  /* 0x000000ffff0d7224 */ /* 0x000fe200078e00b3 */
[-C--:B------:R-:W-:Y:S01]  /*13320*/  LEA.HI.X.SX32 R7, R136, R5.reuse, 0x2, P3 ;  /* 0x0000000588077211 */ /* 0x080fe200018f16ff */
[----:B------:R-:W-:Y:S01]  /*13330*/  IMAD R246, R246, UR4, RZ ;  /* 0x00000004f6f67c24 */ /* 0x000fe2000f8e02ff */
[-C--:B------:R-:W-:Y:S01]  /*13340*/  LEA.HI.X.SX32 R179, R244, R5.reuse, 0x2, P2 ;  /* 0x00000005f4b37211 */ /* 0x080fe200010f16ff */
[----:B------:R-:W-:Y:S02]  /*13350*/  IMAD.MOV.U32 R22, RZ, RZ, R18 ;  /* 0x000000ffff167224 */ /* 0x000fe400078e0012 */
[----:B------:R-:W-:Y:S02]  /*13360*/  IMAD.MOV.U32 R18, RZ, RZ, R11 ;  /* 0x000000ffff127224 */ /* 0x000fe400078e000b */
[----:B-1----:R-:W-:Y:S01]  /*13370*/  IMAD.MOV.U32 R21, RZ, RZ, R177 ;  /* 0x000000ffff157224 */ /* 0x002fe200078e00b1 */
[----:B------:R-:W-:-:S02]  /*13380*/  LEA.HI.X.SX32 R177, R135, R5, 0x2, P5 ;  /* 0x0000000587b17211 */ /* 0x000fc400028f16ff */
[----:B------:R-:W-:-:S03]  /*13390*/  LEA.HI.X.SX32 R11, R245, R5, 0x2, P1 ;  /* 0x00000005f50b7211 */ /* 0x000fc600008f16ff */
[----:B------:R1:W-:Y:S01]  /*133a0*/  STL.64 [R1+0x570], R176 ;  /* 0x000570b001007387 */ /* 0x0003e20000100a00 */
[----:B------:R-:W-:-:S03]  /*133b0*/  LEA R20, P4, R246, R138, 0x2 ;  /* 0x0000008af6147211 */ /* 0x000fc600078810ff */
[----:B------:R-:W-:Y:S01]  /*133c0*/  STL.64 [R1+0x98], R6 ;  /* 0x0000980601007387 */ /* 0x000fe20000100a00 */
[----:B------:R-:W-:-:S03]  /*133d0*/  IMAD R247, R247, UR4, RZ ;  /* 0x00000004f7f77c24 */ /* 0x000fc6000f8e02ff */
[----:B------:R4:W-:Y:S01]  /*133e0*/  STL.64 [R1+0x90], R178 ;  /* 0x000090b201007387 */ /* 0x0009e20000100a00 */
[----:B------:R-:W-:Y:S02]  /*133f0*/  IMAD R212, R240, UR10, RZ ;  /* 0x0000000af0d47c24 */ /* 0x000fe4000f8e02ff */
[----:B------:R-:W-:Y:S02]  /*13400*/  IMAD R248, R248, UR4, RZ ;  /* 0x00000004f8f87c24 */ /* 0x000fe4000f8e02ff */
[----:B------:R-:W-:Y:S02]  /*13410*/  IMAD R240, R91, UR50, RZ ;  /* 0x000000325bf07c24 */ /* 0x000fe4000f8e02ff */
[----:B-1----:R-:W-:Y:S01]  /*13420*/  IMAD.MOV.U32 R177, RZ, RZ, R241 ;  /* 0x000000ffffb17224 */ /* 0x002fe200078e00f1 */
[----:B----4-:R-:W4:Y:S04]  /*13430*/  LDL.LU.64 R178, [R1+0xef0] ;  /* 0x000ef00001b27983 */ /* 0x010f280000300a00 */
[----:B------:R1:W-:Y:S01]  /*13440*/  STL.64 [R1+0x88], R10 ;  /* 0x0000880a01007387 */ /* 0x0003e20000100a00 */
[----:B------:R-:W-:Y:S01]  /*13450*/  IMAD R252, R252, UR4, RZ ;  /* 0x00000004fcfc7c24 */ /* 0x000fe2000f8e02ff */
[-C--:B------:R-:W-:Y:S01]  /*13460*/  LEA R176, P5, R247, R138.reuse, 0x2 ;  /* 0x0000008af7b07211 */ /* 0x080fe200078a10ff */
[----:B------:R-:W-:Y:S01]  /*13470*/  IMAD.MOV.U32 R7, RZ, RZ, R240 ;  /* 0x000000ffff077224 */ /* 0x000fe200078e00f0 */
[-C--:B------:R-:W-:Y:S01]  /*13480*/  LEA R240, P3, R248, R138.reuse, 0x2 ;  /* 0x0000008af8f07211 */ /* 0x080fe200078610ff */
[----:B------:R-:W-:Y:S01]  /*13490*/  IMAD R209, R181, UR9, RZ ;  /* 0x00000009b5d17c24 */ /* 0x000fe2000f8e02ff */
[----:B-1----:R-:W-:Y:S01]  /*134a0*/  LEA R10, P1, R21, R138, 0x2 ;  /* 0x0000008a150a7211 */ /* 0x002fe200078210ff */
[----:B------:R-:W-:Y:S01]  /*134b0*/  IMAD.MOV.U32 R11, RZ, RZ, R21 ;  /* 0x000000ffff0b7224 */ /* 0x000fe200078e0015 */
[----:B------:R-:W-:Y:S01]  /*134c0*/  LEA.HI.X.SX32 R21, R246, R5, 0x2, P4 ;  /* 0x00000005f6157211 */ /* 0x000fe200020f16ff */
[----:B------:R-:W-:-:S02]  /*134d0*/  IMAD R181, R93, UR49, RZ ;  /* 0x000000315db57c24 */ /* 0x000fc4000f8e02ff */
[----:B------:R-:W-:Y:S02]  /*134e0*/  IMAD.MOV.U32 R244, RZ, RZ, R180 ;  /* 0x000000fffff47224 */ /* 0x000fe400078e00b4 */
[----:B------:R1:W-:Y:S01]  /*134f0*/  STL.64 [R1+0x80], R20 ;  /* 0x0000801401007387 */ /* 0x0003e20000100a00 */
[-C--:B------:R-:W-:Y:S01]  /*13500*/  LEA R180, P2, R252, R138.reuse, 0x2 ;  /* 0x0000008afcb47211 */ /* 0x080fe200078410ff */
[----:B------:R-:W-:Y:S01]  /*13510*/  IMAD.MOV.U32 R6, RZ, RZ, R181 ;  /* 0x000000ffff067224 */ /* 0x000fe200078e00b5 */
[-C--:B------:R-:W-:Y:S01]  /*13520*/  LEA.HI.X.SX32 R241, R248, R5.reuse, 0x2, P3 ;  /* 0x00000005f8f17211 */ /* 0x080fe200018f16ff */
[----:B------:R-:W-:Y:S01]  /*13530*/  IMAD.MOV.U32 R248, RZ, RZ, R22 ;  /* 0x000000fffff87224 */ /* 0x000fe200078e0016 */
[-C--:B------:R-:W-:Y:S01]  /*13540*/  LEA.HI.X.SX32 R181, R252, R5.reuse, 0x2, P2 ;  /* 0x00000005fcb57211 */ /* 0x080fe200010f16ff */
[----:B------:R-:W-:Y:S01]  /*13550*/  IMAD.MOV.U32 R246, RZ, RZ, R12 ;  /* 0x000000fffff67224 */ /* 0x000fe200078e000c */
[-C--:B-1----:R-:W-:Y:S01]  /*13560*/  LEA R20, P4, R177, R138.reuse, 0x2 ;  /* 0x0000008ab1147211 */ /* 0x082fe200078810ff */
[----:B------:R-:W-:Y:S01]  /*13570*/  IMAD.MOV.U32 R21, RZ, RZ, R177 ;  /* 0x000000ffff157224 */ /* 0x000fe200078e00b1 */
[-C--:B------:R-:W-:Y:S01]  /*13580*/  LEA.HI.X.SX32 R177, R247, R5.reuse, 0x2, P5 ;  /* 0x00000005f7b17211 */ /* 0x080fe200028f16ff */
[----:B------:R-:W-:Y:S01]  /*13590*/  IMAD.MOV.U32 R247, RZ, RZ, R13 ;  /* 0x000000fffff77224 */ /* 0x000fe200078e000d */
[----:B------:R-:W-:Y:S01]  /*135a0*/  LEA R12, P5, R23, R138, 0x2 ;  /* 0x0000008a170c7211 */ /* 0x000fe200078a10ff */
[----:B------:R-:W-:Y:S01]  /*135b0*/  IMAD.MOV.U32 R13, RZ, RZ, R23 ;  /* 0x000000ffff0d7224 */ /* 0x000fe200078e0017 */
[----:B------:R-:W-:Y:S01]  /*135c0*/  LEA.HI.X.SX32 R11, R11, R5, 0x2, P1 ;  /* 0x000000050b0b7211 */ /* 0x000fe200008f16ff */
[----:B------:R1:W-:Y:S01]  /*135d0*/  STL.64 [R1+0x78], R176 ;  /* 0x000078b001007387 */ /* 0x0003e20000100a00 */
[----:B------:R-:W-:-:S02]  /*135e0*/  IMAD.MOV.U32 R22, RZ, RZ, R18 ;  /* 0x000000ffff167224 */ /* 0x000fc400078e0012 */
[----:B------:R-:W-:Y:S01]  /*135f0*/  IMAD.MOV.U32 R18, RZ, RZ, R15 ;  /* 0x000000ffff127224 */ /* 0x000fe200078e000f */
[-C--:B------:R-:W-:Y:S01]  /*13600*/  LEA.HI.X.SX32 R21, R21, R5.reuse, 0x2, P4 ;  /* 0x0000000515157211 */ /* 0x080fe200020f16ff */
[----:B------:R-:W-:Y:S01]  /*13610*/  IMAD.MOV.U32 R23, RZ, RZ, R14 ;  /* 0x000000ffff177224 */ /* 0x000fe200078e000e */
[-C--:B------:R-:W-:Y:S01]  /*13620*/  LEA R14, P3, R244, R138.reuse, 0x2 ;  /* 0x0000008af40e7211 */ /* 0x080fe200078610ff */
[----:B------:R-:W-:Y:S01]  /*13630*/  IMAD.MOV.U32 R15, RZ, RZ, R244 ;  /* 0x000000ffff0f7224 */ /* 0x000fe200078e00f4 */
[----:B------:R-:W-:Y:S01]  /*13640*/  LEA.HI.X.SX32 R13, R13, R5, 0x2, P5 ;  /* 0x000000050d0d7211 */ /* 0x000fe200028f16ff */
[----:B------:R-:W-:Y:S01]  /*13650*/  IMAD.MOV.U32 R244, RZ, RZ, R16 ;  /* 0x000000fffff47224 */ /* 0x000fe200078e0010 */
[----:B-1----:R-:W4:Y:S01]  /*13660*/  LDL.LU.64 R176, [R1+0xee8] ;  /* 0x000ee80001b07983 */ /* 0x002f220000300a00 */
[----:B------:R-:W-:-:S03]  /*13670*/  LEA R16, P2, R182, R138, 0x2 ;  /* 0x0000008ab6107211 */ /* 0x000fc600078410ff */
[----:B------:R1:W-:Y:S01]  /*13680*/  STL.64 [R1+0x70], R240 ;  /* 0x000070f001007387 */ /* 0x0003e20000100a00 */
[----:B------:R-:W-:Y:S01]  /*13690*/  IMAD R187, R187, UR4, RZ ;  /* 0x00000004bbbb7c24 */ /* 0x000fe2000f8e02ff */
[-C--:B------:R-:W-:Y:S01]  /*136a0*/  LEA.HI.X.SX32 R15, R15, R5.reuse, 0x2, P3 ;  /* 0x000000050f0f7211 */ /* 0x080fe200018f16ff */
[----:B------:R-:W-:Y:S02]  /*136b0*/  IMAD R190, R190, UR4, RZ ;  /* 0x00000004bebe7c24 */ /* 0x000fe4000f8e02ff */
[----:B------:R-:W-:Y:S01]  /*136c0*/  IMAD.MOV.U32 R245, RZ, RZ, R17 ;  /* 0x000000fffff57224 */ /* 0x000fe200078e0011 */
[----:B------:R-:W-:Y:S01]  /*136d0*/  LEA.HI.X.SX32 R17, R182, R5, 0x2, P2 ;  /* 0x00000005b6117211 */ /* 0x000fe200010f16ff */
[----:B-1----:R-:W4:Y:S04]  /*136e0*/  LDL.LU.64 R240, [R1+0xee0] ;  /* 0x000ee00001f07983 */ /* 0x002f280000300a00 */
[----:B------:R1:W-:Y:S01]  /*136f0*/  STL.64 [R1+0x68], R180 ;  /* 0x000068b401007387 */ /* 0x0003e20000100a00 */
[----:B------:R-:W-:-:S03]  /*13700*/  IMAD R191, R191, UR4, RZ ;  /* 0x00000004bfbf7c24 */ /* 0x000fc6000f8e02ff */
[----:B-1----:R-:W4:Y:S04]  /*13710*/  LDL.LU.64 R180, [R1+0xed8] ;  /* 0x000ed80001b47983 */ /* 0x002f280000300a00 */
[----:B------:R1:W-:Y:S04]  /*13720*/  STL.64 [R1+0x568], R10 ;  /* 0x0005680a01007387 */ /* 0x0003e80000100a00 */
[----:B------:R1:W-:Y:S04]  /*13730*/  STL.64 [R1+0x60], R20 ;  /* 0x0000601401007387 */ /* 0x0003e80000100a00 */
[----:B------:R1:W-:Y:S02]  /*13740*/  STL.64 [R1+0x58], R12 ;  /* 0x0000580c01007387 */ /* 0x0003e40000100a00 */
[----:B-1----:R-:W-:-:S02]  /*13750*/  LEA R10, P1, R183, R138, 0x2 ;  /* 0x0000008ab70a7211 */ /* 0x002fc400078210ff */
[----:B------:R1:W-:Y:S01]  /*13760*/  STL.64 [R1+0x50], R14 ;  /* 0x0000500e01007387 */ /* 0x0003e20000100a00 */
[----:B------:R-:W-:-:S03]  /*13770*/  LEA R20, P4, R186, R138, 0x2 ;  /* 0x0000008aba147211 */ /* 0x000fc600078810ff */
[----:B------:R-:W4:Y:S01]  /*13780*/  LDL.LU R182, [R1+0xed4] ;  /* 0x000ed40001b67983 */ /* 0x000f220000300800 */
[-C--:B------:R-:W-:Y:S02]  /*13790*/  LEA.HI.X.SX32 R11, R183, R5.reuse, 0x2, P1 ;  /* 0x00000005b70b7211 */ /* 0x080fe400008f16ff */
[CC--:B------:R-:W-:Y:S01]  /*137a0*/  LEA R12, P5, R187.reuse, R138.reuse, 0x2 ;  /* 0x0000008abb0c7211 */ /* 0x0c0fe200078a10ff */
[----:B------:R1:W-:Y:S01]  /*137b0*/  STL.64 [R1+0x48], R16 ;  /* 0x0000481001007387 */ /* 0x0003e20000100a00 */
[-C--:B------:R-:W-:Y:S02]  /*137c0*/  LEA.HI.X.SX32 R21, R186, R5.reuse, 0x2, P4 ;  /* 0x00000005ba157211 */ /* 0x080fe400020f16ff */
[-C--:B-1----:R-:W-:Y:S01]  /*137d0*/  LEA R14, P3, R190, R138.reuse, 0x2 ;  /* 0x0000008abe0e7211 */ /* 0x082fe200078610ff */
[----:B------:R-:W4:Y:S01]  /*137e0*/  LDL.LU R183, [R1+0xed0] ;  /* 0x000ed00001b77983 */ /* 0x000f220000300800 */
[-C--:B------:R-:W-:Y:S01]  /*137f0*/  LEA.HI.X.SX32 R13, R187, R5.reuse, 0x2, P5 ;  /* 0x00000005bb0d7211 */ /* 0x080fe200028f16ff */
[----:B------:R-:W-:Y:S01]  /*13800*/  IMAD R188, R188, UR4, RZ ;  /* 0x00000004bcbc7c24 */ /* 0x000fe2000f8e02ff */
[----:B------:R-:W-:Y:S01]  /*13810*/  LEA.HI.X.SX32 R15, R190, R5, 0x2, P3 ;  /* 0x00000005be0f7211 */ /* 0x000fe200018f16ff */
[----:B------:R1:W-:Y:S01]  /*13820*/  STL.64 [R1+0x40], R10 ;  /* 0x0000400a01007387 */ /* 0x0003e20000100a00 */
[----:B------:R-:W-:-:S03]  /*13830*/  LEA R16, P2, R191, R138, 0x2 ;  /* 0x0000008abf107211 */ /* 0x000fc600078410ff */
[----:B------:R-:W4:Y:S01]  /*13840*/  LDL.LU R186, [R1+0xecc] ;  /* 0x000ecc0001ba7983 */ /* 0x000f220000300800 */
[----:B------:R-:W-:-:S03]  /*13850*/  LEA.HI.X.SX32 R17, R191, R5, 0x2, P2 ;  /* 0x00000005bf117211 */ /* 0x000fc600010f16ff */
[----:B------:R1:W-:Y:S04]  /*13860*/  STL.64 [R1+0x38], R20 ;  /* 0x0000381401007387 */ /* 0x0003e80000100a00 */
[----:B------:R-:W4:Y:S01]  /*13870*/  LDL.LU R187, [R1+0xec8] ;  /* 0x000ec80001bb7983 */ /* 0x000f220000300800 */
[----:B-1----:R-:W-:-:S03]  /*13880*/  LEA R10, P1, R188, R138, 0x2 ;  /* 0x0000008abc0a7211 */ /* 0x002fc600078210ff */
[----:B------:R1:W-:Y:S04]  /*13890*/  STL.64 [R1+0x30], R12 ;  /* 0x0000300c01007387 */ /* 0x0003e80000100a00 */
[----:B------:R-:W4:Y:S01]  /*138a0*/  LDL.LU R190, [R1+0xec4] ;  /* 0x000ec40001be7983 */ /* 0x000f220000300800 */
[----:B------:R-:W-:-:S03]  /*138b0*/  LEA R20, P4, R248, R138, 0x2 ;  /* 0x0000008af8147211 */ /* 0x000fc600078810ff */
[----:B------:R2:W-:Y:S01]  /*138c0*/  STL.64 [R1+0x560], R14 ;  /* 0x0005600e01007387 */ /* 0x0005e20000100a00 */
[-C--:B------:R-:W-:Y:S02]  /*138d0*/  LEA.HI.X.SX32 R11, R188, R5.reuse, 0x2, P1 ;  /* 0x00000005bc0b7211 */ /* 0x080fe400008f16ff */
[----:B-1----:R-:W-:Y:S01]  /*138e0*/  LEA R12, P5, R247, R138, 0x2 ;  /* 0x0000008af70c7211 */ /* 0x002fe200078a10ff */
[----:B------:R-:W4:Y:S01]  /*138f0*/  LDL.LU R191, [R1+0xec0] ;  /* 0x000ec00001bf7983 */ /* 0x000f220000300800 */
[----:B------:R-:W-:-:S03]  /*13900*/  LEA.HI.X.SX32 R21, R248, R5, 0x2, P4 ;  /* 0x00000005f8157211 */ /* 0x000fc600020f16ff */
[----:B------:R1:W-:Y:S01]  /*13910*/  STL.64 [R1+0x28], R16 ;  /* 0x0000281001007387 */ /* 0x0003e20000100a00 */
[----:B--2---:R-:W-:-:S03]  /*13920*/  LEA R14, P3, R246, R138, 0x2 ;  /* 0x0000008af60e7211 */ /* 0x004fc600078610ff */
[----:B------:R-:W2:Y:S01]  /*13930*/  LDL.LU R188, [R1+0xebc] ;  /* 0x000ebc0001bc7983 */ /* 0x000ea20000300800 */
[-C--:B------:R-:W-:Y:S02]  /*13940*/  LEA.HI.X.SX32 R13, R247, R5.reuse, 0x2, P5 ;  /* 0x00000005f70d7211 */ /* 0x080fe400028f16ff */
[-C--:B------:R-:W-:Y:S02]  /*13950*/  LEA.HI.X.SX32 R15, R246, R5.reuse, 0x2, P3 ;  /* 0x00000005f60f7211 */ /* 0x080fe400018f16ff */
[C---:B-1----:R-:W-:Y:S01]  /*13960*/  LEA R16, P2, R19.reuse, R138, 0x2 ;  /* 0x0000008a13107211 */ /* 0x042fe200078410ff */
[----:B------:R1:W-:Y:S03]  /*13970*/  STL.64 [R1+0x20], R10 ;  /* 0x0000200a01007387 */ /* 0x0003e60000100a00 */
[----:B------:R-:W-:Y:S01]  /*13980*/  LEA.HI.X.SX32 R17, R19, R5, 0x2, P2 ;  /* 0x0000000513117211 */ /* 0x000fe200010f16ff */
[----:B------:R1:W-:Y:S01]  /*13990*/  STL.64 [R1+0x18], R20 ;  /* 0x0000181401007387 */ /* 0x0003e20000100a00 */
[----:B------:R-:W-:-:S03]  /*139a0*/  IMAD R189, R189, UR4, RZ ;  /* 0x00000004bdbd7c24 */ /* 0x000fc6000f8e02ff */
[----:B------:R-:W-:Y:S01]  /*139b0*/  STL.64 [R1+0x10], R12 ;  /* 0x0000100c01007387 */ /* 0x000fe20000100a00 */
[----:B-1----:R-:W-:-:S03]  /*139c0*/  LEA R10, P1, R18, R138, 0x2 ;  /* 0x0000008a120a7211 */ /* 0x002fc600078210ff */
[----:B------:R1:W-:Y:S01]  /*139d0*/  STL.64 [R1+0x8], R14 ;  /* 0x0000080e01007387 */ /* 0x0003e20000100a00 */
[----:B------:R-:W-:-:S03]  /*139e0*/  LEA R20, P4, R23, R138, 0x2 ;  /* 0x0000008a17147211 */ /* 0x000fc600078810ff */
[----:B------:R1:W-:Y:S01]  /*139f0*/  STL.64 [R1], R16 ;  /* 0x0000001001007387 */ /* 0x0003e20000100a00 */
[-C--:B------:R-:W-:Y:S01]  /*13a00*/  LEA.HI.X.SX32 R11, R18, R5.reuse, 0x2, P1 ;  /* 0x00000005120b7211 */ /* 0x080fe200008f16ff */
[----:B------:R-:W-:Y:S01]  /*13a10*/  IMAD R238, R238, UR4, RZ ;  /* 0x00000004eeee7c24 */ /* 0x000fe2000f8e02ff */
[-C--:B------:R-:W-:Y:S01]  /*13a20*/  LEA.HI.X.SX32 R21, R23, R5.reuse, 0x2, P4 ;  /* 0x0000000517157211 */ /* 0x080fe200020f16ff */
[----:B------:R-:W-:Y:S01]  /*13a30*/  IMAD R204, R204, UR55, RZ ;  /* 0x00000037cccc7c24 */ /* 0x000fe2000f8e02ff */
[-C--:B------:R-:W-:Y:S02]  /*13a40*/  LEA R18, P1, R189, R138.reuse, 0x2 ;  /* 0x0000008abd127211 */ /* 0x080fe400078210ff */
[CC--:B-1----:R-:W-:Y:S02]  /*13a50*/  LEA R14, P3, R245.reuse, R138.reuse, 0x2 ;  /* 0x0000008af50e7211 */ /* 0x0c2fe400078610ff */
[-C--:B------:R-:W-:Y:S02]  /*13a60*/  LEA R16, P2, R244, R138.reuse, 0x2 ;  /* 0x0000008af4107211 */ /* 0x080fe400078410ff */
[-C--:B------:R-:W-:Y:S01]  /*13a70*/  LEA R12, P5, R22, R138.reuse, 0x2 ;  /* 0x0000008a160c7211 */ /* 0x080fe200078a10ff */
[----:B------:R1:W-:Y:S01]  /*13a80*/  STL.64 [R1+0xde0], R10 ;  /* 0x000de00a01007387 */ /* 0x0003e20000100a00 */
[-C--:B------:R-:W-:Y:S01]  /*13a90*/  LEA.HI.X.SX32 R15, R245, R5.reuse, 0x2, P3 ;  /* 0x00000005f50f7211 */ /* 0x080fe200018f16ff */
[----:B------:R-:W-:Y:S01]  /*13aa0*/  IMAD R205, R205, UR5, RZ ;  /* 0x00000005cdcd7c24 */ /* 0x000fe2000f8e02ff */
[-C--:B------:R-:W-:Y:S01]  /*13ab0*/  LEA.HI.X.SX32 R17, R244, R5.reuse, 0x2, P2 ;  /* 0x00000005f4117211 */ /* 0x080fe200010f16ff */
[----:B------:R1:W-:Y:S01]  /*13ac0*/  STL.64 [R1+0x558], R20 ;  /* 0x0005581401007387 */ /* 0x0003e20000100a00 */
[-C--:B------:R-:W-:Y:S01]  /*13ad0*/  LEA R26, P3, R192, R138.reuse, 0x2 ;  /* 0x0000008ac01a7211 */ /* 0x080fe200078610ff */
[----:B------:R-:W-:Y:S01]  /*13ae0*/  IMAD R206, R206, UR6, RZ ;  /* 0x00000006cece7c24 */ /* 0x000fe2000f8e02ff */
[-C--:B------:R-:W-:Y:S01]  /*13af0*/  LEA.HI.X.SX32 R19, R189, R5.reuse, 0x2, P1 ;  /* 0x00000005bd137211 */ /* 0x080fe200008f16ff */
[----:B------:R-:W-:Y:S01]  /*13b00*/  STL.64 [R1+0xdf8], R14 ;  /* 0x000df80e01007387 */ /* 0x000fe20000100a00 */
[-C--:B------:R-:W-:Y:S01]  /*13b10*/  LEA.HI.X.SX32 R13, R22, R5.reuse, 0x2, P5 ;  /* 0x00000005160d7211 */ /* 0x080fe200028f16ff */
[----:B------:R-:W-:Y:S01]  /*13b20*/  IMAD R207, R207, UR7, RZ ;  /* 0x00000007cfcf7c24 */ /* 0x000fe2000f8e02ff */
[-C--:B------:R-:W-:Y:S01]  /*13b30*/  LEA R22, P5, R239, R138.reuse, 0x2 ;  /* 0x0000008aef167211 */ /* 0x080fe200078a10ff */
[----:B------:R-:W-:Y:S01]  /*13b40*/  STL.64 [R1+0xdf0], R16 ;  /* 0x000df01001007387 */ /* 0x000fe20000100a00 */
[-C--:B-1----:R-:W-:Y:S01]  /*13b50*/  LEA R10, P2, R193, R138.reuse, 0x2 ;  /* 0x0000008ac10a7211 */ /* 0x082fe200078410ff */
[----:B------:R-:W-:Y:S01]  /*13b60*/  IMAD R208, R208, UR8, RZ ;  /* 0x00000008d0d07c24 */ /* 0x000fe2000f8e02ff */
[----:B------:R-:W-:Y:S01]  /*13b70*/  ULDC UR4, c[0x0][0x230] ;  /* 0x00008c0000047ab9 */ /* 0x000fe20000000800 */
[-C--:B------:R-:W-:Y:S01]  /*13b80*/  LEA R20, P4, R238, R138.reuse, 0x2 ;  /* 0x0000008aee147211 */ /* 0x080fe200078810ff */
[----:B------:R-:W2:Y:S01]  /*13b90*/  LDL.LU R189, [R1+0xeb8] ;  /* 0x000eb80001bd7983 */ /* 0x000ea20000300800 */
[-C--:B------:R-:W-:Y:S01]  /*13ba0*/  LEA.HI.X.SX32 R27, R192, R5.reuse, 0x2, P3 ;  /* 0x00000005c01b7211 */ /* 0x080fe200018f16ff */
[----:B------:R-:W-:Y:S01]  /*13bb0*/  IMAD R129, R129, UR24, RZ ;  /* 0x0000001881817c24 */ /* 0x000fe2000f8e02ff */
[-C--:B------:R-:W-:Y:S01]  /*13bc0*/  LEA R34, P3, R197, R138.reuse, 0x2 ;  /* 0x0000008ac5227211 */ /* 0x080fe200078610ff */
[----:B------:R-:W-:Y:S01]  /*13bd0*/  STL.64 [R1+0xde8], R18 ;  /* 0x000de81201007387 */ /* 0x000fe20000100a00 */
[-C--:B------:R-:W-:Y:S01]  /*13be0*/  LEA R28, P1, R194, R138.reuse, 0x2 ;  /* 0x0000008ac21c7211 */ /* 0x080fe200078210ff */
[----:B------:R-:W-:Y:S01]  /*13bf0*/  IMAD R124, R124, UR26, RZ ;  /* 0x0000001a7c7c7c24 */ /* 0x000fe2000f8e02ff */
[-C--:B------:R-:W-:Y:S01]  /*13c00*/  LEA.HI.X.SX32 R21, R238, R5.reuse, 0x2, P4 ;  /* 0x00000005ee157211 */ /* 0x080fe200020f16ff */
[----:B------:R-:W-:Y:S01]  /*13c10*/  IMAD R128, R128, UR25, RZ ;  /* 0x0000001980807c24 */ /* 0x000fe2000f8e02ff */
[----:B------:R-:W2:Y:S01]  /*13c20*/  LDL.LU R238, [R1+0xeb4] ;  /* 0x000eb40001ee7983 */ /* 0x000ea20000300800 */
[-C--:B------:R-:W-:Y:S01]  /*13c30*/  LEA.HI.X.SX32 R23, R239, R5.reuse, 0x2, P5 ;  /* 0x00000005ef177211 */ /* 0x080fe200028f16ff */
[----:B------:R-:W-:Y:S01]  /*13c40*/  IMAD R123, R123, UR27, RZ ;  /* 0x0000001b7b7b7c24 */ /* 0x000fe2000f8e02ff */
[-C--:B------:R-:W-:Y:S01]  /*13c50*/  LEA.HI.X.SX32 R11, R193, R5.reuse, 0x2, P2 ;  /* 0x00000005c10b7211 */ /* 0x080fe200010f16ff */
[----:B------:R-:W2:Y:S01]  /*13c60*/  LDL.LU R239, [R1+0xeb0] ;  /* 0x000eb00001ef7983 */ /* 0x000ea20000300800 */
[-C--:B------:R-:W-:Y:S01]  /*13c70*/  LEA R30, P4, R195, R138.reuse, 0x2 ;  /* 0x0000008ac31e7211 */ /* 0x080fe200078810ff */
[----:B------:R-:W-:Y:S01]  /*13c80*/  IMAD R120, R120, UR29, RZ ;  /* 0x0000001d78787c24 */ /* 0x000fe2000f8e02ff */
[-C--:B------:R-:W-:Y:S01]  /*13c90*/  LEA R32, P5, R196, R138.reuse, 0x2 ;  /* 0x0000008ac4207211 */ /* 0x080fe200078a10ff */
        /* <DEDUP_REMOVED lines=12> */
[----:B------:R1:W-:Y:S01]  /*13d60*/  STL.64 [R1+0x550], R10 ;  /* 0x0005500a01007387 */ /* 0x0003e20000100a00 */
[-C--:B------:R-:W-:Y:S01]  /*13d70*/  LEA R38, P1, R201, R138.reuse, 0x2 ;  /* 0x0000008ac9267211 */ /* 0x080fe200078210ff */
[----:B------:R-:W-:Y:S01]  /*13d80*/  IMAD R229, R94, UR48, RZ ;  /* 0x000000305ee57c24 */ /* 0x000fe2000f8e02ff */
[-C--:B------:R-:W-:Y:S01]  /*13d90*/  LEA R40, P4, R198, R138.reuse, 0x2 ;  /* 0x0000008ac6287211 */ /* 0x080fe200078810ff */
[----:B------:R-:W2:Y:S01]  /*13da0*/  LDL.LU R195, [R1+0xea0] ;  /* 0x000ea00001c37983 */ /* 0x000ea20000300800 */
[-C--:B------:R-:W-:Y:S01]  /*13db0*/  LEA.HI.X.SX32 R43, R236, R5.reuse, 0x2, P3 ;  /* 0x00000005ec2b7211 */ /* 0x080fe200018f16ff */
[----:B------:R-:W-:Y:S01]  /*13dc0*/  IMAD R0, R90, UR51, RZ ;  /* 0x000000335a007c24 */ /* 0x000fe2000f8e02ff */
[-C--:B------:R-:W-:Y:S01]  /*13dd0*/  LEA R52, P3, R137, R138.reuse, 0x2 ;  /* 0x0000008a89347211 */ /* 0x080fe200078610ff */
[----:B------:R-:W2:Y:S01]  /*13de0*/  LDL.LU R196, [R1+0xe9c] ;  /* 0x000e9c0001c47983 */ /* 0x000ea20000300800 */
[-C--:B------:R-:W-:Y:S01]  /*13df0*/  LEA.HI.X.SX32 R37, R200, R5.reuse, 0x2, P2 ;  /* 0x00000005c8257211 */ /* 0x080fe200010f16ff */
[----:B------:R-:W-:Y:S01]  /*13e00*/  IMAD R115, R115, UR32, RZ ;  /* 0x0000002073737c24 */ /* 0x000fe2000f8e02ff */
[----:B------:R-:W-:Y:S01]  /*13e10*/  ULDC UR5, c[0x0][0x230] ;  /* 0x00008c0000057ab9 */ /* 0x000fe20000000800 */
[-C--:B-1----:R-:W-:Y:S01]  /*13e20*/  LEA R10, P5, R199, R138.reuse, 0x2 ;  /* 0x0000008ac70a7211 */ /* 0x082fe200078a10ff */
[----:B------:R-:W2:Y:S01]  /*13e30*/  LDL.LU R197, [R1+0xe98] ;  /* 0x000e980001c57983 */ /* 0x000ea20000300800 */
[-C--:B------:R-:W-:Y:S01]  /*13e40*/  LEA.HI.X.SX32 R39, R201, R5.reuse, 0x2, P1 ;  /* 0x00000005c9277211 */ /* 0x080fe200008f16ff */
[----:B------:R-:W-:Y:S01]  /*13e50*/  IMAD R113, R113, UR34, RZ ;  /* 0x0000002271717c24 */ /* 0x000fe2000f8e02ff */
[-C--:B------:R-:W-:Y:S01]  /*13e60*/  LEA.HI.X.SX32 R41, R198, R5.reuse, 0x2, P4 ;  /* 0x00000005c6297211 */ /* 0x080fe200020f16ff */
[----:B------:R-:W2:Y:S01]  /*13e70*/  LDL.LU R200, [R1+0xe94] ;  /* 0x000e940001c87983 */ /* 0x000ea20000300800 */
[-C--:B------:R-:W-:Y:S01]  /*13e80*/  LEA.HI.X.SX32 R11, R199, R5.reuse, 0x2, P5 ;  /* 0x00000005c70b7211 */ /* 0x080fe200028f16ff */
[----:B------:R-:W-:Y:S01]  /*13e90*/  IMAD R114, R114, UR33, RZ ;  /* 0x0000002172727c24 */ /* 0x000fe2000f8e02ff */
[-C--:B------:R-:W-:Y:S01]  /*13ea0*/  LEA R48, P4, R203, R138.reuse, 0x2 ;  /* 0x0000008acb307211 */ /* 0x080fe200078810ff */
[----:B------:R-:W2:Y:S01]  /*13eb0*/  LDL.LU R201, [R1+0xe90] ;  /* 0x000e900001c97983 */ /* 0x000ea20000300800 */
        /* <DEDUP_REMOVED lines=8> */
[-C--:B------:R-:W-:Y:S01]  /*13f40*/  LEA R14, P3, R204, R138.reuse, 0x2 ;  /* 0x0000008acc0e7211 */ /* 0x080fe200078610ff */
[----:B------:R-:W-:Y:S01]  /*13f50*/  IMAD R230, R98, UR45, RZ ;  /* 0x0000002d62e67c24 */ /* 0x000fe2000f8e02ff */
[-C--:B------:R-:W-:Y:S01]  /*13f60*/  LEA.HI.X.SX32 R49, R203, R5.reuse, 0x2, P4 ;  /* 0x00000005cb317211 */ /* 0x080fe200020f16ff */
[----:B------:R-:W2:Y:S01]  /*13f70*/  LDL.LU R236, [R1+0xe84] ;  /* 0x000e840001ec7983 */ /* 0x000ea20000300800 */
[-C--:B------:R-:W-:Y:S01]  /*13f80*/  LEA.HI.X.SX32 R51, R139, R5.reuse, 0x2, P5 ;  /* 0x000000058b337211 */ /* 0x080fe200028f16ff */
[----:B------:R-:W-:Y:S01]  /*13f90*/  IMAD R185, R185, UR37, RZ ;  /* 0x00000025b9b97c24 */ /* 0x000fe2000f8e02ff */
[-C--:B------:R-:W-:Y:S01]  /*13fa0*/  LEA.HI.X.SX32 R45, R237, R5.reuse, 0x2, P2 ;  /* 0x00000005ed2d7211 */ /* 0x080fe200010f16ff */
[----:B------:R1:W-:Y:S01]  /*13fb0*/  STL.64 [R1+0x548], R10 ;  /* 0x0005480a01007387 */ /* 0x0003e20000100a00 */
[-C--:B------:R-:W-:Y:S01]  /*13fc0*/  LEA R54, P4, R205, R138.reuse, 0x2 ;  /* 0x0000008acd367211 */ /* 0x080fe200078810ff */
[----:B------:R-:W-:Y:S01]  /*13fd0*/  IMAD R220, R107, UR39, RZ ;  /* 0x000000276bdc7c24 */ /* 0x000fe2000f8e02ff */
[-C--:B------:R-:W-:Y:S01]  /*13fe0*/  LEA.HI.X.SX32 R47, R202, R5.reuse, 0x2, P1 ;  /* 0x00000005ca2f7211 */ /* 0x080fe200008f16ff */
[----:B------:R-:W2:Y:S01]  /*13ff0*/  LDL.LU R237, [R1+0xe80] ;  /* 0x000e800001ed7983 */ /* 0x000ea20000300800 */
[-C--:B------:R-:W-:Y:S01]  /*14000*/  LEA.HI.X.SX32 R15, R204, R5.reuse, 0x2, P3 ;  /* 0x00000005cc0f7211 */ /* 0x080fe200018f16ff */
[----:B------:R-:W-:Y:S01]  /*14010*/  IMAD R227, R100, UR44, RZ ;  /* 0x0000002c64e37c24 */ /* 0x000fe2000f8e02ff */
[-C--:B------:R-:W-:Y:S01]  /*14020*/  LEA R56, P1, R207, R138.reuse, 0x2 ;  /* 0x0000008acf387211 */ /* 0x080fe200078210ff */
[----:B------:R-:W2:Y:S01]  /*14030*/  LDL.LU R202, [R1+0xe7c] ;  /* 0x000e7c0001ca7983 */ /* 0x000ea20000300800 */
[----:B------:R-:W-:Y:S01]  /*14040*/  IMAD R184, R184, UR36, RZ ;  /* 0x00000024b8b87c24 */ /* 0x000fe2000f8e02ff */
[----:B------:R-:W-:Y:S01]  /*14050*/  ULDC UR6, c[0x0][0x230] ;  /* 0x00008c0000067ab9 */ /* 0x000fe20000000800 */
[----:B------:R-:W-:Y:S01]  /*14060*/  IMAD R219, R109, UR38, RZ ;  /* 0x000000266ddb7c24 */ /* 0x000fe2000f8e02ff */
[CC--:B-1----:R-:W-:Y:S01]  /*14070*/  LEA R10, P5, R206.reuse, R138.reuse, 0x2 ;  /* 0x0000008ace0a7211 */ /* 0x0c2fe200078a10ff */
        /* <DEDUP_REMOVED lines=9> */
[----:B------:R-:W-:Y:S01]  /*14110*/  LEA.HI.X.SX32 R57, R207, R5, 0x2, P1 ;  /* 0x00000005cf397211 */ /* 0x000fe200008f16ff */
[----:B------:R-:W-:Y:S01]  /*14120*/  IMAD R221, R106, UR40, RZ ;  /* 0x000000286add7c24 */ /* 0x000fe2000f8e02ff */
[----:B------:R-:W-:Y:S01]  /*14130*/  ULDC UR7, c[0x0][0x230] ;  /* 0x00008c0000077ab9 */ /* 0x000fe20000000800 */
[----:B------:R-:W-:Y:S01]  /*14140*/  STL.64 [R1+0x510], R14 ;  /* 0x0005100e01007387 */ /* 0x000fe20000100a00 */
[----:B------:R-:W-:Y:S01]  /*14150*/  LEA R62, P4, R212, R138, 0x2 ;  /* 0x0000008ad43e7211 */ /* 0x000fe200078810ff */
[----:B------:R-:W-:-:S02]  /*14160*/  IMAD R223, R103, UR42, RZ ;  /* 0x0000002a67df7c24 */ /* 0x000fc4000f8e02ff */
[----:B------:R-:W-:Y:S01]  /*14170*/  IMAD R226, R101, UR43, RZ ;  /* 0x0000002b65e27c24 */ /* 0x000fe2000f8e02ff */
[----:B------:R-:W2:Y:S01]  /*14180*/  LDL.LU R206, [R1+0xe6c] ;  /* 0x000e6c0001ce7983 */ /* 0x000ea20000300800 */
[-C--:B------:R-:W-:Y:S01]  /*14190*/  LEA R64, P5, R213, R138.reuse, 0x2 ;  /* 0x0000008ad5407211 */ /* 0x080fe200078a10ff */
[----:B------:R-:W-:Y:S01]  /*141a0*/  IMAD.MOV.U32 R244, RZ, RZ, R6 ;  /* 0x000000fffff47224 */ /* 0x000fe200078e0006 */
[-C--:B------:R-:W-:Y:S01]  /*141b0*/  LEA.HI.X.SX32 R61, R209, R5.reuse, 0x2, P3 ;  /* 0x00000005d13d7211 */ /* 0x080fe200018f16ff */
[----:B------:R-:W2:Y:S01]  /*141c0*/  LDL.LU R207, [R1+0xe68] ;  /* 0x000e680001cf7983 */ /* 0x000ea20000300800 */
[-C--:B------:R-:W-:Y:S01]  /*141d0*/  LEA R66, P1, R210, R138.reuse, 0x2 ;  /* 0x0000008ad2427211 */ /* 0x080fe200078210ff */
[----:B------:R-:W-:Y:S01]  /*141e0*/  IMAD R251, R251, UR53, RZ ;  /* 0x00000035fbfb7c24 */ /* 0x000fe2000f8e02ff */
[-C--:B------:R-:W-:Y:S01]  /*141f0*/  LEA.HI.X.SX32 R59, R208, R5.reuse, 0x2, P2 ;  /* 0x00000005d03b7211 */ /* 0x080fe200010f16ff */
[----:B------:R1:W-:Y:S01]  /*14200*/  STL.64 [R1+0x540], R10 ;  /* 0x0005400a01007387 */ /* 0x0003e20000100a00 */
[-C--:B------:R-:W-:Y:S01]  /*14210*/  LEA R68, P2, R211, R138.reuse, 0x2 ;  /* 0x0000008ad3447211 */ /* 0x080fe200078410ff */
[----:B------:R-:W-:Y:S01]  /*14220*/  IMAD.MOV.U32 R17, RZ, RZ, R9 ;  /* 0x000000ffff117224 */ /* 0x000fe200078e0009 */
[-C--:B------:R-:W-:Y:S01]  /*14230*/  LEA.HI.X.SX32 R63, R212, R5.reuse, 0x2, P4 ;  /* 0x00000005d43f7211 */ /* 0x080fe200020f16ff */
[----:B------:R-:W2:Y:S01]  /*14240*/  LDL.LU R208, [R1+0xe64] ;  /* 0x000e640001d07983 */ /* 0x000ea20000300800 */
[----:B------:R-:W-:Y:S01]  /*14250*/  LEA R70, P4, R215, R138, 0x2 ;  /* 0x0000008ad7467211 */ /* 0x000fe200078810ff */
[----:B------:R-:W-:Y:S01]  /*14260*/  IMAD.MOV.U32 R16, RZ, RZ, R8 ;  /* 0x000000ffff107224 */ /* 0x000fe200078e0008 */
[----:B------:R-:W-:Y:S01]  /*14270*/  LEA.HI.X.SX32 R65, R213, R5, 0x2, P5 ;  /* 0x00000005d5417211 */ /* 0x000fe200028f16ff */
[----:B------:R-:W2:Y:S01]  /*14280*/  LDL.LU R209, [R1+0xe60] ;  /* 0x000e600001d17983 */ /* 0x000ea20000300800 */
[----:B------:R-:W-:-:S02]  /*14290*/  IMAD R250, R250, UR52, RZ ;  /* 0x00000034fafa7c24 */ /* 0x000fc4000f8e02ff */
[----:B------:R-:W-:Y:S01]  /*142a0*/  IMAD R249, R249, UR54, RZ ;  /* 0x00000036f9f97c24 */ /* 0x000fe2000f8e02ff */
[-C--:B-1----:R-:W-:Y:S01]  /*142b0*/  LEA R10, P3, R214, R138.reuse, 0x2 ;  /* 0x0000008ad60a7211 */ /* 0x082fe200078610ff */
[----:B------:R-:W2:Y:S01]  /*142c0*/  LDL.LU R212, [R1+0xe5c] ;  /* 0x000e5c0001d47983 */ /* 0x000ea20000300800 */
[-C--:B------:R-:W-:Y:S01]  /*142d0*/  LEA.HI.X.SX32 R67, R210, R5.reuse, 0x2, P1 ;  /* 0x00000005d2437211 */ /* 0x080fe200008f16ff */
[----:B------:R-:W-:Y:S01]  /*142e0*/  ULDC.64 UR16, c[0x0][0x208] ;  /* 0x0000820000107ab9 */ /* 0x000fe20000000a00 */
[-C--:B------:R-:W-:Y:S01]  /*142f0*/  LEA.HI.X.SX32 R11, R214, R5.reuse, 0x2, P3 ;  /* 0x00000005d60b7211 */ /* 0x080fe200018f16ff */
[----:B------:R-:W2:Y:S01]  /*14300*/  LDL.LU R213, [R1+0xe58] ;  /* 0x000e580001d57983 */ /* 0x000ea20000300800 */
[-C--:B------:R-:W-:Y:S01]  /*14310*/  LEA R74, P1, R235, R138.reuse, 0x2 ;  /* 0x0000008aeb4a7211 */ /* 0x080fe200078210ff */
[----:B------:R-:W-:Y:S01]  /*14320*/  ULDC UR8, c[0x0][0x230] ;  /* 0x00008c0000087ab9 */ /* 0x000fe20000000800 */
[----:B------:R-:W-:Y:S01]  /*14330*/  LEA.HI.X.SX32 R69, R211, R5, 0x2, P2 ;  /* 0x00000005d3457211 */ /* 0x000fe200010f16ff */
[----:B------:R-:W2:Y:S01]  /*14340*/  LDL.LU R210, [R1+0xe54] ;  /* 0x000e540001d27983 */ /* 0x000ea20000300800 */
[----:B------:R-:W-:-:S02]  /*14350*/  LEA R72, P5, R234, R138, 0x2 ;  /* 0x0000008aea487211 */ /* 0x000fc400078a10ff */
[----:B------:R-:W-:Y:S01]  /*14360*/  LEA.HI.X.SX32 R71, R215, R5, 0x2, P4 ;  /* 0x00000005d7477211 */ /* 0x000fe200020f16ff */
[----:B------:R-:W2:Y:S01]  /*14370*/  LDL.LU R211, [R1+0xe50] ;  /* 0x000e500001d37983 */ /* 0x000ea20000300800 */
[----:B------:R-:W-:-:S03]  /*14380*/  LEA R76, P2, R216, R138, 0x2 ;  /* 0x0000008ad84c7211 */ /* 0x000fc600078410ff */
[----:B------:R-:W2:Y:S01]  /*14390*/  LDL.LU R214, [R1+0xe4c] ;  /* 0x000e4c0001d67983 */ /* 0x000ea20000300800 */
[----:B------:R-:W-:-:S03]  /*143a0*/  LEA.HI.X.SX32 R75, R235, R5, 0x2, P1 ;  /* 0x00000005eb4b7211 */ /* 0x000fc600008f16ff */
[----:B------:R-:W2:Y:S01]  /*143b0*/  LDL.LU R215, [R1+0xe48] ;  /* 0x000e480001d77983 */ /* 0x000ea20000300800 */
[-C--:B------:R-:W-:Y:S02]  /*143c0*/  LEA R78, P3, R217, R138.reuse, 0x2 ;  /* 0x0000008ad94e7211 */ /* 0x080fe400078610ff */
[-C--:B------:R-:W-:Y:S01]  /*143d0*/  LEA R80, P4, R224, R138.reuse, 0x2 ;  /* 0x0000008ae0507211 */ /* 0x080fe200078810ff */
[----:B------:R1:W-:Y:S01]  /*143e0*/  STL.64 [R1+0x538], R10 ;  /* 0x0005380a01007387 */ /* 0x0003e20000100a00 */
[-C--:B------:R-:W-:Y:S02]  /*143f0*/  LEA.HI.X.SX32 R73, R234, R5.reuse, 0x2, P5 ;  /* 0x00000005ea497211 */ /* 0x080fe400028f16ff */
[-C--:B------:R-:W-:Y:S01]  /*14400*/  LEA R82, P5, R225, R138.reuse, 0x2 ;  /* 0x0000008ae1527211 */ /* 0x080fe200078a10ff */
[----:B------:R-:W2:Y:S01]  /*14410*/  LDL.LU R234, [R1+0xe44] ;  /* 0x000e440001ea7983 */ /* 0x000ea20000300800 */
[-C--:B------:R-:W-:Y:S02]  /*14420*/  LEA.HI.X.SX32 R77, R216, R5.reuse, 0x2, P2 ;  /* 0x00000005d84d7211 */ /* 0x080fe400010f16ff */
[----:B------:R-:W-:Y:S01]  /*14430*/  LEA.HI.X.SX32 R79, R217, R5, 0x2, P3 ;  /* 0x00000005d94f7211 */ /* 0x000fe200018f16ff */
[----:B------:R-:W2:Y:S01]  /*14440*/  LDL.LU R235, [R1+0xe40] ;  /* 0x000e400001eb7983 */ /* 0x000ea20000300800 */
[----:B-1----:R-:W-:-:S03]  /*14450*/  LEA R10, P1, R218, R138, 0x2 ;  /* 0x0000008ada0a7211 */ /* 0x002fc600078210ff */
[----:B------:R-:W2:Y:S01]  /*14460*/  LDL.LU R216, [R1+0xe3c] ;  /* 0x000e3c0001d87983 */ /* 0x000ea20000300800 */
[-C--:B------:R-:W-:Y:S02]  /*14470*/  LEA.HI.X.SX32 R81, R224, R5.reuse, 0x2, P4 ;  /* 0x00000005e0517211 */ /* 0x080fe400020f16ff */
[-C--:B------:R-:W-:Y:S01]  /*14480*/  LEA.HI.X.SX32 R11, R218, R5.reuse, 0x2, P1 ;  /* 0x00000005da0b7211 */ /* 0x080fe200008f16ff */
[----:B------:R-:W2:Y:S01]  /*14490*/  LDL.LU R217, [R1+0xe38] ;  /* 0x000e380001d97983 */ /* 0x000ea20000300800 */
[-C--:B------:R-:W-:Y:S02]  /*144a0*/  LEA R84, P2, R129, R138.reuse, 0x2 ;  /* 0x0000008a81547211 */ /* 0x080fe400078410ff */
[-C--:B------:R-:W-:Y:S01]  /*144b0*/  LEA R88, P4, R124, R138.reuse, 0x2 ;  /* 0x0000008a7c587211 */ /* 0x080fe200078810ff */
[----:B------:R-:W2:Y:S01]  /*144c0*/  LDL.LU R224, [R1+0xe34] ;  /* 0x000e340001e07983 */ /* 0x000ea20000300800 */
[-C--:B------:R-:W-:Y:S02]  /*144d0*/  LEA.HI.X.SX32 R83, R225, R5.reuse, 0x2, P5 ;  /* 0x00000005e1537211 */ /* 0x080fe400028f16ff */
[----:B------:R-:W-:Y:S01]  /*144e0*/  LEA R86, P3, R128, R138, 0x2 ;  /* 0x0000008a80567211 */ /* 0x000fe200078610ff */
[----:B------:R-:W2:Y:S01]  /*144f0*/  LDL.LU R225, [R1+0xe30] ;  /* 0x000e300001e17983 */ /* 0x000ea20000300800 */
[----:B------:R-:W-:-:S02]  /*14500*/  LEA.HI.X.SX32 R85, R129, R5, 0x2, P2 ;  /* 0x0000000581557211 */ /* 0x000fc400010f16ff */
[-C--:B------:R-:W-:Y:S01]  /*14510*/  LEA.HI.X.SX32 R89, R124, R5.reuse, 0x2, P4 ;  /* 0x000000057c597211 */ /* 0x080fe200020f16ff */
[----:B------:R-:W2:Y:S01]  /*14520*/  LDL.LU R218, [R1+0xe2c] ;  /* 0x000e2c0001da7983 */ /* 0x000ea20000300800 */
[-C--:B------:R-:W-:Y:S02]  /*14530*/  LEA R90, P5, R123, R138.reuse, 0x2 ;  /* 0x0000008a7b5a7211 */ /* 0x080fe400078a10ff */
[-C--:B------:R-:W-:Y:S01]  /*14540*/  LEA R94, P2, R120, R138.reuse, 0x2 ;  /* 0x0000008a785e7211 */ /* 0x080fe200078410ff */
[----:B------:R1:W-:Y:S01]  /*14550*/  STL.64 [R1+0x530], R10 ;  /* 0x0005300a01007387 */ /* 0x0003e20000100a00 */
[-C--:B------:R-:W-:Y:S02]  /*14560*/  LEA R92, P1, R121, R138.reuse, 0x2 ;  /* 0x0000008a795c7211 */ /* 0x080fe400078210ff */
[----:B------:R-:W-:Y:S02]  /*14570*/  LEA.HI.X.SX32 R87, R128, R5, 0x2, P3 ;  /* 0x0000000580577211 */ /* 0x000fe400018f16ff */
[----:B------:R-:W-:-:S02]  /*14580*/  LEA R96, P3, R119, R138, 0x2 ;  /* 0x0000008a77607211 */ /* 0x000fc400078610ff */
[-C--:B------:R-:W-:Y:S02]  /*14590*/  LEA.HI.X.SX32 R91, R123, R5.reuse, 0x2, P5 ;  /* 0x000000057b5b7211 */ /* 0x080fe400028f16ff */
[CC--:B-1----:R-:W-:Y:S02]  /*145a0*/  LEA R10, P4, R117.reuse, R138.reuse, 0x2 ;  /* 0x0000008a750a7211 */ /* 0x0c2fe400078810ff */
[-C--:B------:R-:W-:Y:S02]  /*145b0*/  LEA.HI.X.SX32 R95, R120, R5.reuse, 0x2, P2 ;  /* 0x00000005785f7211 */ /* 0x080fe400010f16ff */
[-C--:B------:R-:W-:Y:S02]  /*145c0*/  LEA.HI.X.SX32 R11, R117, R5.reuse, 0x2, P4 ;  /* 0x00000005750b7211 */ /* 0x080fe400020f16ff */
[----:B------:R-:W-:Y:S02]  /*145d0*/  LEA R98, P5, R115, R138, 0x2 ;  /* 0x0000008a73627211 */ /* 0x000fe400078a10ff */
[----:B------:R-:W-:-:S02]  /*145e0*/  LEA.HI.X.SX32 R93, R121, R5, 0x2, P1 ;  /* 0x00000005795d7211 */ /* 0x000fc400008f16ff */
[-C--:B------:R-:W-:Y:S02]  /*145f0*/  LEA R102, P2, R113, R138.reuse, 0x2 ;  /* 0x0000008a71667211 */ /* 0x080fe400078410ff */
[-C--:B------:R-:W-:Y:S02]  /*14600*/  LEA R100, P1, R114, R138.reuse, 0x2 ;  /* 0x0000008a72647211 */ /* 0x080fe400078210ff */
[-C--:B------:R-:W-:Y:S01]  /*14610*/  LEA.HI.X.SX32 R97, R119, R5.reuse, 0x2, P3 ;  /* 0x0000000577617211 */ /* 0x080fe200018f16ff */
[----:B------:R1:W-:Y:S01]  /*14620*/  STL.64 [R1+0x528], R10 ;  /* 0x0005280a01007387 */ /* 0x0003e20000100a00 */
[----:B------:R-:W-:Y:S02]  /*14630*/  LEA R104, P3, R111, R138, 0x2 ;  /* 0x0000008a6f687211 */ /* 0x000fe400078610ff */
[-C--:B------:R-:W-:Y:S02]  /*14640*/  LEA.HI.X.SX32 R99, R115, R5.reuse, 0x2, P5 ;  /* 0x0000000573637211 */ /* 0x080fe400028f16ff */
[----:B------:R-:W-:-:S02]  /*14650*/  LEA.HI.X.SX32 R103, R113, R5, 0x2, P2 ;  /* 0x0000000571677211 */ /* 0x000fc400010f16ff */
[-C--:B------:R-:W-:Y:S02]  /*14660*/  LEA R108, P5, R185, R138.reuse, 0x2 ;  /* 0x0000008ab96c7211 */ /* 0x080fe400078a10ff */
[-C--:B------:R-:W-:Y:S02]  /*14670*/  LEA.HI.X.SX32 R101, R114, R5.reuse, 0x2, P1 ;  /* 0x0000000572657211 */ /* 0x080fe400008f16ff */
[-C--:B------:R-:W-:Y:S02]  /*14680*/  LEA R106, P4, R184, R138.reuse, 0x2 ;  /* 0x0000008ab86a7211 */ /* 0x080fe400078810ff */
[-C--:B-1----:R-:W-:Y:S02]  /*14690*/  LEA R10, P2, R220, R138.reuse, 0x2 ;  /* 0x0000008adc0a7211 */ /* 0x082fe400078410ff */
[----:B------:R-:W-:Y:S02]  /*146a0*/  LEA R110, P1, R219, R138, 0x2 ;  /* 0x0000008adb6e7211 */ /* 0x000fe400078210ff */
[----:B------:R-:W-:-:S02]  /*146b0*/  LEA.HI.X.SX32 R105, R111, R5, 0x2, P3 ;  /* 0x000000056f697211 */ /* 0x000fc400018f16ff */
[-C--:B------:R-:W-:Y:S02]  /*146c0*/  LEA R112, P3, R221, R138.reuse, 0x2 ;  /* 0x0000008add707211 */ /* 0x080fe400078610ff */
[-C--:B------:R-:W-:Y:S02]  /*146d0*/  LEA.HI.X.SX32 R109, R185, R5.reuse, 0x2, P5 ;  /* 0x00000005b96d7211 */ /* 0x080fe400028f16ff */
[-C--:B------:R-:W-:Y:S02]  /*146e0*/  LEA.HI.X.SX32 R11, R220, R5.reuse, 0x2, P2 ;  /* 0x00000005dc0b7211 */ /* 0x080fe400010f16ff */
[-C--:B------:R-:W-:Y:S02]  /*146f0*/  LEA.HI.X.SX32 R107, R184, R5.reuse, 0x2, P4 ;  /* 0x00000005b86b7211 */ /* 0x080fe400020f16ff */
[----:B------:R-:W-:Y:S02]  /*14700*/  LEA R116, P5, R223, R138, 0x2 ;  /* 0x0000008adf747211 */ /* 0x000fe400078a10ff */
[----:B------:R-:W-:-:S02]  /*14710*/  LEA.HI.X.SX32 R111, R219, R5, 0x2, P1 ;  /* 0x00000005db6f7211 */ /* 0x000fc400008f16ff */
[-C--:B------:R-:W-:Y:S01]  /*14720*/  LEA R114, P4, R222, R138.reuse, 0x2 ;  /* 0x0000008ade727211 */ /* 0x080fe200078810ff */
[----:B------:R-:W2:Y:S01]  /*14730*/  LDL.LU R219, [R1+0xe28] ;  /* 0x000e280001db7983 */ /* 0x000ea20000300800 */
[-C--:B------:R-:W-:Y:S02]  /*14740*/  LEA.HI.X.SX32 R113, R221, R5.reuse, 0x2, P3 ;  /* 0x00000005dd717211 */ /* 0x080fe400018f16ff */
[-C--:B------:R-:W-:Y:S01]  /*14750*/  LEA R118, P1, R226, R138.reuse, 0x2 ;  /* 0x0000008ae2767211 */ /* 0x080fe200078210ff */
[----:B------:R-:W2:Y:S01]  /*14760*/  LDL.LU R220, [R1+0xe24] ;  /* 0x000e240001dc7983 */ /* 0x000ea20000300800 */
[-C--:B------:R-:W-:Y:S02]  /*14770*/  LEA R120, P2, R227, R138.reuse, 0x2 ;  /* 0x0000008ae3787211 */ /* 0x080fe400078410ff */
[----:B------:R-:W-:Y:S01]  /*14780*/  LEA.HI.X.SX32 R117, R223, R5, 0x2, P5 ;  /* 0x00000005df757211 */ /* 0x000fe200028f16ff */
[----:B------:R-:W2:Y:S01]  /*14790*/  LDL.LU R221, [R1+0xe20] ;  /* 0x000e200001dd7983 */ /* 0x000ea20000300800 */
[----:B------:R-:W-:-:S02]  /*147a0*/  LEA R122, P3, R230, R138, 0x2 ;  /* 0x0000008ae67a7211 */ /* 0x000fc400078610ff */
[-C--:B------:R-:W-:Y:S01]  /*147b0*/  LEA.HI.X.SX32 R115, R222, R5.reuse, 0x2, P4 ;  /* 0x00000005de737211 */ /* 0x080fe200020f16ff */
[----:B------:R1:W-:Y:S01]  /*147c0*/  STL.64 [R1+0x520], R10 ;  /* 0x0005200a01007387 */ /* 0x0003e20000100a00 */
[-C--:B------:R-:W-:Y:S02]  /*147d0*/  LEA R124, P4, R231, R138.reuse, 0x2 ;  /* 0x0000008ae77c7211 */ /* 0x080fe400078810ff */
[-C--:B------:R-:W-:Y:S01]  /*147e0*/  LEA.HI.X.SX32 R119, R226, R5.reuse, 0x2, P1 ;  /* 0x00000005e2777211 */ /* 0x080fe200008f16ff */
[----:B------:R-:W2:Y:S01]  /*147f0*/  LDL.LU R222, [R1+0xe1c] ;  /* 0x000e1c0001de7983 */ /* 0x000ea20000300800 */
[-C--:B------:R-:W-:Y:S02]  /*14800*/  LEA R126, P1, R229, R138.reuse, 0x2 ;  /* 0x0000008ae57e7211 */ /* 0x080fe400078210ff */
[----:B------:R-:W-:Y:S01]  /*14810*/  LEA.HI.X.SX32 R121, R227, R5, 0x2, P2 ;  /* 0x00000005e3797211 */ /* 0x000fe200010f16ff */
[----:B------:R-:W2:Y:S01]  /*14820*/  LDL.LU R223, [R1+0xe18] ;  /* 0x000e180001df7983 */ /* 0x000ea20000300800 */
[----:B-1----:R-:W-:-:S03]  /*14830*/  LEA R10, P5, R228, R138, 0x2 ;  /* 0x0000008ae40a7211 */ /* 0x002fc600078a10ff */
[----:B------:R-:W2:Y:S01]  /*14840*/  LDL.LU R226, [R1+0xe14] ;  /* 0x000e140001e27983 */ /* 0x000ea20000300800 */
[-C--:B------:R-:W-:Y:S02]  /*14850*/  LEA.HI.X.SX32 R123, R230, R5.reuse, 0x2, P3 ;  /* 0x00000005e67b7211 */ /* 0x080fe400018f16ff */
[-C--:B------:R-:W-:Y:S01]  /*14860*/  LEA.HI.X.SX32 R11, R228, R5.reuse, 0x2, P5 ;  /* 0x00000005e40b7211 */ /* 0x080fe200028f16ff */
[----:B------:R-:W2:Y:S01]  /*14870*/  LDL.LU R227, [R1+0xe10] ;  /* 0x000e100001e37983 */ /* 0x000ea20000300800 */
[----:B------:R-:W-:Y:S02]  /*14880*/  LEA R128, P2, R244, R138, 0x2 ;  /* 0x0000008af4807211 */ /* 0x000fe400078410ff */
[-C--:B------:R-:W-:Y:S01]  /*14890*/  LEA.HI.X.SX32 R125, R231, R5.reuse, 0x2, P4 ;  /* 0x00000005e77d7211 */ /* 0x080fe200020f16ff */
[----:B------:R-:W2:Y:S01]  /*148a0*/  LDL.LU R230, [R1+0xe0c] ;  /* 0x000e0c0001e67983 */ /* 0x000ea20000300800 */
[----:B------:R-:W-:-:S03]  /*148b0*/  LEA.HI.X.SX32 R127, R229, R5, 0x2, P1 ;  /* 0x00000005e57f7211 */ /* 0x000fc600008f16ff */
[----:B------:R-:W2:Y:S01]  /*148c0*/  LDL.LU R231, [R1+0xe08] ;  /* 0x000e080001e77983 */ /* 0x000ea20000300800 */
[----:B------:R-:W-:-:S03]  /*148d0*/  LEA.HI.X.SX32 R129, R244, R5, 0x2, P2 ;  /* 0x00000005f4817211 */ /* 0x000fc600010f16ff */
[----:B------:R-:W2:Y:S04]  /*148e0*/  LDL.LU R228, [R1+0xe04] ;  /* 0x000e040001e47983 */ /* 0x000ea80000300800 */
[----:B------:R-:W2:Y:S04]  /*148f0*/  LDL.LU R229, [R1+0xe00] ;  /* 0x000e000001e57983 */ /* 0x000ea80000300800 */
[----:B------:R1:W-:Y:S04]  /*14900*/  STL.64 [R1+0x518], R10 ;  /* 0x0005180a01007387 */ /* 0x0003e80000100a00 */
[----:B------:R-:W3:Y:S01]  /*14910*/  LDL.64 R244, [R1+0x650] ;  /* 0x0006500001f47983 */ /* 0x000ee20000100a00 */
[----:B------:R-:W-:Y:S01]  /*14920*/  ISETP.GE.AND P0, PT, R3, UR4, PT ;  /* 0x0000000403007c0c */ /* 0x000fe2000bf06270 */
[----:B------:R-:W4:Y:S01]  /*14930*/  S2UR UR4, SR_CgaCtaId ;  /* 0x00000000000479c3 */ /* 0x000f220000008800 */
[----:B------:R-:W-:-:S02]  /*14940*/  LEA R136, P1, R251, R138, 0x2 ;  /* 0x0000008afb887211 */ /* 0x000fc400078210ff */
[C---:B------:R-:W-:Y:S02]  /*14950*/  LOP3.LUT R15, R3.reuse, 0x2, RZ, 0xfc, !PT ;  /* 0x00000002030f7812 */ /* 0x040fe400078efcff */
[----:B-1----:R-:W-:Y:S02]  /*14960*/  LOP3.LUT R10, R3, 0x20, RZ, 0xfc, !PT ;  /* 0x00000020030a7812 */ /* 0x002fe400078efcff */
[----:B------:R-:W-:Y:S02]  /*14970*/  LEA R130, P3, R7, R138, 0x2 ;  /* 0x0000008a07827211 */ /* 0x000fe400078610ff */
[----:B------:R-:W-:Y:S02]  /*14980*/  SEL R6, R4, RZ, !P0 ;  /* 0x000000ff04067207 */ /* 0x000fe40004000000 */
[----:B------:R-:W-:Y:S02]  /*14990*/  LOP3.LUT R9, R3, 0x22, RZ, 0xfc, !PT ;  /* 0x0000002203097812 */ /* 0x000fe400078efcff */
[----:B------:R-:W-:-:S02]  /*149a0*/  LEA.HI.X.SX32 R137, R251, R5, 0x2, P1 ;  /* 0x00000005fb897211 */ /* 0x000fc400008f16ff */
[----:B------:R-:W-:Y:S01]  /*149b0*/  ISETP.GE.AND P0, PT, R15, UR5, PT ;  /* 0x000000050f007c0c */ /* 0x000fe2000bf06270 */
[----:B------:R-:W-:Y:S01]  /*149c0*/  ULDC UR5, c[0x0][0x230] ;  /* 0x00008c0000057ab9 */ /* 0x000fe20000000800 */
[----:B------:R-:W-:Y:S02]  /*149d0*/  ISETP.GE.AND P1, PT, R10, UR6, PT ;  /* 0x000000060a007c0c */ /* 0x000fe4000bf26270 */
[-C--:B------:R-:W-:Y:S02]  /*149e0*/  LEA R134, P5, R250, R138.reuse, 0x2 ;  /* 0x0000008afa867211 */ /* 0x080fe400078a10ff */
[----:B------:R-:W-:Y:S02]  /*149f0*/  LEA R132, P4, R0, R138, 0x2 ;  /* 0x0000008a00847211 */ /* 0x000fe400078810ff */
[C---:B------:R-:W-:Y:S02]  /*14a00*/  LOP3.LUT R19, R3.reuse, 0x60, RZ, 0xfc, !PT ;  /* 0x0000006003137812 */ /* 0x040fe400078efcff */
[----:B------:R-:W-:Y:S01]  /*14a10*/  LOP3.LUT R11, R3, 0x42, RZ, 0xfc, !PT ;  /* 0x00000042030b7812 */ /* 0x000fe200078efcff */
[----:B------:R1:W-:Y:S01]  /*14a20*/  STL [R1+0xd44], R153 ;  /* 0x000d449901007387 */ /* 0x0003e20000100800 */
[----:B------:R-:W-:Y:S01]  /*14a30*/  LEA.HI.X.SX32 R131, R7, R5, 0x2, P3 ;  /* 0x0000000507837211 */ /* 0x000fe200018f16ff */
[----:B------:R-:W-:Y:S01]  /*14a40*/  ULDC UR6, c[0x0][0x230] ;  /* 0x00008c0000067ab9 */ /* 0x000fe20000000800 */
[----:B------:R-:W-:Y:S01]  /*14a50*/  ISETP.GE.AND P2, PT, R9, UR7, PT ;  /* 0x0000000709007c0c */ /* 0x000fe2000bf46270 */
[----:B------:R-:W-:Y:S01]  /*14a60*/  UMOV UR7, 0x400 ;  /* 0x0000040000077882 */ /* 0x000fe20000000000 */
[----:B------:R-:W-:-:S02]  /*14a70*/  ISETP.NE.U32.AND P3, PT, R6, RZ, PT ;  /* 0x000000ff0600720c */ /* 0x000fc40003f65070 */
[C---:B------:R-:W-:Y:S01]  /*14a80*/  SEL R8, R4.reuse, RZ, !P0 ;  /* 0x000000ff04087207 */ /* 0x040fe20004000000 */
[----:B----4-:R-:W-:Y:S01]  /*14a90*/  ULEA UR7, UR4, UR7, 0x18 ;  /* 0x0000000704077291 */ /* 0x010fe2000f8ec03f */
[C---:B------:R-:W-:Y:S02]  /*14aa0*/  SEL R7, R4.reuse, RZ, !P1 ;  /* 0x000000ff04077207 */ /* 0x040fe40004800000 */
[----:B------:R-:W-:Y:S01]  /*14ab0*/  SEL R6, R4, RZ, !P2 ;  /* 0x000000ff04067207 */ /* 0x000fe20005000000 */
[----:B------:R-:W-:Y:S01]  /*14ac0*/  ULDC UR4, c[0x0][0x230] ;  /* 0x00008c0000047ab9 */ /* 0x000fe20000000800 */
[----:B------:R-:W-:Y:S02]  /*14ad0*/  ISETP.NE.U32.AND P1, PT, R8, RZ, PT ;  /* 0x000000ff0800720c */ /* 0x000fe40003f25070 */
[----:B------:R-:W-:Y:S01]  /*14ae0*/  ISETP.NE.U32.AND P2, PT, R7, RZ, PT ;  /* 0x000000ff0700720c */ /* 0x000fe20003f45070 */
[----:B------:R-:W-:Y:S01]  /*14af0*/  VIADD R246, R2, UR7 ;  /* 0x0000000702f67c36 */ /* 0x000fe20008000000 */
[----:B------:R-:W-:-:S02]  /*14b00*/  LEA R138, P6, R249, R138, 0x2 ;  /* 0x0000008af98a7211 */ /* 0x000fc400078c10ff */
[-C--:B------:R-:W-:Y:S02]  /*14b10*/  LEA.HI.X.SX32 R135, R250, R5.reuse, 0x2, P5 ;  /* 0x00000005fa877211 */ /* 0x080fe400028f16ff */
[-C--:B------:R-:W-:Y:S01]  /*14b20*/  LEA.HI.X.SX32 R133, R0, R5.reuse, 0x2, P4 ;  /* 0x0000000500857211 */ /* 0x080fe200020f16ff */
[----:B------:R-:W-:Y:S01]  /*14b30*/  @!PT LDS RZ, [RZ] ;  /* 0x00000000fffff984 */ /* 0x000fe20000000800 */
[----:B------:R-:W-:Y:S01]  /*14b40*/  @!PT LDS RZ, [RZ] ;  /* 0x00000000fffff984 */ /* 0x000fe20000000800 */
[----:B------:R-:W-:Y:S01]  /*14b50*/  @!PT LDS RZ, [RZ] ;  /* 0x00000000fffff984 */ /* 0x000fe20000000800 */
[----:B------:R4:W-:Y:S01]  /*14b60*/  LDGSTS.E [R246+0x60000], desc[UR16][R16.64], P3 ;  /* 0x6000000010f67fae */ /* 0x0009e20009921850 */
[----:B------:R-:W-:Y:S01]  /*14b70*/  ISETP.GE.AND P5, PT, R19, UR5, PT ;  /* 0x0000000513007c0c */ /* 0x000fe2000bfa6270 */
[----:B------:R-:W-:Y:S01]  /*14b80*/  ULDC UR5, c[0x0][0x230] ;  /* 0x00008c0000057ab9 */ /* 0x000fe20000000800 */
[----:B------:R-:W-:Y:S02]  /*14b90*/  LEA.HI.X.SX32 R139, R249, R5, 0x2, P6 ;  /* 0x00000005f98b7211 */ /* 0x000fe400030f16ff */
[----:B------:R-:W-:Y:S02]  /*14ba0*/  LOP3.LUT R0, R3, 0x4, RZ, 0xfc, !PT ;  /* 0x0000000403007812 */ /* 0x000fe400078efcff */
[----:B------:R-:W-:Y:S01]  /*14bb0*/  ISETP.GE.AND P6, PT, R11, UR4, PT ;  /* 0x000000040b007c0c */ /* 0x000fe2000bfc6270 */
[----:B------:R-:W-:Y:S01]  /*14bc0*/  ULDC UR4, c[0x0][0x230] ;  /* 0x00008c0000047ab9 */ /* 0x000fe20000000800 */
[----:B------:R-:W-:-:S02]  /*14bd0*/  SEL R7, R4, RZ, !P5 ;  /* 0x000000ff04077207 */ /* 0x000fc40006800000 */
[----:B----4-:R-:W-:Y:S02]  /*14be0*/  LOP3.LUT R16, R3, 0x6, RZ, 0xfc, !PT ;  /* 0x0000000603107812 */ /* 0x010fe400078efcff */
[----:B------:R-:W-:Y:S01]  /*14bf0*/  ISETP.GE.AND P5, PT, R0, UR4, PT ;  /* 0x0000000400007c0c */ /* 0x000fe2000bfa6270 */
[----:B------:R-:W-:Y:S01]  /*14c00*/  ULDC UR4, c[0x0][0x230] ;  /* 0x00008c0000047ab9 */ /* 0x000fe20000000800 */
[----:B---3--:R-:W-:Y:S04]  /*14c10*/  LDGSTS.E [R246+0x60008], desc[UR16][R244.64], P1 ;  /* 0x60008000f4f67fae */ /* 0x008fe80008921850 */
[----:B------:R-:W-:Y:S01]  /*14c20*/  LDGSTS.E [R246+0x62000], desc[UR16][R150.64], P2 ;  /* 0x6200000096f67fae */ /* 0x000fe20009121850 */
[----:B------:R-:W-:Y:S01]  /*14c30*/  ISETP.GE.AND P2, PT, R16, UR4, PT ;  /* 0x0000000410007c0c */ /* 0x000fe2000bf46270 */
[----:B------:R-:W-:-:S02]  /*14c40*/  ULDC UR4, c[0x0][0x230] ;  /* 0x00008c0000047ab9 */ /* 0x000fc40000000800 */
[----:B------:R-:W3:Y:S04]  /*14c50*/  LDL.64 R16, [R1+0x648] ;  /* 0x0006480001107983 */ /* 0x000ee80000100a00 */
[----:B------:R-:W-:Y:S04]  /*14c60*/  STL.64 [R1+0xd48], R154 ;  /* 0x000d489a01007387 */ /* 0x000fe80000100a00 */
[----:B------:R-:W4:Y:S01]  /*14c70*/  LDL.64 R244, [R1+0x640] ;  /* 0x0006400001f47983 */ /* 0x000f220000100a00 */
[----:B------:R-:W-:-:S04]  /*14c80*/  LOP3.LUT R14, R3, 0x40, RZ, 0xfc, !PT ;  /* 0x00000040030e7812 */ /* 0x000fc800078efcff */
[----:B------:R-:W-:-:S04]  /*14c90*/  ISETP.GE.AND P4, PT, R14, UR8, PT ;  /* 0x000000080e007c0c */ /* 0x000fc8000bf86270 */
[----:B------:R-:W-:Y:S02]  /*14ca0*/  SEL R5, R4, RZ, !P4 ;  /* 0x000000ff04057207 */ /* 0x000fe40006000000 */
[----:B------:R-:W-:Y:S02]  /*14cb0*/  ISETP.NE.U32.AND P4, PT, R6, RZ, PT ;  /* 0x000000ff0600720c */ /* 0x000fe40003f85070 */
[----:B------:R-:W-:Y:S02]  /*14cc0*/  LOP3.LUT R18, R3, 0x62, RZ, 0xfc, !PT ;  /* 0x0000006203127812 */ /* 0x000fe400078efcff */
[----:B------:R-:W-:Y:S02]  /*14cd0*/  ISETP.NE.U32.AND P0, PT, R5, RZ, PT ;  /* 0x000000ff0500720c */ /* 0x000fe40003f05070 */
[----:B------:R-:W-:Y:S02]  /*14ce0*/  SEL R5, R4, RZ, !P6 ;  /* 0x000000ff04057207 */ /* 0x000fe40007000000 */
[----:B------:R-:W-:Y:S01]  /*14cf0*/  ISETP.GE.AND P6, PT, R18, UR6, PT ;  /* 0x0000000612007c0c */ /* 0x000fe2000bfc6270 */
[----:B------:R-:W-:Y:S01]  /*14d00*/  ULDC UR6, c[0x0][0x230] ;  /* 0x00008c0000067ab9 */ /* 0x000fe20000000800 */
[----:B------:R-:W-:-:S02]  /*14d10*/  ISETP.NE.U32.AND P3, PT, R5, RZ, PT ;  /* 0x000000ff0500720c */ /* 0x000fc40003f65070 */
[C---:B------:R-:W-:Y:S01]  /*14d20*/  SEL R6, R4.reuse, RZ, !P6 ;  /* 0x000000ff04067207 */ /* 0x040fe20007000000 */
[----:B------:R1:W-:Y:S01]  /*14d30*/  LDGSTS.E [R246+0x62008], desc[UR16][R152.64], P4 ;  /* 0x6200800098f67fae */ /* 0x0003e2000a121850 */
[----:B------:R-:W-:Y:S02]  /*14d40*/  LOP3.LUT R8, R3, 0x24, RZ, 0xfc, !PT ;  /* 0x0000002403087812 */ /* 0x000fe400078efcff */
[----:B------:R-:W-:Y:S01]  /*14d50*/  SEL R5, R4, RZ, !P5 ;  /* 0x000000ff04057207 */ /* 0x000fe20006800000 */
[----:B------:R-:W-:Y:S01]  /*14d60*/  LDGSTS.E [R246+0x64000], desc[UR16][R154.64], P0 ;  /* 0x640000009af67fae */ /* 0x000fe20008121850 */
[----:B------:R-:W-:Y:S02]  /*14d70*/  ISETP.NE.U32.AND P6, PT, R7, RZ, PT ;  /* 0x000000ff0700720c */ /* 0x000fe40003fc5070 */
[----:B------:R-:W-:Y:S02]  /*14d80*/  LOP3.LUT R7, R3, 0x26, RZ, 0xfc, !PT ;  /* 0x0000002603077812 */ /* 0x000fe400078efcff */
[----:B------:R-:W-:Y:S01]  /*14d90*/  ISETP.NE.U32.AND P5, PT, R6, RZ, PT ;  /* 0x000000ff0600720c */ /* 0x000fe20003fa5070 */
[----:B------:R-:W-:Y:S01]  /*14da0*/  LDGSTS.E [R246+0x64008], desc[UR16][R158.64], P3 ;  /* 0x640080009ef67fae */ /* 0x000fe20009921850 */
[----:B------:R-:W-:Y:S01]  /*14db0*/  ISETP.GE.AND P4, PT, R8, UR5, PT ;  /* 0x0000000508007c0c */ /* 0x000fe2000bf86270 */
[----:B------:R-:W-:Y:S01]  /*14dc0*/  ULDC UR5, c[0x0][0x230] ;  /* 0x00008c0000057ab9 */ /* 0x000fe20000000800 */
[----:B------:R-:W-:-:S02]  /*14dd0*/  ISETP.NE.U32.AND P1, PT, R5, RZ, PT ;  /* 0x000000ff0500720c */ /* 0x000fc40003f25070 */
[C---:B------:R-:W-:Y:S02]  /*14de0*/  SEL R5, R4.reuse, RZ, !P2 ;  /* 0x000000ff04057207 */ /* 0x040fe40005000000 */
[----:B------:R-:W-:Y:S01]  /*14df0*/  ISETP.GE.AND P2, PT, R7, UR6, PT ;  /* 0x0000000607007c0c */ /* 0x000fe2000bf46270 */
[----:B------:R-:W-:Y:S01]  /*14e00*/  LDGSTS.E [R246+0x66000], desc[UR16][R156.64], P6 ;  /* 0x660000009cf67fae */ /* 0x000fe2000b121850 */
[----:B------:R-:W-:Y:S01]  /*14e10*/  SEL R7, R4, RZ, !P4 ;  /* 0x000000ff04077207 */ /* 0x000fe20006000000 */
[----:B------:R-:W-:Y:S01]  /*14e20*/  ULDC UR6, c[0x0][0x230] ;  /* 0x00008c0000067ab9 */ /* 0x000fe20000000800 */
[----:B------:R-:W-:Y:S01]  /*14e30*/  LOP3.LUT R18, R2, 0x10, RZ, 0x3c, !PT ;  /* 0x0000001002127812 */ /* 0x000fe200078e3cff */
[----:B------:R-:W-:Y:S01]  /*14e40*/  LDGSTS.E [R246+0x66008], desc[UR16][R232.64], P5 ;  /* 0x66008000e8f67fae */ /* 0x000fe2000a921850 */
[----:B------:R-:W-:Y:S02]  /*14e50*/  ISETP.NE.U32.AND P0, PT, R5, RZ, PT ;  /* 0x000000ff0500720c */ /* 0x000fe40003f05070 */
[----:B------:R-:W-:-:S02]  /*14e60*/  SEL R6, R4, RZ, !P2 ;  /* 0x000000ff04067207 */ /* 0x000fc40005000000 */
[----:B------:R-:W-:Y:S02]  /*14e70*/  ISETP.NE.U32.AND P2, PT, R7, RZ, PT ;  /* 0x000000ff0700720c */ /* 0x000fe40003f45070 */
[C---:B------:R-:W-:Y:S01]  /*14e80*/  LOP3.LUT R0, R3.reuse, 0x44, RZ, 0xfc, !PT ;  /* 0x0000004403007812 */ /* 0x040fe200078efcff */
[----:B------:R-:W-:Y:S01]  /*14e90*/  VIADD R247, R18, UR7 ;  /* 0x0000000712f77c36 */ /* 0x000fe20008000000 */
[C---:B------:R-:W-:Y:S02]  /*14ea0*/  LOP3.LUT R19, R3.reuse, 0x64, RZ, 0xfc, !PT ;  /* 0x0000006403137812 */ /* 0x040fe400078efcff */
[----:B-1----:R-:W-:Y:S02]  /*14eb0*/  LOP3.LUT R153, R3, 0x46, RZ, 0xfc, !PT ;  /* 0x0000004603997812 */ /* 0x002fe400078efcff */
[----:B------:R-:W-:Y:S01]  /*14ec0*/  ISETP.GE.AND P4, PT, R0, UR4, PT ;  /* 0x0000000400007c0c */ /* 0x000fe2000bf86270 */
[----:B------:R-:W-:Y:S01]  /*14ed0*/  ULDC UR4, c[0x0][0x230] ;  /* 0x00008c0000047ab9 */ /* 0x000fe20000000800 */
[----:B------:R-:W-:Y:S01]  /*14ee0*/  ISETP.GE.AND P5, PT, R19, UR5, PT ;  /* 0x0000000513007c0c */ /* 0x000fe2000bfa6270 */
[----:B------:R-:W-:Y:S01]  /*14ef0*/  STL.64 [R1+0xd50], R158 ;  /* 0x000d509e01007387 */ /* 0x000fe20000100a00 */
[----:B------:R-:W-:Y:S01]  /*14f00*/  LOP3.LUT R0, R3, 0x8, RZ, 0xfc, !PT ;  /* 0x0000000803007812 */ /* 0x000fe200078efcff */
[----:B------:R-:W-:Y:S01]  /*14f10*/  ULDC UR5, c[0x0][0x230] ;  /* 0x00008c0000057ab9 */ /* 0x000fe20000000800 */
[----:B------:R-:W-:Y:S01]  /*14f20*/  ISETP.GE.AND P6, PT, R153, UR4, PT ;  /* 0x0000000499007c0c */ /* 0x000fe2000bfc6270 */
[----:B------:R1:W-:Y:S01]  /*14f30*/  STL [R1+0xccc], R18 ;  /* 0x000ccc1201007387 */ /* 0x0003e20000100800 */
[----:B------:R-:W-:Y:S01]  /*14f40*/  ULDC UR4, c[0x0][0x230] ;  /* 0x00008c0000047ab9 */ /* 0x000fe20000000800 */
[----:B------:R-:W-:-:S02]  /*14f50*/  SEL R7, R4, RZ, !P5 ;  /* 0x000000ff04077207 */ /* 0x000fc40006800000 */
[----:B------:R-:W-:Y:S01]  /*14f60*/  STL.64 [R1+0xd58], R156 ;  /* 0x000d589c01007387 */ /* 0x000fe20000100a00 */
[----:B------:R-:W-:Y:S01]  /*14f70*/  ISETP.GE.AND P5, PT, R0, UR4, PT ;  /* 0x0000000400007c0c */ /* 0x000fe2000bfa6270 */
[----:B------:R-:W-:Y:S02]  /*14f80*/  ULDC UR4, c[0x0][0x230] ;  /* 0x00008c0000047ab9 */ /* 0x000fe40000000800 */
[----:B------:R-:W-:Y:S04]  /*14f90*/  STL.64 [R1+0xd60], R232 ;  /* 0x000d60e801007387 */ /* 0x000fe80000100a00 */
[----:B------:R-:W-:Y:S04]  /*14fa0*/  STL.64 [R1+0xd68], R160 ;  /* 0x000d68a001007387 */ /* 0x000fe80000100a00 */
[----:B------:R-:W-:Y:S04]  /*14fb0*/  STL.64 [R1+0xd70], R162 ;  /* 0x000d70a201007387 */ /* 0x000fe80000100a00 */
[----:B------:R-:W-:Y:S04]  /*14fc0*/  STL.64 [R1+0xd78], R164 ;  /* 0x000d78a401007387 */ /* 0x000fe80000100a00 */
[----:B---3--:R3:W-:Y:S04]  /*14fd0*/  LDGSTS.E [R247+0x60000], desc[UR16][R16.64], P1 ;  /* 0x6000000010f77fae */ /* 0x0087e80008921850 */
[----:B----4-:R-:W-:Y:S01]  /*14fe0*/  LDGSTS.E [R247+0x60008], desc[UR16][R244.64], P0 ;  /* 0x60008000f4f77fae */ /* 0x010fe20008121850 */
[----:B---3--:R-:W-:-:S03]  /*14ff0*/  LOP3.LUT R16, R3, 0xa, RZ, 0xfc, !PT ;  /* 0x0000000a03107812 */ /* 0x008fc600078efcff */
[----:B------:R-:W-:Y:S01]  /*15000*/  LDGSTS.E [R247+0x62000], desc[UR16][R160.64], P2 ;  /* 0x62000000a0f77fae */ /* 0x000fe20009121850 */
[----:B------:R-:W-:Y:S01]  /*15010*/  ISETP.GE.AND P2, PT, R16, UR4, PT ;  /* 0x0000000410007c0c */ /* 0x000fe2000bf46270 */
[----:B------:R-:W-:Y:S02]  /*15020*/  ULDC UR4, c[0x0][0x230] ;  /* 0x00008c0000047ab9 */ /* 0x000fe40000000800 */
[----:B------:R-:W3:Y:S04]  /*15030*/  LDL.64 R16, [R1+0x638] ;  /* 0x0006380001107983 */ /* 0x000ee80000100a00 */
[----:B------:R-:W4:Y:S01]  /*15040*/  LDL.64 R244, [R1+0x630] ;  /* 0x0006300001f47983 */ /* 0x000f220000100a00 */
[----:B------:R-:W-:Y:S02]  /*15050*/  SEL R5, R4, RZ, !P4 ;  /* 0x000000ff04057207 */ /* 0x000fe40006000000 */
[----:B------:R-:W-:-:S02]  /*15060*/  ISETP.NE.U32.AND P4, PT, R6, RZ, PT ;  /* 0x000000ff0600720c */ /* 0x000fc40003f85070 */
[----:B------:R-:W-:Y:S02]  /*15070*/  LOP3.LUT R8, R3, 0x66, RZ, 0xfc, !PT ;  /* 0x0000006603087812 */ /* 0x000fe400078efcff */
[----:B------:R-:W-:Y:S02]  /*15080*/  ISETP.NE.U32.AND P3, PT, R5, RZ, PT ;  /* 0x000000ff0500720c */ /* 0x000fe40003f65070 */
[----:B------:R-:W-:Y:S02]  /*15090*/  SEL R5, R4, RZ, !P6 ;  /* 0x000000ff04057207 */ /* 0x000fe40007000000 */
[----:B------:R-:W-:Y:S01]  /*150a0*/  ISETP.GE.AND P6, PT, R8, UR6, PT ;  /* 0x0000000608007c0c */ /* 0x000fe2000bfc6270 */
[----:B------:R-:W-:Y:S01]  /*150b0*/  ULDC UR6, c[0x0][0x230] ;  /* 0x00008c0000067ab9 */ /* 0x000fe20000000800 */
[----:B------:R-:W-:Y:S02]  /*150c0*/  ISETP.NE.U32.AND P1, PT, R5, RZ, PT ;  /* 0x000000ff0500720c */ /* 0x000fe40003f25070 */
[----:B------:R-:W-:Y:S01]  /*150d0*/  SEL R6, R4, RZ, !P6 ;  /* 0x000000ff04067207 */ /* 0x000fe20007000000 */
[----:B------:R-:W-:Y:S01]  /*150e0*/  LDGSTS.E [R247+0x62008], desc[UR16][R162.64], P4 ;  /* 0x62008000a2f77fae */ /* 0x000fe2000a121850 */
[----:B------:R-:W-:-:S02]  /*150f0*/  LOP3.LUT R8, R3, 0x28, RZ, 0xfc, !PT ;  /* 0x0000002803087812 */ /* 0x000fc400078efcff */
        /* <DEDUP_REMOVED lines=14> */
[----:B-1----:R-:W-:Y:S01]  /*151e0*/  LOP3.LUT R18, R2, 0x20, RZ, 0x3c, !PT ;  /* 0x0000002002127812 */ /* 0x002fe200078e3cff */
[----:B------:R-:W-:Y:S01]  /*151f0*/  LDGSTS.E [R247+0x66008], desc[UR16][R242.64], P5 ;  /* 0x66008000f2f77fae */ /* 0x000fe2000a921850 */
[----:B------:R-:W-:Y:S02]  /*15200*/  ISETP.NE.U32.AND P3, PT, R5, RZ, PT ;  /* 0x000000ff0500720c */ /* 0x000fe40003f65070 */
[----:B------:R-:W-:-:S02]  /*15210*/  SEL R6, R4, RZ, !P2 ;  /* 0x000000ff04067207 */ /* 0x000fc40005000000 */
[----:B------:R-:W-:Y:S02]  /*15220*/  ISETP.NE.U32.AND P2, PT, R7, RZ, PT ;  /* 0x000000ff0700720c */ /* 0x000fe40003f45070 */
[C---:B------:R-:W-:Y:S01]  /*15230*/  LOP3.LUT R0, R3.reuse, 0x48, RZ, 0xfc, !PT ;  /* 0x0000004803007812 */ /* 0x040fe200078efcff */
[----:B------:R-:W-:Y:S01]  /*15240*/  VIADD R248, R18, UR7 ;  /* 0x0000000712f87c36 */ /* 0x000fe20008000000 */
[C---:B------:R-:W-:Y:S02]  /*15250*/  LOP3.LUT R19, R3.reuse, 0x68, RZ, 0xfc, !PT ;  /* 0x0000006803137812 */ /* 0x040fe400078efcff */
[----:B------:R-:W-:Y:S02]  /*15260*/  LOP3.LUT R153, R3, 0x4a, RZ, 0xfc, !PT ;  /* 0x0000004a03997812 */ /* 0x000fe400078efcff */
        /* <DEDUP_REMOVED lines=18> */
[----:B----4-:R-:W-:Y:S04]  /*15390*/  LDGSTS.E [R248+0x60008], desc[UR16][R244.64], P3 ;  /* 0x60008000f4f87fae */ /* 0x010fe80009921850 */
[----:B------:R-:W-:Y:S01]  /*153a0*/  LDGSTS.E [R248+0x62000], desc[UR16][R170.64], P2 ;  /* 0x62000000aaf87fae */ /* 0x000fe20009121850 */
[----:B---3--:R-:W-:-:S04]  /*153b0*/  LOP3.LUT R16, R3, 0xe, RZ, 0xfc, !PT ;  /* 0x0000000e03107812 */ /* 0x008fc800078efcff */
[----:B------:R-:W-:Y:S01]  /*153c0*/  ISETP.GE.AND P2, PT, R16, UR4, PT ;  /* 0x0000000410007c0c */ /* 0x000fe2000bf46270 */
[----:B------:R-:W-:Y:S01]  /*153d0*/  ULDC UR4, c[0x0][0x230] ;  /* 0x00008c0000047ab9 */ /* 0x000fe20000000800 */
[----:B------:R-:W3:Y:S04]  /*153e0*/  LDL.64 R16, [R1+0x628] ;  /* 0x0006280001107983 */ /* 0x000ee80000100a00 */
[----:B------:R-:W-:Y:S04]  /*153f0*/  STL.64 [R1+0xdb0], R174 ;  /* 0x000db0ae01007387 */ /* 0x000fe80000100a00 */
[----:B------:R-:W4:Y:S01]  /*15400*/  LDL.64 R244, [R1+0x620] ;  /* 0x0006200001f47983 */ /* 0x000f220000100a00 */
[----:B------:R-:W-:-:S02]  /*15410*/  SEL R5, R4, RZ, !P4 ;  /* 0x000000ff04057207 */ /* 0x000fc40006000000 */
        /* <DEDUP_REMOVED lines=8> */
[----:B------:R-:W-:Y:S01]  /*154a0*/  LDGSTS.E [R248+0x62008], desc[UR16][R172.64], P4 ;  /* 0x62008000acf87fae */ /* 0x000fe2000a121850 */
        /* <DEDUP_REMOVED lines=31> */
[----:B------:R-:W-:Y:S01]  /*156a0*/  ULDC UR4, c[0x0][0x230] ;  /* 0x00008c0000047ab9 */ /* 0x000fe20000000800 */
[----:B------:R1:W-:Y:S01]  /*156b0*/  STL [R1+0xcc4], R18 ;  /* 0x000cc41201007387 */ /* 0x0003e20000100800 */
[----:B------:R-:W-:-:S02]  /*156c0*/  SEL R7, R4, RZ, !P5 ;  /* 0x000000ff04077207 */ /* 0x000fc40006800000 */
[----:B------:R-:W-:Y:S01]  /*156d0*/  ISETP.GE.AND P5, PT, R0, UR4, PT ;  /* 0x0000000400007c0c */ /* 0x000fe2000bfa6270 */
[----:B------:R-:W-:Y:S01]  /*156e0*/  STL.64 [R1+0xdc0], R176 ;  /* 0x000dc0b001007387 */ /* 0x000fe20000100a00 */
[----:B------:R-:W-:-:S03]  /*156f0*/  ULDC UR4, c[0x0][0x230] ;  /* 0x00008c0000047ab9 */ /* 0x000fc60000000800 */
        /* <DEDUP_REMOVED lines=33> */
[----:B--2---:R-:W-:Y:S01]  /*15910*/  LDGSTS.E [R249+0x66000], desc[UR16][R188.64], P6 ;  /* 0x66000000bcf97fae */ /* 0x004fe2000b121850 */
        /* <DEDUP_REMOVED lines=14> */
[----:B------:R1:W-:Y:S01]  /*15a00*/  STL [R1+0xcc0], R18 ;  /* 0x000cc01201007387 */ /* 0x0003e20000100800 */
[----:B------:R-:W-:Y:S01]  /*15a10*/  LOP3.LUT R0, R3, 0x14, RZ, 0xfc, !PT ;  /* 0x0000001403007812 */ /* 0x000fe200078efcff */
[----:B------:R-:W-:Y:S01]  /*15a20*/  ULDC UR5, c[0x0][0x230] ;  /* 0x00008c0000057ab9 */ /* 0x000fe20000000800 */
[----:B------:R-:W-:Y:S01]  /*15a30*/  ISETP.GE.AND P6, PT, R153, UR4, PT ;  /* 0x0000000499007c0c */ /* 0x000fe2000bfc6270 */
[----:B------:R-:W-:Y:S01]  /*15a40*/  ULDC UR4, c[0x0][0x230] ;  /* 0x00008c0000047ab9 */ /* 0x000fe20000000800 */
[----:B------:R-:W-:-:S02]  /*15a50*/  SEL R7, R4, RZ, !P5 ;  /* 0x000000ff04077207 */ /* 0x000fc40006800000 */
[----:B------:R-:W-:Y:S01]  /*15a60*/  ISETP.GE.AND P5, PT, R0, UR4, PT ;  /* 0x0000000400007c0c */ /* 0x000fe2000bfa6270 */
[----:B------:R-:W-:Y:S01]  /*15a70*/  ULDC UR4, c[0x0][0x230] ;  /* 0x00008c0000047ab9 */ /* 0x000fe20000000800 */
[----:B---3--:R2:W-:Y:S04]  /*15a80*/  LDGSTS.E [R250+0x60000], desc[UR16][R16.64], P1 ;  /* 0x6000000010fa7fae */ /* 0x0085e80008921850 */
[----:B----4-:R-:W-:Y:S04]  /*15a90*/  LDGSTS.E [R250+0x60008], desc[UR16][R244.64], P0 ;  /* 0x60008000f4fa7fae */ /* 0x010fe80008121850 */
[----:B------:R-:W-:Y:S01]  /*15aa0*/  LDGSTS.E [R250+0x62000], desc[UR16][R192.64], P2 ;  /* 0x62000000c0fa7fae */ /* 0x000fe20009121850 */
[----:B--2---:R-:W-:-:S04]  /*15ab0*/  LOP3.LUT R16, R3, 0x16, RZ, 0xfc, !PT ;  /* 0x0000001603107812 */ /* 0x004fc800078efcff */
[----:B------:R-:W-:Y:S01]  /*15ac0*/  ISETP.GE.AND P2, PT, R16, UR4, PT ;  /* 0x0000000410007c0c */ /* 0x000fe2000bf46270 */
[----:B------:R-:W2:Y:S01]  /*15ad0*/  LDL.64 R244, [R1+0x508] ;  /* 0x0005080001f47983 */ /* 0x000ea20000100a00 */
[----:B------:R-:W-:Y:S01]  /*15ae0*/  SEL R5, R4, RZ, !P4 ;  /* 0x000000ff04057207 */ /* 0x000fe20006000000 */
[----:B------:R-:W-:Y:S02]  /*15af0*/  ULDC UR4, c[0x0][0x230] ;  /* 0x00008c0000047ab9 */ /* 0x000fe40000000800 */
[----:B------:R-:W3:Y:S01]  /*15b00*/  LDL.64 R16, [R1+0x608] ;  /* 0x0006080001107983 */ /* 0x000ee20000100a00 */
[----:B------:R-:W-:Y:S02]  /*15b10*/  ISETP.NE.U32.AND P4, PT, R6, RZ, PT ;  /* 0x000000ff0600720c */ /* 0x000fe40003f85070 */
[----:B------:R-:W-:Y:S02]  /*15b20*/  LOP3.LUT R8, R3, 0x72, RZ, 0xfc, !PT ;  /* 0x0000007203087812 */ /* 0x000fe400078efcff */
[----:B------:R-:W-:-:S02]  /*15b30*/  ISETP.NE.U32.AND P3, PT, R5, RZ, PT ;  /* 0x000000ff0500720c */ /* 0x000fc40003f65070 */
[----:B------:R-:W-:Y:S02]  /*15b40*/  SEL R5, R4, RZ, !P6 ;  /* 0x000000ff04057207 */ /* 0x000fe40007000000 */
[----:B------:R-:W-:Y:S01]  /*15b50*/  ISETP.GE.AND P6, PT, R8, UR6, PT ;  /* 0x0000000608007c0c */ /* 0x000fe2000bfc6270 */
[----:B------:R-:W-:Y:S01]  /*15b60*/  ULDC UR6, c[0x0][0x230] ;  /* 0x00008c0000067ab9 */ /* 0x000fe20000000800 */
[----:B------:R-:W-:Y:S02]  /*15b70*/  ISETP.NE.U32.AND P1, PT, R5, RZ, PT ;  /* 0x000000ff0500720c */ /* 0x000fe40003f25070 */
[C---:B------:R-:W-:Y:S01]  /*15b80*/  SEL R6, R4.reuse, RZ, !P6 ;  /* 0x000000ff04067207 */ /* 0x040fe20007000000 */
[----:B------:R-:W-:Y:S01]  /*15b90*/  LDGSTS.E [R250+0x62008], desc[UR16][R194.64], P4 ;  /* 0x62008000c2fa7fae */ /* 0x000fe2000a121850 */
[----:B------:R-:W-:Y:S02]  /*15ba0*/  LOP3.LUT R8, R3, 0x34, RZ, 0xfc, !PT ;  /* 0x0000003403087812 */ /* 0x000fe400078efcff */
[----:B------:R-:W-:Y:S01]  /*15bb0*/  ISETP.NE.U32.AND P6, PT, R7, RZ, PT ;  /* 0x000000ff0700720c */ /* 0x000fe20003fc5070 */
[----:B------:R-:W-:Y:S01]  /*15bc0*/  LDGSTS.E [R250+0x64000], desc[UR16][R196.64], P3 ;  /* 0x64000000c4fa7fae */ /* 0x000fe20009921850 */
[----:B------:R-:W-:-:S02]  /*15bd0*/  SEL R5, R4, RZ, !P5 ;  /* 0x000000ff04057207 */ /* 0x000fc40006800000 */
[----:B------:R-:W-:Y:S02]  /*15be0*/  ISETP.NE.U32.AND P5, PT, R6, RZ, PT ;  /* 0x000000ff0600720c */ /* 0x000fe40003fa5070 */
[----:B------:R-:W-:Y:S01]  /*15bf0*/  LOP3.LUT R7, R3, 0x36, RZ, 0xfc, !PT ;  /* 0x0000003603077812 */ /* 0x000fe200078efcff */
[----:B------:R-:W-:Y:S01]  /*15c00*/  LDGSTS.E [R250+0x64008], desc[UR16][R200.64], P1 ;  /* 0x64008000c8fa7fae */ /* 0x000fe20008921850 */
[----:B------:R-:W-:Y:S01]  /*15c10*/  ISETP.GE.AND P4, PT, R8, UR5, PT ;  /* 0x0000000508007c0c */ /* 0x000fe2000bf86270 */
[----:B------:R-:W-:Y:S01]  /*15c20*/  ULDC UR5, c[0x0][0x230] ;  /* 0x00008c0000057ab9 */ /* 0x000fe20000000800 */
[----:B------:R-:W-:Y:S02]  /*15c30*/  ISETP.NE.U32.AND P0, PT, R5, RZ, PT ;  /* 0x000000ff0500720c */ /* 0x000fe40003f05070 */
[----:B------:R-:W-:Y:S01]  /*15c40*/  LOP3.LUT R0, R3, 0x54, RZ, 0xfc, !PT ;  /* 0x0000005403007812 */ /* 0x000fe200078efcff */
[----:B------:R-:W-:Y:S01]  /*15c50*/  LDGSTS.E [R250+0x66000], desc[UR16][R198.64], P6 ;  /* 0x66000000c6fa7fae */ /* 0x000fe2000b121850 */
[----:B------:R-:W-:-:S02]  /*15c60*/  SEL R5, R4, RZ, !P2 ;  /* 0x000000ff04057207 */ /* 0x000fc40005000000 */
[----:B------:R-:W-:Y:S01]  /*15c70*/  ISETP.GE.AND P2, PT, R7, UR6, PT ;  /* 0x0000000607007c0c */ /* 0x000fe2000bf46270 */
[----:B------:R-:W-:Y:S01]  /*15c80*/  LDGSTS.E [R250+0x66008], desc[UR16][R236.64], P5 ;  /* 0x66008000ecfa7fae */ /* 0x000fe2000a921850 */
[----:B------:R-:W-:Y:S01]  /*15c90*/  SEL R7, R4, RZ, !P4 ;  /* 0x000000ff04077207 */ /* 0x000fe20006000000 */
[----:B------:R-:W-:Y:S01]  /*15ca0*/  ULDC UR6, c[0x0][0x230] ;  /* 0x00008c0000067ab9 */ /* 0x000fe20000000800 */
[----:B------:R-:W-:Y:S01]  /*15cb0*/  ISETP.GE.AND P3, PT, R0, UR4, PT ;  /* 0x0000000400007c0c */ /* 0x000fe2000bf66270 */
[----:B------:R-:W-:Y:S01]  /*15cc0*/  ULDC UR4, c[0x0][0x230] ;  /* 0x00008c0000047ab9 */ /* 0x000fe20000000800 */
[----:B------:R-:W-:Y:S02]  /*15cd0*/  ISETP.NE.U32.AND P4, PT, R5, RZ, PT ;  /* 0x000000ff0500720c */ /* 0x000fe40003f85070 */
[----:B------:R-:W-:Y:S02]  /*15ce0*/  SEL R6, R4, RZ, !P2 ;  /* 0x000000ff04067207 */ /* 0x000fe40005000000 */
[----:B-1----:R-:W-:-:S02]  /*15cf0*/  LOP3.LUT R18, R2, 0x50, RZ, 0x3c, !PT ;  /* 0x0000005002127812 */ /* 0x002fc400078e3cff */
[----:B------:R-:W-:Y:S02]  /*15d00*/  ISETP.NE.U32.AND P2, PT, R7, RZ, PT ;  /* 0x000000ff0700720c */ /* 0x000fe40003f45070 */
[C---:B------:R-:W-:Y:S02]  /*15d10*/  LOP3.LUT R153, R3.reuse, 0x56, RZ, 0xfc, !PT ;  /* 0x0000005603997812 */ /* 0x040fe400078efcff */
[----:B------:R-:W-:Y:S02]  /*15d20*/  LOP3.LUT R19, R3, 0x74, RZ, 0xfc, !PT ;  /* 0x0000007403137812 */ /* 0x000fe400078efcff */
[----:B------:R-:W-:Y:S01]  /*15d30*/  SEL R5, R4, RZ, !P3 ;  /* 0x000000ff04057207 */ /* 0x000fe20005800000 */
[----:B------:R-:W-:Y:S01]  /*15d40*/  VIADD R251, R18, UR7 ;  /* 0x0000000712fb7c36 */ /* 0x000fe20008000000 */
[----:B------:R-:W-:Y:S02]  /*15d50*/  ISETP.NE.U32.AND P3, PT, R6, RZ, PT ;  /* 0x000000ff0600720c */ /* 0x000fe40003f65070 */
[----:B------:R-:W-:Y:S01]  /*15d60*/  ISETP.GE.AND P6, PT, R153, UR4, PT ;  /* 0x0000000499007c0c */ /* 0x000fe2000bfc6270 */
[----:B------:R-:W-:Y:S01]  /*15d70*/  ULDC UR4, c[0x0][0x230] ;  /* 0x00008c0000047ab9 */ /* 0x000fe20000000800 */
[----:B------:R-:W-:Y:S01]  /*15d80*/  ISETP.GE.AND P5, PT, R19, UR5, PT ;  /* 0x0000000513007c0c */ /* 0x000fe2000bfa6270 */
[----:B------:R-:W-:Y:S01]  /*15d90*/  ULDC UR5, c[0x0][0x230] ;  /* 0x00008c0000057ab9 */ /* 0x000fe20000000800 */
[----:B------:R-:W-:-:S02]  /*15da0*/  LOP3.LUT R0, R3, 0x18, RZ, 0xfc, !PT ;  /* 0x0000001803007812 */ /* 0x000fc400078efcff */
[----:B------:R-:W-:Y:S02]  /*15db0*/  LOP3.LUT R8, R3, 0x76, RZ, 0xfc, !PT ;  /* 0x0000007603087812 */ /* 0x000fe400078efcff */
[----:B------:R-:W-:Y:S02]  /*15dc0*/  ISETP.NE.U32.AND P1, PT, R5, RZ, PT ;  /* 0x000000ff0500720c */ /* 0x000fe40003f25070 */
[C---:B------:R-:W-:Y:S02]  /*15dd0*/  SEL R5, R4.reuse, RZ, !P6 ;  /* 0x000000ff04057207 */ /* 0x040fe40007000000 */
[----:B------:R-:W-:Y:S02]  /*15de0*/  SEL R7, R4, RZ, !P5 ;  /* 0x000000ff04077207 */ /* 0x000fe40006800000 */
[----:B------:R-:W-:Y:S01]  /*15df0*/  ISETP.GE.AND P6, PT, R8, UR6, PT ;  /* 0x0000000608007c0c */ /* 0x000fe2000bfc6270 */
[----:B------:R-:W-:Y:S01]  /*15e00*/  ULDC UR6, c[0x0][0x230] ;  /* 0x00008c0000067ab9 */ /* 0x000fe20000000800 */
[----:B------:R-:W-:Y:S01]  /*15e10*/  ISETP.GE.AND P5, PT, R0, UR4, PT ;  /* 0x0000000400007c0c */ /* 0x000fe2000bfa6270 */
[----:B------:R-:W-:Y:S01]  /*15e20*/  ULDC UR4, c[0x0][0x230] ;  /* 0x00008c0000047ab9 */ /* 0x000fe20000000800 */
[----:B------:R-:W-:-:S02]  /*15e30*/  SEL R6, R4, RZ, !P6 ;  /* 0x000000ff04067207 */ /* 0x000fc40007000000 */
[----:B------:R-:W-:Y:S02]  /*15e40*/  LOP3.LUT R8, R3, 0x38, RZ, 0xfc, !PT ;  /* 0x0000003803087812 */ /* 0x000fe400078efcff */
[----:B------:R-:W-:Y:S02]  /*15e50*/  ISETP.NE.U32.AND P6, PT, R7, RZ, PT ;  /* 0x000000ff0700720c */ /* 0x000fe40003fc5070 */
[C---:B------:R-:W-:Y:S02]  /*15e60*/  LOP3.LUT R7, R3.reuse, 0x3a, RZ, 0xfc, !PT ;  /* 0x0000003a03077812 */ /* 0x040fe400078efcff */
[C---:B------:R-:W-:Y:S01]  /*15e70*/  LOP3.LUT R0, R3.reuse, 0x58, RZ, 0xfc, !PT ;  /* 0x0000005803007812 */ /* 0x040fe200078efcff */
[----:B------:R1:W-:Y:S02]  /*15e80*/  STL [R1+0xcbc], R18 ;  /* 0x000cbc1201007387 */ /* 0x0003e40000100800 */
[----:B-1----:R-:W-:Y:S02]  /*15e90*/  LOP3.LUT R18, R3, 0x5a, RZ, 0xfc, !PT ;  /* 0x0000005a03127812 */ /* 0x002fe400078efcff */
[----:B---3--:R1:W-:Y:S01]  /*15ea0*/  LDGSTS.E [R251+0x60000], desc[UR16][R16.64], P0 ;  /* 0x6000000010fb7fae */ /* 0x0083e20008121850 */
[----:B------:R-:W-:-:S02]  /*15eb0*/  ISETP.NE.U32.AND P0, PT, R5, RZ, PT ;  /* 0x000000ff0500720c */ /* 0x000fc40003f05070 */
[----:B------:R-:W-:Y:S01]  /*15ec0*/  SEL R5, R4, RZ, !P5 ;  /* 0x000000ff04057207 */ /* 0x000fe20006800000 */
[----:B--2---:R2:W-:Y:S04]  /*15ed0*/  LDGSTS.E [R251+0x60008], desc[UR16][R244.64], P4 ;  /* 0x60008000f4fb7fae */ /* 0x0045e8000a121850 */
[----:B------:R-:W-:Y:S01]  /*15ee0*/  LDGSTS.E [R251+0x62000], desc[UR16][R202.64], P2 ;  /* 0x62000000cafb7fae */ /* 0x000fe20009121850 */
[----:B-1----:R-:W-:-:S03]  /*15ef0*/  LOP3.LUT R16, R3, 0x1a, RZ, 0xfc, !PT ;  /* 0x0000001a03107812 */ /* 0x002fc600078efcff */
[----:B------:R-:W-:Y:S01]  /*15f00*/  LDGSTS.E [R251+0x62008], desc[UR16][R204.64], P3 ;  /* 0x62008000ccfb7fae */ /* 0x000fe20009921850 */
[----:B------:R-:W-:Y:S01]  /*15f10*/  ISETP.GE.AND P2, PT, R16, UR4, PT ;  /* 0x0000000410007c0c */ /* 0x000fe2000bf46270 */
[----:B------:R-:W-:Y:S01]  /*15f20*/  ULDC UR4, c[0x0][0x230] ;  /* 0x00008c0000047ab9 */ /* 0x000fe20000000800 */
[----:B------:R-:W-:Y:S01]  /*15f30*/  ISETP.NE.U32.AND P4, PT, R5, RZ, PT ;  /* 0x000000ff0500720c */ /* 0x000fe20003f85070 */
[----:B------:R-:W-:Y:S01]  /*15f40*/  LDGSTS.E [R251+0x64000], desc[UR16][R206.64], P1 ;  /* 0x64000000cefb7fae */ /* 0x000fe20008921850 */
[----:B------:R-:W-:Y:S01]  /*15f50*/  ISETP.GE.AND P3, PT, R8, UR5, PT ;  /* 0x0000000508007c0c */ /* 0x000fe2000bf66270 */
[----:B------:R-:W-:Y:S01]  /*15f60*/  ULDC UR5, c[0x0][0x230] ;  /* 0x00008c0000057ab9 */ /* 0x000fe20000000800 */
[----:B------:R-:W-:Y:S01]  /*15f70*/  SEL R5, R4, RZ, !P2 ;  /* 0x000000ff04057207 */ /* 0x000fe20005000000 */
[----:B------:R-:W-:Y:S01]  /*15f80*/  LDGSTS.E [R251+0x64008], desc[UR16][R208.64], P0 ;  /* 0x64008000d0fb7fae */ /* 0x000fe20008121850 */
[----:B------:R-:W-:Y:S01]  /*15f90*/  ISETP.GE.AND P2, PT, R7, UR6, PT ;  /* 0x0000000607007c0c */ /* 0x000fe2000bf46270 */
[----:B------:R-:W-:Y:S01]  /*15fa0*/  ULDC UR6, c[0x0][0x230] ;  /* 0x00008c0000067ab9 */ /* 0x000fe20000000800 */
[----:B------:R-:W-:Y:S01]  /*15fb0*/  ISETP.NE.U32.AND P5, PT, R6, RZ, PT ;  /* 0x000000ff0600720c */ /* 0x000fe20003fa5070 */
[----:B------:R-:W-:Y:S01]  /*15fc0*/  LDGSTS.E [R251+0x66000], desc[UR16][R212.64], P6 ;  /* 0x66000000d4fb7fae */ /* 0x000fe2000b121850 */
[----:B------:R-:W-:Y:S01]  /*15fd0*/  SEL R7, R4, RZ, !P3 ;  /* 0x000000ff04077207 */ /* 0x000fe20005800000 */
[----:B--2---:R-:W1:Y:S01]  /*15fe0*/  LDC R244, c[0x0][0x230] ;  /* 0x00008c00fff47b82 */ /* 0x004e620000000800 */
[----:B------:R-:W-:Y:S01]  /*15ff0*/  ISETP.GE.AND P3, PT, R0, UR4, PT ;  /* 0x0000000400007c0c */ /* 0x000fe2000bf66270 */
[----:B------:R-:W-:Y:S01]  /*16000*/  ULDC UR4, c[0x0][0x230] ;  /* 0x00008c0000047ab9 */ /* 0x000fe20000000800 */
[----:B------:R-:W-:-:S02]  /*16010*/  SEL R6, R4, RZ, !P2 ;  /* 0x000000ff04067207 */ /* 0x000fc40005000000 */
[----:B------:R-:W-:Y:S02]  /*16020*/  ISETP.NE.U32.AND P1, PT, R5, RZ, PT ;  /* 0x000000ff0500720c */ /* 0x000fe40003f25070 */
[----:B------:R-:W-:Y:S02]  /*16030*/  ISETP.NE.U32.AND P2, PT, R7, RZ, PT ;  /* 0x000000ff0700720c */ /* 0x000fe40003f45070 */
[----:B------:R-:W-:Y:S01]  /*16040*/  SEL R5, R4, RZ, !P3 ;  /* 0x000000ff04057207 */ /* 0x000fe20005800000 */
[----:B------:R-:W-:Y:S01]  /*16050*/  LDGSTS.E [R251+0x66008], desc[UR16][R210.64], P5 ;  /* 0x66008000d2fb7fae */ /* 0x000fe2000a921850 */
[----:B------:R-:W-:Y:S02]  /*16060*/  ISETP.NE.U32.AND P3, PT, R6, RZ, PT ;  /* 0x000000ff0600720c */ /* 0x000fe40003f65070 */
[----:B------:R-:W-:Y:S02]  /*16070*/  LOP3.LUT R16, R2, 0x60, RZ, 0x3c, !PT ;  /* 0x0000006002107812 */ /* 0x000fe400078e3cff */
[----:B------:R-:W-:-:S03]  /*16080*/  LOP3.LUT R17, R3, 0x78, RZ, 0xfc, !PT ;  /* 0x0000007803117812 */ /* 0x000fc600078efcff */
[----:B------:R-:W-:Y:S01]  /*16090*/  VIADD R252, R16, UR7 ;  /* 0x0000000710fc7c36 */ /* 0x000fe20008000000 */
[----:B------:R-:W-:Y:S01]  /*160a0*/  ISETP.GE.AND P6, PT, R18, UR4, PT ;  /* 0x0000000412007c0c */ /* 0x000fe2000bfc6270 */
[----:B------:R2:W-:Y:S01]  /*160b0*/  STL [R1+0xcb8], R16 ;  /* 0x000cb81001007387 */ /* 0x0005e20000100800 */
[----:B------:R-:W-:Y:S01]  /*160c0*/  LOP3.LUT R8, R3, 0x7a, RZ, 0xfc, !PT ;  /* 0x0000007a03087812 */ /* 0x000fe200078efcff */
[----:B------:R-:W-:Y:S01]  /*160d0*/  ULDC UR4, c[0x0][0x230] ;  /* 0x00008c0000047ab9 */ /* 0x000fe20000000800 */
[----:B------:R-:W-:Y:S01]  /*160e0*/  ISETP.GE.AND P5, PT, R17, UR5, PT ;  /* 0x0000000511007c0c */ /* 0x000fe2000bfa6270 */
[----:B------:R-:W-:Y:S01]  /*160f0*/  LDGSTS.E [R252+0x60000], desc[UR16][R214.64], P4 ;  /* 0x60000000d6fc7fae */ /* 0x000fe2000a121850 */
[----:B------:R-:W-:Y:S01]  /*16100*/  LOP3.LUT R0, R3, 0x1c, RZ, 0xfc, !PT ;  /* 0x0000001c03007812 */ /* 0x000fe200078efcff */
[----:B------:R-:W-:Y:S01]  /*16110*/  ULDC UR5, c[0x0][0x230] ;  /* 0x00008c0000057ab9 */ /* 0x000fe20000000800 */
[----:B------:R-:W-:Y:S01]  /*16120*/  ISETP.NE.U32.AND P0, PT, R5, RZ, PT ;  /* 0x000000ff0500720c */ /* 0x000fe20003f05070 */
[----:B------:R-:W-:Y:S01]  /*16130*/  LDGSTS.E [R252+0x60008], desc[UR16][R234.64], P1 ;  /* 0x60008000eafc7fae */ /* 0x000fe20008921850 */
[----:B------:R-:W-:-:S02]  /*16140*/  SEL R5, R4, RZ, !P6 ;  /* 0x000000ff04057207 */ /* 0x000fc40007000000 */
[C---:B--2---:R-:W-:Y:S01]  /*16150*/  LOP3.LUT R16, R3.reuse, 0x3c, RZ, 0xfc, !PT ;  /* 0x0000003c03107812 */ /* 0x044fe200078efcff */
[----:B------:R-:W-:Y:S01]  /*16160*/  LDGSTS.E [R252+0x62000], desc[UR16][R216.64], P2 ;  /* 0x62000000d8fc7fae */ /* 0x000fe20009121850 */
[----:B------:R-:W-:Y:S01]  /*16170*/  ISETP.GE.AND P6, PT, R8, UR6, PT ;  /* 0x0000000608007c0c */ /* 0x000fe2000bfc6270 */
[----:B------:R-:W-:Y:S01]  /*16180*/  ULDC UR6, c[0x0][0x230] ;  /* 0x00008c0000067ab9 */ /* 0x000fe20000000800 */
[----:B------:R-:W-:Y:S01]  /*16190*/  SEL R7, R4, RZ, !P5 ;  /* 0x000000ff04077207 */ /* 0x000fe20006800000 */
[----:B------:R-:W-:Y:S01]  /*161a0*/  LDGSTS.E [R252+0x62008], desc[UR16][R224.64], P3 ;  /* 0x62008000e0fc7fae */ /* 0x000fe20009921850 */
[C---:B------:R-:W-:Y:S02]  /*161b0*/  LOP3.LUT R17, R3.reuse, 0x1e, RZ, 0xfc, !PT ;  /* 0x0000001e03117812 */ /* 0x040fe400078efcff */
[----:B------:R-:W-:Y:S01]  /*161c0*/  ISETP.GE.AND P5, PT, R0, UR4, PT ;  /* 0x0000000400007c0c */ /* 0x000fe2000bfa6270 */
[----:B------:R-:W-:Y:S01]  /*161d0*/  ULDC UR4, c[0x0][0x230] ;  /* 0x00008c0000047ab9 */ /* 0x000fe20000000800 */
[----:B------:R-:W-:Y:S01]  /*161e0*/  ISETP.GE.AND P3, PT, R16, UR5, PT ;  /* 0x0000000510007c0c */ /* 0x000fe2000bf66270 */
[----:B------:R-:W-:Y:S01]  /*161f0*/  LDGSTS.E [R252+0x64000], desc[UR16][R218.64], P0 ;  /* 0x64000000dafc7fae */ /* 0x000fe20008121850 */
[----:B------:R-:W-:Y:S01]  /*16200*/  LOP3.LUT R0, R3, 0x5c, RZ, 0xfc, !PT ;  /* 0x0000005c03007812 */ /* 0x000fe200078efcff */
[----:B------:R-:W-:Y:S01]  /*16210*/  ULDC UR5, c[0x0][0x230] ;  /* 0x00008c0000057ab9 */ /* 0x000fe20000000800 */
[----:B------:R-:W-:-:S02]  /*16220*/  SEL R6, R4, RZ, !P6 ;  /* 0x000000ff04067207 */ /* 0x000fc40007000000 */
[----:B------:R-:W-:Y:S01]  /*16230*/  ISETP.GE.AND P2, PT, R17, UR4, PT ;  /* 0x0000000411007c0c */ /* 0x000fe2000bf46270 */
[----:B------:R-:W-:Y:S01]  /*16240*/  ULDC UR4, c[0x0][0x230] ;  /* 0x00008c0000047ab9 */ /* 0x000fe20000000800 */
[----:B------:R-:W-:Y:S02]  /*16250*/  ISETP.NE.U32.AND P6, PT, R7, RZ, PT ;  /* 0x000000ff0700720c */ /* 0x000fe40003fc5070 */
[----:B------:R-:W-:Y:S02]  /*16260*/  SEL R7, R4, RZ, !P3 ;  /* 0x000000ff04077207 */ /* 0x000fe40005800000 */
[----:B------:R-:W-:Y:S01]  /*16270*/  ISETP.GE.AND P3, PT, R0, UR4, PT ;  /* 0x0000000400007c0c */ /* 0x000fe2000bf66270 */
[----:B------:R-:W-:Y:S01]  /*16280*/  ULDC UR4, c[0x0][0x230] ;  /* 0x00008c0000047ab9 */ /* 0x000fe20000000800 */
[----:B------:R-:W-:-:S05]  /*16290*/  LOP3.LUT R0, R2, 0x70, RZ, 0x3c, !PT ;  /* 0x0000007002007812 */ /* 0x000fca00078e3cff */
[----:B------:R2:W-:Y:S01]  /*162a0*/  STL [R1+0xcb4], R0 ;  /* 0x000cb40001007387 */ /* 0x0005e20000100800 */
[----:B------:R-:W-:Y:S01]  /*162b0*/  VIADD R245, R0, UR7 ;  /* 0x0000000700f57c36 */ /* 0x000fe20008000000 */
[----:B------:R-:W-:Y:S01]  /*162c0*/  ISETP.NE.U32.AND P4, PT, R5, RZ, PT ;  /* 0x000000ff0500720c */ /* 0x000fe20003f85070 */
[----:B--2---:R-:W2:Y:S01]  /*162d0*/  S2R R0, SR_TID.X ;  /* 0x0000000000007919 */ /* 0x004ea20000002100 */
[----:B------:R-:W-:Y:S02]  /*162e0*/  ISETP.NE.U32.AND P1, PT, R6, RZ, PT ;  /* 0x000000ff0600720c */ /* 0x000fe40003f25070 */
[----:B------:R-:W-:Y:S02]  /*162f0*/  SEL R5, R4, RZ, !P5 ;  /* 0x000000ff04057207 */ /* 0x000fe40006800000 */
[----:B------:R-:W-:-:S07]  /*16300*/  LOP3.LUT R17, R3, 0x5e, RZ, 0xfc, !PT ;  /* 0x0000005e03117812 */ /* 0x000fce00078efcff */
[----:B------:R-:W-:Y:S01]  /*16310*/  LDGSTS.E [R252+0x64008], desc[UR16][R220.64], P4 ;  /* 0x64008000dcfc7fae */ /* 0x000fe2000a121850 */
[----:B------:R-:W-:Y:S02]  /*16320*/  LOP3.LUT R16, R3, 0x7c, RZ, 0xfc, !PT ;  /* 0x0000007c03107812 */ /* 0x000fe400078efcff */
[----:B------:R-:W-:Y:S01]  /*16330*/  ISETP.NE.U32.AND P5, PT, R5, RZ, PT ;  /* 0x000000ff0500720c */ /* 0x000fe20003fa5070 */
[----:B------:R-:W-:Y:S01]  /*16340*/  LDGSTS.E [R252+0x66000], desc[UR16][R222.64], P6 ;  /* 0x66000000defc7fae */ /* 0x000fe2000b121850 */
[----:B------:R-:W-:Y:S02]  /*16350*/  LOP3.LUT R8, R3, 0x3e, RZ, 0xfc, !PT ;  /* 0x0000003e03087812 */ /* 0x000fe400078efcff */
[----:B------:R-:W-:Y:S01]  /*16360*/  SEL R5, R4, RZ, !P2 ;  /* 0x000000ff04057207 */ /* 0x000fe20005000000 */
[----:B------:R-:W-:Y:S01]  /*16370*/  LDGSTS.E [R252+0x66008], desc[UR16][R226.64], P1 ;  /* 0x66008000e2fc7fae */ /* 0x000fe20008921850 */
[----:B------:R-:W-:Y:S01]  /*16380*/  ISETP.GE.AND P6, PT, R17, UR4, PT ;  /* 0x0000000411007c0c */ /* 0x000fe2000bfc6270 */
[----:B------:R-:W-:Y:S01]  /*16390*/  ULDC UR4, c[0x0][0x230] ;  /* 0x00008c0000047ab9 */ /* 0x000fe20000000800 */
[----:B------:R-:W-:-:S02]  /*163a0*/  ISETP.GE.AND P1, PT, R16, UR5, PT ;  /* 0x0000000510007c0c */ /* 0x000fc4000bf26270 */
[----:B------:R-:W3:Y:S01]  /*163b0*/  LDC.64 R16, c[0x0][0x238] ;  /* 0x00008e00ff107b82 */ /* 0x000ee20000000a00 */
[----:B------:R-:W-:Y:S01]  /*163c0*/  ISETP.GE.AND P2, PT, R8, UR6, PT ;  /* 0x0000000608007c0c */ /* 0x000fe2000bf46270 */
[----:B------:R-:W-:Y:S01]  /*163d0*/  ULDC UR6, c[0x0][0x230] ;  /* 0x00008c0000067ab9 */ /* 0x000fe20000000800 */
[----:B------:R-:W-:Y:S01]  /*163e0*/  ISETP.NE.U32.AND P0, PT, R5, RZ, PT ;  /* 0x000000ff0500720c */ /* 0x000fe20003f05070 */
[----:B------:R4:W-:Y:S01]  /*163f0*/  STL.64 [R1+0xcd0], R2 ;  /* 0x000cd00201007387 */ /* 0x0009e20000100a00 */
[C---:B------:R-:W-:Y:S02]  /*16400*/  SEL R5, R4.reuse, RZ, !P3 ;  /* 0x000000ff04057207 */ /* 0x040fe40005800000 */
[----:B------:R-:W-:Y:S01]  /*16410*/  LOP3.LUT R8, R3, 0x7e, RZ, 0xfc, !PT ;  /* 0x0000007e03087812 */ /* 0x000fe200078efcff */
[----:B------:R-:W-:Y:S01]  /*16420*/  LDGSTS.E [R245+0x60000], desc[UR16][R230.64], P5 ;  /* 0x60000000e6f57fae */ /* 0x000fe2000a921850 */
[C---:B------:R-:W-:Y:S02]  /*16430*/  SEL R6, R4.reuse, RZ, !P2 ;  /* 0x000000ff04067207 */ /* 0x040fe40005000000 */
[----:B------:R-:W-:Y:S01]  /*16440*/  ISETP.NE.U32.AND P3, PT, R5, RZ, PT ;  /* 0x000000ff0500720c */ /* 0x000fe20003f65070 */
[----:B------:R-:W4:Y:S01]  /*16450*/  LDL.64 R182, [R1+0x500] ;  /* 0x0005000001b67983 */ /* 0x000f220000100a00 */
[----:B------:R-:W-:-:S02]  /*16460*/  SEL R5, R4, RZ, !P6 ;  /* 0x000000ff04057207 */ /* 0x000fc40007000000 */
[----:B--2---:R-:W-:Y:S01]  /*16470*/  LOP3.LUT R0, R0, 0x7f, RZ, 0xc0, !PT ;  /* 0x0000007f00007812 */ /* 0x004fe200078ec0ff */
[----:B------:R-:W2:Y:S01]  /*16480*/  LDL.64 R180, [R1+0x4c0] ;  /* 0x0004c00001b47983 */ /* 0x000ea20000100a00 */
[----:B------:R-:W-:Y:S02]  /*16490*/  ISETP.GE.AND P6, PT, R8, UR6, PT ;  /* 0x0000000608007c0c */ /* 0x000fe4000bfc6270 */
[----:B------:R-:W-:Y:S01]  /*164a0*/  ISETP.NE.U32.AND P4, PT, R6, RZ, PT ;  /* 0x000000ff0600720c */ /* 0x000fe20003f85070 */
[----:B------:R-:W2:Y:S01]  /*164b0*/  LDL.64 R240, [R1+0x488] ;  /* 0x0004880001f07983 */ /* 0x000ea20000100a00 */
[----:B------:R-:W-:Y:S02]  /*164c0*/  SEL R6, R4, RZ, !P1 ;  /* 0x000000ff04067207 */ /* 0x000fe40004800000 */
[----:B------:R-:W-:Y:S01]  /*164d0*/  ISETP.NE.U32.AND P2, PT, R7, RZ, PT ;  /* 0x000000ff0700720c */ /* 0x000fe20003f45070 */
[----:B------:R-:W2:Y:S01]  /*164e0*/  LDL.64 R176, [R1+0x450] ;  /* 0x0004500001b07983 */ /* 0x000ea20000100a00 */
[----:B------:R-:W-:-:S02]  /*164f0*/  ISETP.NE.U32.AND P1, PT, R5, RZ, PT ;  /* 0x000000ff0500720c */ /* 0x000fc40003f25070 */
[----:B------:R-:W-:Y:S01]  /*16500*/  ISETP.GE.AND P5, PT, R0, UR4, PT ;  /* 0x0000000400007c0c */ /* 0x000fe2000bfa6270 */
[----:B------:R-:W2:Y:S01]  /*16510*/  LDL.64 R178, [R1+0x418] ;  /* 0x0004180001b27983 */ /* 0x000ea20000100a00 */
[----:B------:R-:W-:Y:S02]  /*16520*/  SEL R5, R4, RZ, !P6 ;  /* 0x000000ff04057207 */ /* 0x000fe40007000000 */
[----:B------:R-:W-:Y:S01]  /*16530*/  ISETP.NE.U32.AND P6, PT, R6, RZ, PT ;  /* 0x000000ff0600720c */ /* 0x000fe20003fc5070 */
[----:B------:R-:W2:Y:S01]  /*16540*/  LDL.64 R174, [R1+0x3e0] ;  /* 0x0003e00001ae7983 */ /* 0x000ea20000100a00 */
[----:B------:R-:W-:Y:S02]  /*16550*/  SEL R4, R4, RZ, !P5 ;  /* 0x000000ff04047207 */ /* 0x000fe40006800000 */
[----:B------:R-:W-:Y:S01]  /*16560*/  ISETP.NE.U32.AND P5, PT, R5, RZ, PT ;  /* 0x000000ff0500720c */ /* 0x000fe20003fa5070 */
[----:B------:R-:W2:Y:S01]  /*16570*/  LDL.64 R172, [R1+0x3a8] ;  /* 0x0003a80001ac7983 */ /* 0x000ea20000100a00 */
[----:B------:R-:W-:-:S03]  /*16580*/  UIADD3 UR4, UR12, -0x80, URZ ;  /* 0xffffff800c047890 */ /* 0x000fc6000fffe03f */
[----:B------:R-:W2:Y:S04]  /*16590*/  LDL.64 R170, [R1+0x370] ;  /* 0x0003700001aa7983 */ /* 0x000ea80000100a00 */
[----:B------:R-:W2:Y:S04]  /*165a0*/  LDL.64 R242, [R1+0x338] ;  /* 0x0003380001f27983 */ /* 0x000ea80000100a00 */
[----:B------:R-:W2:Y:S01]  /*165b0*/  LDL.64 R246, [R1+0x300] ;  /* 0x0003000001f67983 */ /* 0x000ea20000100a00 */
[----:B---3--:R-:W-:-:S03]  /*165c0*/  IMAD.MOV.U32 R0, RZ, RZ, R17 ;  /* 0x000000ffff007224 */ /* 0x008fc600078e0011 */
[----:B------:R-:W3:Y:S01]  /*165d0*/  LDL.64 R166, [R1+0x2c8] ;  /* 0x0002c80001a67983 */ /* 0x000ee20000100a00 */
[----:B-1----:R-:W-:-:S03]  /*165e0*/  VIADD R17, R244, 0x7f ;  /* 0x0000007ff4117836 */ /* 0x002fc60000000000 */
[----:B------:R-:W3:Y:S04]  /*165f0*/  LDL.64 R168, [R1+0x290] ;  /* 0x0002900001a87983 */ /* 0x000ee80000100a00 */
[----:B------:R-:W3:Y:S04]  /*16600*/  LDL.64 R164, [R1+0x258] ;  /* 0x0002580001a47983 */ /* 0x000ee80000100a00 */
[----:B------:R-:W-:Y:S04]  /*16610*/  LDGSTS.E [R245+0x60008], desc[UR16][R228.64], P0 ;  /* 0x60008000e4f57fae */ /* 0x000fe80008121850 */
[----:B------:R-:W3:Y:S04]  /*16620*/  LDL.64 R162, [R1+0x220] ;  /* 0x0002200001a27983 */ /* 0x000ee80000100a00 */
[----:B------:R-:W-:Y:S01]  /*16630*/  LDGSTS.E [R245+0x62000], desc[UR16][R144.64], P2 ;  /* 0x6200000090f57fae */ /* 0x000fe20009121850 */
[----:B------:R-:W-:-:S03]  /*16640*/  ISETP.GE.AND P2, PT, R3, UR4, PT ;  /* 0x0000000403007c0c */ /* 0x000fc6000bf46270 */
[----:B------:R-:W3:Y:S01]  /*16650*/  LDL.64 R160, [R1+0x1e8] ;  /* 0x0001e80001a07983 */ /* 0x000ee20000100a00 */
[----:B------:R-:W-:-:S03]  /*16660*/  ISETP.NE.U32.AND P0, PT, R4, RZ, PT ;  /* 0x000000ff0400720c */ /* 0x000fc60003f05070 */
[----:B------:R-:W-:Y:S04]  /*16670*/  LDGSTS.E [R245+0x62008], desc[UR16][R142.64], P4 ;  /* 0x620080008ef57fae */ /* 0x000fe8000a121850 */
[----:B------:R-:W3:Y:S01]  /*16680*/  LDL.64 R232, [R1+0x1b0] ;  /* 0x0001b00001e87983 */ /* 0x000ee20000100a00 */
[----:B------:R-:W-:-:S03]  /*16690*/  IMAD.MOV.U32 R8, RZ, RZ, R16 ;  /* 0x000000ffff087224 */ /* 0x000fc600078e0010 */
[----:B------:R-:W-:Y:S01]  /*166a0*/  LDGSTS.E [R245+0x64000], desc[UR16][R140.64], P3 ;  /* 0x640000008cf57fae */ /* 0x000fe20009921850 */
[----:B------:R-:W-:-:S03]  /*166b0*/  ISETP.GT.AND P4, PT, R17, 0xff, PT ;  /* 0x000000ff1100780c */ /* 0x000fc60003f84270 */
[----:B------:R-:W3:Y:S01]  /*166c0*/  LDL.64 R156, [R1+0x178] ;  /* 0x00017800019c7983 */ /* 0x000ee20000100a00 */
[----:B------:R-:W-:-:S03]  /*166d0*/  SEL R4, RZ, 0x4, P2 ;  /* 0x00000004ff047807 */ /* 0x000fc60001000000 */
[----:B------:R-:W-:Y:S01]  /*166e0*/  LDGSTS.E [R245+0x64008], desc[UR16][R24.64], P1 ;  /* 0x6400800018f57fae */ /* 0x000fe20008921850 */
[----:B------:R-:W-:-:S03]  /*166f0*/  ISETP.GE.AND P2, PT, R15, UR4, PT ;  /* 0x000000040f007c0c */ /* 0x000fc6000bf46270 */
[----:B------:R-:W3:Y:S04]  /*16700*/  LDL.64 R158, [R1+0x140] ;  /* 0x00014000019e7983 */ /* 0x000ee80000100a00 */
[----:B------:R-:W-:Y:S04]  /*16710*/  LDGSTS.E [R245+0x66000], desc[UR16][R146.64], P6 ;  /* 0x6600000092f57fae */ /* 0x000fe8000b121850 */
[----:B------:R-:W3:Y:S04]  /*16720*/  LDL.64 R154, [R1+0x108] ;  /* 0x00010800019a7983 */ /* 0x000ee80000100a00 */
[----:B------:R-:W-:Y:S01]  /*16730*/  LDGSTS.E [R245+0x66008], desc[UR16][R148.64], P5 ;  /* 0x6600800094f57fae */ /* 0x000fe2000a921850 */
[----:B------:R-:W-:-:S03]  /*16740*/  ISETP.GE.AND P5, PT, R14, UR4, PT ;  /* 0x000000040e007c0c */ /* 0x000fc6000bfa6270 */
[----:B------:R-:W3:Y:S04]  /*16750*/  LDL.64 R18, [R1+0xd0] ;  /* 0x0000d00001127983 */ /* 0x000ee80000100a00 */
[----:B------:R-:W3:Y:S04]  /*16760*/  LDL.64 R16, [R1+0x98] ;  /* 0x0000980001107983 */ /* 0x000ee80000100a00 */
[----:B------:R-:W3:Y:S01]  /*16770*/  LDL.64 R14, [R1+0x60] ;  /* 0x00006000010e7983 */ /* 0x000ee20000100a00 */
[----:B------:R-:W1:Y:S01]  /*16780*/  S2R R244, SR_TID.X ;  /* 0x0000000000f47919 */ /* 0x000e620000002100 */
[----:B------:R-:W-:-:S02]  /*16790*/  SEL R4, R4, RZ, P4 ;  /* 0x000000ff04047207 */ /* 0x000fc40002000000 */
[----:B------:R-:W-:Y:S01]  /*167a0*/  ISETP.GE.AND P3, PT, R10, UR4, PT ;  /* 0x000000040a007c0c */ /* 0x000fe2000bf66270 */
[----:B------:R-:W0:Y:S01]  /*167b0*/  LDGDEPBAR ;  /* 0x00000000000079af */ /* 0x000e220000000000 */
[----:B------:R-:W-:Y:S02]  /*167c0*/  SEL R5, RZ, 0x4, P2 ;  /* 0x00000004ff057807 */ /* 0x000fe40001000000 */
[----:B------:R-:W-:Y:S02]  /*167d0*/  ISETP.NE.U32.AND P2, PT, R4, RZ, PT ;  /* 0x000000ff0400720c */ /* 0x000fe40003f45070 */
[----:B------:R-:W-:Y:S02]  /*167e0*/  SEL R4, RZ, 0x4, P3 ;  /* 0x00000004ff047807 */ /* 0x000fe40001800000 */
[----:B------:R-:W-:Y:S02]  /*167f0*/  ISETP.GE.AND P3, PT, R9, UR4, PT ;  /* 0x0000000409007c0c */ /* 0x000fe4000bf66270 */
[----:B------:R-:W-:-:S02]  /*16800*/  SEL R6, R5, RZ, P4 ;  /* 0x000000ff05067207 */ /* 0x000fc40002000000 */
[----:B------:R-:W-:Y:S02]  /*16810*/  SEL R5, R4, RZ, P4 ;  /* 0x000000ff04057207 */ /* 0x000fe40002000000 */
[----:B------:R-:W-:-:S04]  /*16820*/  SEL R4, RZ, 0x4, P3 ;  /* 0x00000004ff047807 */ /* 0x000fc80001800000 */
[----:B------:R-:W-:Y:S01]  /*16830*/  SEL R4, R4, RZ, P4 ;  /* 0x000000ff04047207 */ /* 0x000fe20002000000 */
[----:B-1----:R-:W-:-:S04]  /*16840*/  IMAD R7, R244, 0x100, R244 ;  /* 0x00000100f4077824 */ /* 0x002fc800078e02f4 */
[----:B------:R-:W-:Y:S01]  /*16850*/  IMAD.SHL.U32 R7, R7, 0x4, RZ ;  /* 0x0000000407077824 */ /* 0x000fe200078e00ff */
[----:B------:R-:W-:-:S04]  /*16860*/  ISETP.NE.U32.AND P6, PT, R4, RZ, PT ;  /* 0x000000ff0400720c */ /* 0x000fc80003fc5070 */
[----:B------:R-:W-:-:S05]  /*16870*/  LOP3.LUT R10, R7, 0x1807c, RZ, 0xc0, !PT ;  /* 0x0001807c070a7812 */ /* 0x000fca00078ec0ff */
[----:B------:R-:W-:Y:S01]  /*16880*/  VIADD R4, R10, UR7 ;  /* 0x000000070a047c36 */ /* 0x000fe20008000000 */
[----:B------:R-:W-:Y:S01]  /*16890*/  ISETP.NE.U32.AND P3, PT, R6, RZ, PT ;  /* 0x000000ff0600720c */ /* 0x000fe20003f65070 */
[----:B------:R-:W-:Y:S01]  /*168a0*/  IMAD.SHL.U32 R185, R8, 0x80, RZ ;  /* 0x0000008008b97824 */ /* 0x000fe200078e00ff */
[----:B------:R-:W-:Y:S02]  /*168b0*/  ISETP.NE.U32.AND P1, PT, R5, RZ, PT ;  /* 0x000000ff0500720c */ /* 0x000fe40003f25070 */
[----:B----4-:R-:W-:Y:S02]  /*168c0*/  SEL R2, RZ, 0x4, P5 ;  /* 0x00000004ff027807 */ /* 0x010fe40002800000 */
[C---:B------:R-:W-:Y:S02]  /*168d0*/  LOP3.LUT R5, R10.reuse, 0x10, RZ, 0x3c, !PT ;  /* 0x000000100a057812 */ /* 0x040fe400078e3cff */
[C---:B------:R-:W-:Y:S02]  /*168e0*/  LOP3.LUT R6, R10.reuse, 0x20, RZ, 0x3c, !PT ;  /* 0x000000200a067812 */ /* 0x040fe400078e3cff */
[----:B------:R-:W-:-:S02]  /*168f0*/  LOP3.LUT R7, R10, 0x30, RZ, 0x3c, !PT ;  /* 0x000000300a077812 */ /* 0x000fc400078e3cff */
[C---:B------:R-:W-:Y:S02]  /*16900*/  LOP3.LUT R8, R10.reuse, 0x40, RZ, 0x3c, !PT ;  /* 0x000000400a087812 */ /* 0x040fe400078e3cff */
[C---:B------:R-:W-:Y:S02]  /*16910*/  LOP3.LUT R9, R10.reuse, 0x50, RZ, 0x3c, !PT ;  /* 0x000000500a097812 */ /* 0x040fe400078e3cff */
[C---:B------:R-:W-:Y:S02]  /*16920*/  LOP3.LUT R153, R10.reuse, 0x60, RZ, 0x3c, !PT ;  /* 0x000000600a997812 */ /* 0x040fe400078e3cff */
[----:B------:R-:W-:Y:S02]  /*16930*/  LOP3.LUT R3, R10, 0x70, RZ, 0x3c, !PT ;  /* 0x000000700a037812 */ /* 0x000fe400078e3cff */
[----:B------:R-:W-:Y:S02]  /*16940*/  ISETP.GE.AND P5, PT, R11, UR4, PT ;  /* 0x000000040b007c0c */ /* 0x000fe4000bfa6270 */
[----:B------:R-:W4:Y:S01]  /*16950*/  LDL.64 R10, [R1+0x28] ;  /* 0x00002800010a7983 */ /* 0x000f220000100a00 */
[----:B------:R-:W-:Y:S01]  /*16960*/  VIADD R184, R153, UR7 ;  /* 0x0000000799b87c36 */ /* 0x000fe20008000000 */
[----:B------:R-:W-:Y:S01]  /*16970*/  SEL R153, R2, RZ, P4 ;  /* 0x000000ff02997207 */ /* 0x000fe20002000000 */
[----:B------:R-:W-:-:S02]  /*16980*/  VIADD R244, R3, UR7 ;  /* 0x0000000703f47c36 */ /* 0x000fc40008000000 */
[----:B------:R-:W4:Y:S04]  /*16990*/  LDL.LU.64 R2, [R1+0x5e8] ;  /* 0x0005e80001027983 */ /* 0x000f280000300a00 */
[----:B------:R-:W-:Y:S04]  /*169a0*/  LDGSTS.E [R4], desc[UR16][R182.64], P0 ;  /* 0x00000000b6047fae */ /* 0x000fe80008121850 */
[----:B--2---:R-:W-:Y:S04]  /*169b0*/  LDGSTS.E [R4+0x400], desc[UR16][R180.64], P0 ;  /* 0x00400000b4047fae */ /* 0x004fe80008121850 */
[----:B------:R-:W-:Y:S04]  /*169c0*/  LDGSTS.E [R4+0x800], desc[UR16][R240.64], P0 ;  /* 0x00800000f0047fae */ /* 0x000fe80008121850 */
[----:B------:R-:W-:Y:S04]  /*169d0*/  LDGSTS.E [R4+0xc00], desc[UR16][R176.64], P0 ;  /* 0x00c00000b0047fae */ /* 0x000fe80008121850 */
[----:B------:R-:W-:Y:S04]  /*169e0*/  LDGSTS.E [R4+0x1000], desc[UR16][R178.64], P0 ;  /* 0x01000000b2047fae */ /* 0x000fe80008121850 */
[----:B------:R-:W-:Y:S04]  /*169f0*/  LDGSTS.E [R4+0x1400], desc[UR16][R174.64], P0 ;  /* 0x01400000ae047fae */ /* 0x000fe80008121850 */
[----:B------:R-:W-:Y:S04]  /*16a00*/  LDGSTS.E [R4+0x1800], desc[UR16][R172.64], P0 ;  /* 0x01800000ac047fae */ /* 0x000fe80008121850 */
[----:B------:R-:W-:Y:S04]  /*16a10*/  LDGSTS.E [R4+0x1c00], desc[UR16][R170.64], P0 ;  /* 0x01c00000aa047fae */ /* 0x000fe80008121850 */
[----:B------:R-:W-:Y:S04]  /*16a20*/  LDGSTS.E [R4+0x2000], desc[UR16][R242.64], P0 ;  /* 0x02000000f2047fae */ /* 0x000fe80008121850 */
[----:B------:R-:W-:Y:S04]  /*16a30*/  LDGSTS.E [R4+0x2400], desc[UR16][R246.64], P0 ;  /* 0x02400000f6047fae */ /* 0x000fe80008121850 */
[----:B---3--:R-:W-:Y:S04]  /*16a40*/  LDGSTS.E [R4+0x2800], desc[UR16][R166.64], P0 ;  /* 0x02800000a6047fae */ /* 0x008fe80008121850 */
[----:B------:R-:W-:Y:S04]  /*16a50*/  LDGSTS.E [R4+0x2c00], desc[UR16][R168.64], P0 ;  /* 0x02c00000a8047fae */ /* 0x000fe80008121850 */
[----:B------:R-:W-:Y:S04]  /*16a60*/  LDGSTS.E [R4+0x3000], desc[UR16][R164.64], P0 ;  /* 0x03000000a4047fae */ /* 0x000fe80008121850 */
[----:B------:R-:W2:Y:S04]  /*16a70*/  LDL.64 R182, [R1+0x4b8] ;  /* 0x0004b80001b67983 */ /* 0x000ea80000100a00 */
[----:B------:R-:W-:Y:S04]  /*16a80*/  LDGSTS.E [R4+0x3400], desc[UR16][R162.64], P0 ;  /* 0x03400000a2047fae */ /* 0x000fe80008121850 */
[----:B------:R-:W3:Y:S04]  /*16a90*/  LDL.64 R180, [R1+0x480] ;  /* 0x0004800001b47983 */ /* 0x000ee80000100a00 */
        /* <DEDUP_REMOVED lines=11> */
[----:B------:R-:W-:Y:S04]  /*16b50*/  LDGSTS.E [R4+0x5000], desc[UR16][R16.64], P0 ;  /* 0x0500000010047fae */ /* 0x000fe80008121850 */
[----:B------:R-:W-:Y:S04]  /*16b60*/  LDGSTS.E [R4+0x5400], desc[UR16][R14.64], P0 ;  /* 0x054000000e047fae */ /* 0x000fe80008121850 */
[----:B------:R-:W3:Y:S04]  /*16b70*/  LDL.64 R170, [R1+0x330] ;  /* 0x0003300001aa7983 */ /* 0x000ee80000100a00 */
[----:B------:R-:W3:Y:S04]  /*16b80*/  LDL.64 R242, [R1+0x2f8] ;  /* 0x0002f80001f27983 */ /* 0x000ee80000100a00 */
[----:B------:R-:W2:Y:S04]  /*16b90*/  LDL.64 R14, [R1+0x4f8] ;  /* 0x0004f800010e7983 */ /* 0x000ea80000100a00 */
[----:B------:R-:W3:Y:S04]  /*16ba0*/  LDL.64 R246, [R1+0x2c0] ;  /* 0x0002c00001f67983 */ /* 0x000ee80000100a00 */
[----:B------:R-:W3:Y:S04]  /*16bb0*/  LDL.64 R166, [R1+0x288] ;  /* 0x0002880001a67983 */ /* 0x000ee80000100a00 */
[----:B------:R-:W3:Y:S04]  /*16bc0*/  LDL.64 R168, [R1+0x250] ;  /* 0x0002500001a87983 */ /* 0x000ee80000100a00 */
[----:B------:R-:W3:Y:S04]  /*16bd0*/  LDL.64 R164, [R1+0x218] ;  /* 0x0002180001a47983 */ /* 0x000ee80000100a00 */
[----:B------:R-:W3:Y:S01]  /*16be0*/  LDL.64 R162, [R1+0x1e0] ;  /* 0x0001e00001a27983 */ /* 0x000ee20000100a00 */
[----:B------:R-:W-:-:S03]  /*16bf0*/  VIADD R5, R5, UR7 ;  /* 0x0000000705057c36 */ /* 0x000fc60008000000 */
[----:B------:R-:W3:Y:S04]  /*16c00*/  LDL.64 R160, [R1+0x1a8] ;  /* 0x0001a80001a07983 */ /* 0x000ee80000100a00 */
[----:B------:R-:W3:Y:S04]  /*16c10*/  LDL.64 R232, [R1+0x170] ;  /* 0x0001700001e87983 */ /* 0x000ee80000100a00 */
[----:B------:R-:W3:Y:S04]  /*16c20*/  LDL.64 R156, [R1+0x138] ;  /* 0x00013800019c7983 */ /* 0x000ee80000100a00 */
[----:B------:R-:W3:Y:S04]  /*16c30*/  LDL.64 R158, [R1+0x100] ;  /* 0x00010000019e7983 */ /* 0x000ee80000100a00 */
[----:B------:R-:W3:Y:S04]  /*16c40*/  LDL.64 R154, [R1+0xc8] ;  /* 0x0000c800019a7983 */ /* 0x000ee80000100a00 */
[----:B------:R-:W3:Y:S04]  /*16c50*/  LDL.64 R18, [R1+0x90] ;  /* 0x0000900001127983 */ /* 0x000ee80000100a00 */
[----:B------:R-:W3:Y:S04]  /*16c60*/  LDL.64 R16, [R1+0x58] ;  /* 0x0000580001107983 */ /* 0x000ee80000100a00 */
[----:B----4-:R-:W-:Y:S04]  /*16c70*/  LDGSTS.E [R4+0x5800], desc[UR16][R10.64], P0 ;  /* 0x058000000a047fae */ /* 0x010fe80008121850 */
        /* <DEDUP_REMOVED lines=8> */
[----:B------:R-:W4:Y:S04]  /*16d00*/  LDL.64 R10, [R1+0x20] ;  /* 0x00002000010a7983 */ /* 0x000f280000100a00 */
[----:B------:R-:W-:Y:S04]  /*16d10*/  LDGSTS.E [R4+0x7c00], desc[UR16][R126.64], P0 ;  /* 0x07c000007e047fae */ /* 0x000fe80008121850 */
[----:B--2---:R-:W-:Y:S04]  /*16d20*/  LDGSTS.E [R5+0x80], desc[UR16][R14.64], P0 ;  /* 0x000800000e057fae */ /* 0x004fe80008121850 */
[----:B------:R-:W-:Y:S04]  /*16d30*/  LDGSTS.E [R5+0x480], desc[UR16][R182.64], P0 ;  /* 0x00480000b6057fae */ /* 0x000fe80008121850 */
[----:B---3--:R-:W-:Y:S04]  /*16d40*/  LDGSTS.E [R5+0x880], desc[UR16][R180.64], P0 ;  /* 0x00880000b4057fae */ /* 0x008fe80008121850 */
[----:B------:R-:W2:Y:S04]  /*16d50*/  LDL.LU.64 R14, [R1+0xdf8] ;  /* 0x000df800010e7983 */ /* 0x000ea80000300a00 */
        /* <DEDUP_REMOVED lines=19> */
[----:B------:R-:W3:Y:S04]  /*16e90*/  LDL.64 R182, [R1+0x478] ;  /* 0x0004780001b67983 */ /* 0x000ee80000100a00 */
[----:B------:R-:W3:Y:S04]  /*16ea0*/  LDL.64 R180, [R1+0x440] ;  /* 0x0004400001b47983 */ /* 0x000ee80000100a00 */
[----:B----4-:R-:W-:Y:S04]  /*16eb0*/  LDGSTS.E [R5+0x5880], desc[UR16][R10.64], P0 ;  /* 0x058800000a057fae */ /* 0x010fe80008121850 */
[----:B------:R-:W4:Y:S04]  /*16ec0*/  LDL.64 R16, [R1+0x4f0] ;  /* 0x0004f00001107983 */ /* 0x000f280000100a00 */
[----:B------:R-:W3:Y:S04]  /*16ed0*/  LDL.64 R240, [R1+0x408] ;  /* 0x0004080001f07983 */ /* 0x000ee80000100a00 */
        /* <DEDUP_REMOVED lines=18> */
[----:B--2---:R-:W-:Y:S04]  /*17000*/  LDGSTS.E [R5+0x5c80], desc[UR16][R14.64], P0 ;  /* 0x05c800000e057fae */ /* 0x004fe80008121850 */
[----:B------:R1:W-:Y:S01]  /*17010*/  STL.64 [R1+0xd38], R14 ;  /* 0x000d380e01007387 */ /* 0x0003e20000100a00 */
[----:B------:R-:W-:-:S03]  /*17020*/  VIADD R6, R6, UR7 ;  /* 0x0000000706067c36 */ /* 0x000fc60008000000 */
[----:B------:R-:W-:Y:S04]  /*17030*/  LDGSTS.E [R5+0x6080], desc[UR16][R30.64], P0 ;  /* 0x060800001e057fae */ /* 0x000fe80008121850 */
[----:B------:R-:W-:Y:S04]  /*17040*/  LDGSTS.E [R5+0x6480], desc[UR16][R44.64], P0 ;  /* 0x064800002c057fae */ /* 0x000fe80008121850 */
[----:B-1----:R-:W2:Y:S04]  /*17050*/  LDL.64 R14, [R1+0x4b0] ;  /* 0x0004b000010e7983 */ /* 0x002ea80000100a00 */
[----:B------:R-:W-:Y:S04]  /*17060*/  LDGSTS.E [R5+0x6880], desc[UR16][R58.64], P0 ;  /* 0x068800003a057fae */ /* 0x000fe80008121850 */
[----:B------:R-:W-:Y:S04]  /*17070*/  LDGSTS.E [R5+0x6c80], desc[UR16][R72.64], P0 ;  /* 0x06c8000048057fae */ /* 0x000fe80008121850 */
[----:B------:R-:W-:Y:S04]  /*17080*/  LDGSTS.E [R5+0x7080], desc[UR16][R86.64], P0 ;  /* 0x0708000056057fae */ /* 0x000fe80008121850 */
[----:B------:R-:W-:Y:S04]  /*17090*/  LDGSTS.E [R5+0x7480], desc[UR16][R100.64], P0 ;  /* 0x0748000064057fae */ /* 0x000fe80008121850 */
[----:B------:R-:W-:Y:S04]  /*170a0*/  LDGSTS.E [R5+0x7880], desc[UR16][R114.64], P0 ;  /* 0x0788000072057fae */ /* 0x000fe80008121850 */
[----:B------:R-:W-:Y:S04]  /*170b0*/  LDGSTS.E [R5+0x7c80], desc[UR16][R128.64], P0 ;  /* 0x07c8000080057fae */ /* 0x000fe80008121850 */
[----:B----4-:R-:W-:Y:S04]  /*170c0*/  LDGSTS.E [R6+0x100], desc[UR16][R16.64], P0 ;  /* 0x0010000010067fae */ /* 0x010fe80008121850 */
[----:B------:R-:W4:Y:S04]  /*170d0*/  LDL.LU.64 R16, [R1+0xdf0] ;  /* 0x000df00001107983 */ /* 0x000f280000300a00 */
[----:B--2---:R-:W-:Y:S04]  /*170e0*/  LDGSTS.E [R6+0x500], desc[UR16][R14.64], P0 ;  /* 0x005000000e067fae */ /* 0x004fe80008121850 */
[----:B---3--:R-:W-:Y:S04]  /*170f0*/  LDGSTS.E [R6+0x900], desc[UR16][R182.64], P0 ;  /* 0x00900000b6067fae */ /* 0x008fe80008121850 */
        /* <DEDUP_REMOVED lines=20> */
[----:B------:R-:W2:Y:S04]  /*17240*/  LDL.64 R14, [R1+0x438] ;  /* 0x00043800010e7983 */ /* 0x000ea80000100a00 */
[----:B------:R-:W3:Y:S04]  /*17250*/  LDL.64 R18, [R1+0x4e8] ;  /* 0x0004e80001127983 */ /* 0x000ee80000100a00 */
[----:B------:R-:W2:Y:S04]  /*17260*/  LDL.64 R10, [R1+0x4a8] ;  /* 0x0004a800010a7983 */ /* 0x000ea80000100a00 */
        /* <DEDUP_REMOVED lines=19> */
[----:B----4-:R-:W-:Y:S04]  /*173a0*/  LDGSTS.E [R6+0x5d00], desc[UR16][R16.64], P0 ;  /* 0x05d0000010067fae */ /* 0x010fe80008121850 */
[----:B------:R1:W-:Y:S01]  /*173b0*/  STL.64 [R1+0xd28], R16 ;  /* 0x000d281001007387 */ /* 0x0003e20000100a00 */
[----:B------:R-:W-:-:S03]  /*173c0*/  VIADD R7, R7, UR7 ;  /* 0x0000000707077c36 */ /* 0x000fc60008000000 */
[----:B------:R-:W-:Y:S04]  /*173d0*/  LDGSTS.E [R6+0x6100], desc[UR16][R32.64], P0 ;  /* 0x0610000020067fae */ /* 0x000fe80008121850 */
[----:B------:R-:W-:Y:S04]  /*173e0*/  LDGSTS.E [R6+0x6500], desc[UR16][R46.64], P0 ;  /* 0x065000002e067fae */ /* 0x000fe80008121850 */
[----:B-1----:R-:W4:Y:S04]  /*173f0*/  LDL.64 R16, [R1+0x470] ;  /* 0x0004700001107983 */ /* 0x002f280000100a00 */
[----:B------:R-:W-:Y:S04]  /*17400*/  LDGSTS.E [R6+0x6900], desc[UR16][R60.64], P0 ;  /* 0x069000003c067fae */ /* 0x000fe80008121850 */
[----:B------:R-:W-:Y:S04]  /*17410*/  LDGSTS.E [R6+0x6d00], desc[UR16][R74.64], P0 ;  /* 0x06d000004a067fae */ /* 0x000fe80008121850 */
[----:B------:R-:W-:Y:S04]  /*17420*/  LDGSTS.E [R6+0x7100], desc[UR16][R88.64], P0 ;  /* 0x0710000058067fae */ /* 0x000fe80008121850 */
[----:B------:R-:W-:Y:S04]  /*17430*/  LDGSTS.E [R6+0x7500], desc[UR16][R102.64], P0 ;  /* 0x0750000066067fae */ /* 0x000fe80008121850 */
[----:B------:R-:W-:Y:S04]  /*17440*/  LDGSTS.E [R6+0x7900], desc[UR16][R116.64], P0 ;  /* 0x0790000074067fae */ /* 0x000fe80008121850 */
[----:B------:R-:W-:Y:S04]  /*17450*/  LDGSTS.E [R6+0x7d00], desc[UR16][R130.64], P0 ;  /* 0x07d0000082067fae */ /* 0x000fe80008121850 */
[----:B---3--:R-:W-:Y:S04]  /*17460*/  LDGSTS.E [R7+0x180], desc[UR16][R18.64], P0 ;  /* 0x0018000012077fae */ /* 0x008fe80008121850 */
[----:B--2---:R-:W-:Y:S04]  /*17470*/  LDGSTS.E [R7+0x580], desc[UR16][R10.64], P0 ;  /* 0x005800000a077fae */ /* 0x004fe80008121850 */
[----:B------:R-:W2:Y:S04]  /*17480*/  LDL.LU.64 R18, [R1+0xde8] ;  /* 0x000de80001127983 */ /* 0x000ea80000300a00 */
[----:B------:R-:W3:Y:S04]  /*17490*/  LDL.LU.64 R10, [R1+0xde0] ;  /* 0x000de000010a7983 */ /* 0x000ee80000300a00 */
        /* <DEDUP_REMOVED lines=43> */
[----:B------:R-:W-:Y:S04]  /*17750*/  LDGSTS.E [R7+0x6180], desc[UR16][R34.64], P0 ;  /* 0x0618000022077fae */ /* 0x000fe80008121850 */
[----:B------:R-:W-:Y:S04]  /*17760*/  LDGSTS.E [R7+0x6580], desc[UR16][R48.64], P0 ;  /* 0x0658000030077fae */ /* 0x000fe80008121850 */
[----:B------:R-:W-:Y:S04]  /*17770*/  LDGSTS.E [R7+0x6980], desc[UR16][R62.64], P0 ;  /* 0x069800003e077fae */ /* 0x000fe80008121850 */
[----:B------:R-:W-:Y:S04]  /*17780*/  LDGSTS.E [R7+0x6d80], desc[UR16][R76.64], P0 ;  /* 0x06d800004c077fae */ /* 0x000fe80008121850 */
[----:B------:R-:W-:Y:S04]  /*17790*/  LDGSTS.E [R7+0x7180], desc[UR16][R90.64], P0 ;  /* 0x071800005a077fae */ /* 0x000fe80008121850 */
[----:B------:R1:W-:Y:S04]  /*177a0*/  STL.64 [R1+0xd20], R18 ;  /* 0x000d201201007387 */ /* 0x0003e80000100a00 */
[----:B------:R-:W-:Y:S04]  /*177b0*/  LDGSTS.E [R7+0x7580], desc[UR16][R104.64], P0 ;  /* 0x0758000068077fae */ /* 0x000fe80008121850 */
[----:B------:R-:W-:Y:S04]  /*177c0*/  LDGSTS.E [R7+0x7980], desc[UR16][R118.64], P0 ;  /* 0x0798000076077fae */ /* 0x000fe80008121850 */
[----:B-1----:R-:W2:Y:S04]  /*177d0*/  LDL.64 R18, [R1+0x4a0] ;  /* 0x0004a00001127983 */ /* 0x002ea80000100a00 */
[----:B------:R-:W-:Y:S04]  /*177e0*/  LDGSTS.E [R7+0x7d80], desc[UR16][R132.64], P0 ;  /* 0x07d8000084077fae */ /* 0x000fe80008121850 */
[----:B------:R1:W-:Y:S04]  /*177f0*/  STL.64 [R1+0xd30], R6 ;  /* 0x000d300601007387 */ /* 0x0003e80000100a00 */
[----:B-1----:R-:W4:Y:S01]  /*17800*/  LDL.64 R6, [R1+0x4e0] ;  /* 0x0004e00001067983 */ /* 0x002f220000100a00 */
[----:B------:R-:W-:-:S02]  /*17810*/  VIADD R8, R8, UR7 ;  /* 0x0000000708087c36 */ /* 0x000fc40008000000 */
[----:B------:R-:W-:-:S03]  /*17820*/  VIADD R9, R9, UR7 ;  /* 0x0000000709097c36 */ /* 0x000fc60008000000 */
[----:B----4-:R-:W-:Y:S04]  /*17830*/  LDGSTS.E [R8+0x200], desc[UR16][R6.64], P0 ;  /* 0x0020000006087fae */ /* 0x010fe80008121850 */
[----:B--2---:R-:W-:Y:S04]  /*17840*/  LDGSTS.E [R8+0x600], desc[UR16][R18.64], P0 ;  /* 0x0060000012087fae */ /* 0x004fe80008121850 */
[----:B------:R-:W-:Y:S04]  /*17850*/  LDGSTS.E [R8+0xa00], desc[UR16][R16.64], P0 ;  /* 0x00a0000010087fae */ /* 0x000fe80008121850 */
[----:B------:R-:W2:Y:S04]  /*17860*/  LDL.64 R6, [R1+0x4d8] ;  /* 0x0004d80001067983 */ /* 0x000ea80000100a00 */
[----:B------:R-:W4:Y:S04]  /*17870*/  LDL.64 R18, [R1+0x498] ;  /* 0x0004980001127983 */ /* 0x000f280000100a00 */
[----:B---3--:R-:W-:Y:S04]  /*17880*/  LDGSTS.E [R8+0xe00], desc[UR16][R14.64], P0 ;  /* 0x00e000000e087fae */ /* 0x008fe80008121850 */
        /* <DEDUP_REMOVED lines=40> */
[----:B------:R-:W3:Y:S04]  /*17b10*/  LDL.64 R154, [R1] ;  /* 0x00000000019a7983 */ /* 0x000ee80000100a00 */
        /* <DEDUP_REMOVED lines=8> */
[----:B------:R-:W-:Y:S04]  /*17ba0*/  STL.64 [R1+0xd10], R20 ;  /* 0x000d101401007387 */ /* 0x000fe80000100a00 */
[----:B--2---:R-:W-:Y:S04]  /*17bb0*/  LDGSTS.E [R9+0x280], desc[UR16][R6.64], P0 ;  /* 0x0028000006097fae */ /* 0x004fe80008121850 */
[----:B----4-:R-:W-:Y:S04]  /*17bc0*/  LDGSTS.E [R9+0x680], desc[UR16][R18.64], P0 ;  /* 0x0068000012097fae */ /* 0x010fe80008121850 */
[----:B---3--:R-:W-:Y:S04]  /*17bd0*/  LDGSTS.E [R9+0xa80], desc[UR16][R16.64], P0 ;  /* 0x00a8000010097fae */ /* 0x008fe80008121850 */
[----:B------:R-:W2:Y:S04]  /*17be0*/  LDL.64 R18, [R1+0x4d0] ;  /* 0x0004d00001127983 */ /* 0x000ea80000100a00 */
[----:B------:R-:W-:Y:S04]  /*17bf0*/  LDGSTS.E [R9+0xe80], desc[UR16][R14.64], P0 ;  /* 0x00e800000e097fae */ /* 0x000fe80008121850 */
[----:B------:R-:W3:Y:S04]  /*17c00*/  LDL.64 R16, [R1+0x490] ;  /* 0x0004900001107983 */ /* 0x000ee80000100a00 */
[----:B------:R-:W-:Y:S04]  /*17c10*/  LDGSTS.E [R9+0x1280], desc[UR16][R182.64], P0 ;  /* 0x01280000b6097fae */ /* 0x000fe80008121850 */
[----:B------:R-:W4:Y:S04]  /*17c20*/  LDL.64 R14, [R1+0x458] ;  /* 0x00045800010e7983 */ /* 0x000f280000100a00 */
        /* <DEDUP_REMOVED lines=47> */
[----:B------:R-:W-:Y:S04]  /*17f20*/  STL.64 [R1+0xd18], R8 ;  /* 0x000d180801007387 */ /* 0x000fe80000100a00 */
[----:B--2---:R-:W-:Y:S04]  /*17f30*/  LDGSTS.E [R184+0x300], desc[UR16][R18.64], P0 ;  /* 0x0030000012b87fae */ /* 0x004fe80008121850 */
[----:B---3--:R-:W-:Y:S04]  /*17f40*/  LDGSTS.E [R184+0x700], desc[UR16][R16.64], P0 ;  /* 0x0070000010b87fae */ /* 0x008fe80008121850 */
[----:B----4-:R-:W-:Y:S04]  /*17f50*/  LDGSTS.E [R184+0xb00], desc[UR16][R14.64], P0 ;  /* 0x00b000000eb87fae */ /* 0x010fe80008121850 */
[----:B------:R-:W2:Y:S04]  /*17f60*/  LDL.64 R14, [R1+0x5e0] ;  /* 0x0005e000010e7983 */ /* 0x000ea80000100a00 */
[----:B------:R-:W-:Y:S04]  /*17f70*/  LDGSTS.E [R184+0xf00], desc[UR16][R232.64], P0 ;  /* 0x00f00000e8b87fae */ /* 0x000fe80008121850 */
[----:B------:R-:W-:Y:S04]  /*17f80*/  LDGSTS.E [R184+0x1300], desc[UR16][R156.64], P0 ;  /* 0x013000009cb87fae */ /* 0x000fe80008121850 */
[----:B------:R-:W3:Y:S04]  /*17f90*/  LDL.64 R232, [R1+0x4c8] ;  /* 0x0004c80001e87983 */ /* 0x000ee80000100a00 */
[----:B------:R-:W-:Y:S04]  /*17fa0*/  LDGSTS.E [R184+0x1700], desc[UR16][R158.64], P0 ;  /* 0x017000009eb87fae */ /* 0x000fe80008121850 */
[----:B------:R-:W4:Y:S04]  /*17fb0*/  LDL.64 R156, [R1+0x600] ;  /* 0x00060000019c7983 */ /* 0x000f280000100a00 */
[----:B------:R-:W-:Y:S04]  /*17fc0*/  LDGSTS.E [R184+0x1b00], desc[UR16][R154.64], P0 ;  /* 0x01b000009ab87fae */ /* 0x000fe80008121850 */
[----:B------:R-:W2:Y:S04]  /*17fd0*/  LDL.64 R158, [R1+0x5f8] ;  /* 0x0005f800019e7983 */ /* 0x000ea80000100a00 */
[----:B------:R-:W-:Y:S04]  /*17fe0*/  LDGSTS.E [R184+0x1f00], desc[UR16][R182.64], P0 ;  /* 0x01f00000b6b87fae */ /* 0x000fe80008121850 */
[----:B------:R-:W2:Y:S04]  /*17ff0*/  LDL.64 R154, [R1+0x5f0] ;  /* 0x0005f000019a7983 */ /* 0x000ea80000100a00 */
        /* <DEDUP_REMOVED lines=10> */
[----:B------:R1:W-:Y:S04]  /*180a0*/  STL.64 [R1+0xcf8], R10 ;  /* 0x000cf80a01007387 */ /* 0x0003e80000100a00 */
[----:B------:R-:W-:Y:S04]  /*180b0*/  LDGSTS.E [R184+0x4b00], desc[UR16][R168.64], P0 ;  /* 0x04b00000a8b87fae */ /* 0x000fe80008121850 */
[----:B------:R-:W2:Y:S04]  /*180c0*/  LDL.64 R182, [R1+0x5d8] ;  /* 0x0005d80001b67983 */ /* 0x000ea80000100a00 */
        /* <DEDUP_REMOVED lines=26> */
[----:B------:R-:W2:Y:S04]  /*18270*/  LDL.64 R160, [R1+0x568] ;  /* 0x0005680001a07983 */ /* 0x000ea80000100a00 */
[----:B------:R-:W2:Y:S04]  /*18280*/  LDL.64 R18, [R1+0x540] ;  /* 0x0005400001127983 */ /* 0x000ea80000100a00 */
[----:B-1----:R-:W2:Y:S04]  /*18290*/  LDL.64 R10, [R1+0x530] ;  /* 0x00053000010a7983 */ /* 0x002ea80000100a00 */
[----:B------:R-:W2:Y:S04]  /*182a0*/  LDL.64 R8, [R1+0x528] ;  /* 0x0005280001087983 */ /* 0x000ea80000100a00 */
[----:B---3--:R-:W-:Y:S04]  /*182b0*/  LDGSTS.E [R244+0x380], desc[UR16][R232.64], P0 ;  /* 0x00380000e8f47fae */ /* 0x008fe80008121850 */
[----:B----4-:R-:W-:Y:S04]  /*182c0*/  LDGSTS.E [R244+0x780], desc[UR16][R156.64], P0 ;  /* 0x007800009cf47fae */ /* 0x010fe80008121850 */
[----:B------:R-:W3:Y:S04]  /*182d0*/  LDL.64 R232, [R1+0x560] ;  /* 0x0005600001e87983 */ /* 0x000ee80000100a00 */
[----:B--2---:R-:W-:Y:S04]  /*182e0*/  LDGSTS.E [R244+0xb80], desc[UR16][R158.64], P0 ;  /* 0x00b800009ef47fae */ /* 0x004fe80008121850 */
[----:B------:R-:W2:Y:S04]  /*182f0*/  LDL.64 R156, [R1+0x558] ;  /* 0x00055800019c7983 */ /* 0x000ea80000100a00 */
[----:B------:R-:W-:Y:S04]  /*18300*/  LDGSTS.E [R244+0xf80], desc[UR16][R154.64], P0 ;  /* 0x00f800009af47fae */ /* 0x000fe80008121850 */
[----:B------:R-:W4:Y:S04]  /*18310*/  LDL.64 R158, [R1+0x550] ;  /* 0x00055000019e7983 */ /* 0x000f280000100a00 */
[----:B------:R-:W-:Y:S04]  /*18320*/  LDGSTS.E [R244+0x1380], desc[UR16][R2.64], P0 ;  /* 0x0138000002f47fae */ /* 0x000fe80008121850 */
[----:B------:R-:W4:Y:S04]  /*18330*/  LDL.64 R154, [R1+0x548] ;  /* 0x00054800019a7983 */ /* 0x000f280000100a00 */
[----:B------:R1:W-:Y:S04]  /*18340*/  STL.64 [R1+0xcf0], R2 ;  /* 0x000cf00201007387 */ /* 0x0003e80000100a00 */
[----:B------:R-:W4:Y:S04]  /*18350*/  LDL.64 R22, [R1+0x520] ;  /* 0x0005200001167983 */ /* 0x000f280000100a00 */
[----:B------:R-:W4:Y:S04]  /*18360*/  LDL.64 R20, [R1+0x518] ;  /* 0x0005180001147983 */ /* 0x000f280000100a00 */
[----:B-1----:R-:W4:Y:S04]  /*18370*/  LDL.64 R2, [R1+0x538] ;  /* 0x0005380001027983 */ /* 0x002f280000100a00 */
[----:B------:R-:W4:Y:S04]  /*18380*/  LDL.64 R6, [R1+0x510] ;  /* 0x0005100001067983 */ /* 0x000f280000100a00 */
[----:B------:R-:W-:Y:S04]  /*18390*/  LDGSTS.E [R244+0x1780], desc[UR16][R14.64], P0 ;  /* 0x017800000ef47fae */ /* 0x000fe80008121850 */
[----:B------:R-:W4:Y:S04]  /*183a0*/  LDL.LU.64 R16, [R1+0x658] ;  /* 0x0006580001107983 */ /* 0x000f280000300a00 */
[----:B------:R-:W4:Y:S04]  /*183b0*/  LDL.LU.64 R14, [R1+0x650] ;  /* 0x00065000010e7983 */ /* 0x000f280000300a00 */
[----:B------:R-:W-:Y:S04]  /*183c0*/  LDGSTS.E [R244+0x1b80], desc[UR16][R182.64], P0 ;  /* 0x01b80000b6f47fae */ /* 0x000fe80008121850 */
[----:B------:R-:W-:Y:S04]  /*183d0*/  LDGSTS.E [R244+0x1f80], desc[UR16][R180.64], P0 ;  /* 0x01f80000b4f47fae */ /* 0x000fe80008121850 */
[----:B------:R-:W4:Y:S04]  /*183e0*/  LDL.LU.64 R182, [R1+0xdd8] ;  /* 0x000dd80001b67983 */ /* 0x000f280000300a00 */
        /* <DEDUP_REMOVED lines=23> */
[----:B------:R-:W-:Y:S04]  /*18560*/  LDGSTS.E [R244+0x5380], desc[UR16][R160.64], P0 ;  /* 0x05380000a0f47fae */ /* 0x000fe80008121850 */
[----:B------:R-:W4:Y:S04]  /*18570*/  LDL.LU.64 R164, [R1+0xd78] ;  /* 0x000d780001a47983 */ /* 0x000f280000300a00 */
[----:B------:R-:W4:Y:S04]  /*18580*/  LDL.LU.64 R162, [R1+0xd70] ;  /* 0x000d700001a27983 */ /* 0x000f280000300a00 */
[----:B------:R-:W4:Y:S04]  /*18590*/  LDL.LU.64 R160, [R1+0xd68] ;  /* 0x000d680001a07983 */ /* 0x000f280000300a00 */
[----:B---3--:R-:W-:Y:S04]  /*185a0*/  LDGSTS.E [R244+0x5780], desc[UR16][R232.64], P0 ;  /* 0x05780000e8f47fae */ /* 0x008fe80008121850 */
[----:B--2---:R-:W-:Y:S04]  /*185b0*/  LDGSTS.E [R244+0x5b80], desc[UR16][R156.64], P0 ;  /* 0x05b800009cf47fae */ /* 0x004fe80008121850 */
[----:B------:R-:W2:Y:S04]  /*185c0*/  LDL.LU.64 R232, [R1+0xd60] ;  /* 0x000d600001e87983 */ /* 0x000ea80000300a00 */
[----:B----4-:R-:W-:Y:S04]  /*185d0*/  LDGSTS.E [R244+0x5f80], desc[UR16][R158.64], P0 ;  /* 0x05f800009ef47fae */ /* 0x010fe80008121850 */
[----:B------:R-:W3:Y:S04]  /*185e0*/  LDL.LU.64 R156, [R1+0xd58] ;  /* 0x000d5800019c7983 */ /* 0x000ee80000300a00 */
[----:B------:R-:W-:Y:S04]  /*185f0*/  LDGSTS.E [R244+0x6380], desc[UR16][R154.64], P0 ;  /* 0x063800009af47fae */ /* 0x000fe80008121850 */
[----:B------:R1:W-:Y:S04]  /*18600*/  LDGSTS.E [R244+0x6780], desc[UR16][R18.64], P0 ;  /* 0x0678000012f47fae */ /* 0x0003e80008121850 */
[----:B------:R-:W4:Y:S04]  /*18610*/  LDL.LU.64 R158, [R1+0xd50] ;  /* 0x000d5000019e7983 */ /* 0x000f280000300a00 */
[----:B------:R-:W2:Y:S04]  /*18620*/  LDL.LU.64 R154, [R1+0xd48] ;  /* 0x000d4800019a7983 */ /* 0x000ea80000300a00 */
[----:B------:R-:W-:Y:S04]  /*18630*/  LDGSTS.E [R244+0x6b80], desc[UR16][R2.64], P0 ;  /* 0x06b8000002f47fae */ /* 0x000fe80008121850 */
[----:B------:R-:W-:Y:S04]  /*18640*/  LDGSTS.E [R244+0x6f80], desc[UR16][R10.64], P0 ;  /* 0x06f800000af47fae */ /* 0x000fe80008121850 */
[----:B------:R-:W-:Y:S04]  /*18650*/  LDGSTS.E [R244+0x7380], desc[UR16][R8.64], P0 ;  /* 0x0738000008f47fae */ /* 0x000fe80008121850 */
[----:B------:R-:W-:Y:S04]  /*18660*/  LDGSTS.E [R244+0x7780], desc[UR16][R22.64], P0 ;  /* 0x0778000016f47fae */ /* 0x000fe80008121850 */
[----:B------:R-:W-:Y:S04]  /*18670*/  LDGSTS.E [R244+0x7b80], desc[UR16][R20.64], P0 ;  /* 0x07b8000014f47fae */ /* 0x000fe80008121850 */
[----:B------:R1:W-:Y:S02]  /*18680*/  LDGSTS.E [R244+0x7f80], desc[UR16][R6.64], P0 ;  /* 0x07f8000006f47fae */ /* 0x0003e40008121850 */
[----:B-1----:R-:W1:Y:S02]  /*18690*/  S2R R19, SR_TID.X ;  /* 0x0000000000137919 */ /* 0x002e640000002100 */
[----:B------:R-:W0:Y:S01]  /*186a0*/  LDGDEPBAR ;  /* 0x00000000000079af */ /* 0x000e220000000000 */
[----:B------:R-:W-:-:S02]  /*186b0*/  SEL R6, RZ, 0x4, P5 ;  /* 0x00000004ff067807 */ /* 0x000fc40002800000 */
[----:B------:R-:W-:Y:S02]  /*186c0*/  ISETP.NE.U32.AND P5, PT, R153, RZ, PT ;  /* 0x000000ff9900720c */ /* 0x000fe40003fa5070 */
[----:B------:R-:W3:Y:S01]  /*186d0*/  LDL.LU R153, [R1+0xd44] ;  /* 0x000d440001997983 */ /* 0x000ee20000300800 */
[C---:B------:R-:W-:Y:S01]  /*186e0*/  IMAD.WIDE R10, R185.reuse, 0x4, R16 ;  /* 0x00000004b90a7825 */ /* 0x040fe200078e0210 */
[----:B------:R-:W-:Y:S03]  /*186f0*/  BAR.SYNC.DEFER_BLOCKING 0x0 ;  /* 0x0000000000007b1d */ /* 0x000fe60000010000 */
[----:B------:R-:W-:Y:S01]  /*18700*/  IMAD.WIDE R2, R185, 0x4, R14 ;  /* 0x00000004b9027825 */ /* 0x000fe200078e020e */
[----:B------:R-:W-:Y:S02]  /*18710*/  SEL R6, R6, RZ, P4 ;  /* 0x000000ff06067207 */ /* 0x000fe40002000000 */
[----:B-1----:R-:W-:-:S04]  /*18720*/  SHF.R.U32.HI R19, RZ, 0x6, R19 ;  /* 0x00000006ff137819 */ /* 0x002fc80000011613 */
[----:B------:R-:W-:-:S04]  /*18730*/  SGXT.U32 R19, R19, 0x1 ;  /* 0x000000011313781a */ /* 0x000fc80000000000 */
[----:B------:R-:W-:-:S04]  /*18740*/  LOP3.LUT R19, R19, 0x60, RZ, 0xfc, !PT ;  /* 0x0000006013137812 */ /* 0x000fc800078efcff */
[----:B------:R-:W-:Y:S01]  /*18750*/  ISETP.GE.AND P0, PT, R19, UR4, PT ;  /* 0x0000000413007c0c */ /* 0x000fe2000bf06270 */
[----:B------:R-:W-:Y:S03]  /*18760*/  STL.64 [R1+0x658], R10 ;  /* 0x0006580a01007387 */ /* 0x000fe60000100a00 */
[----:B------:R-:W-:Y:S01]  /*18770*/  SEL R8, RZ, 0x4, P0 ;  /* 0x00000004ff087807 */ /* 0x000fe20000000000 */
[----:B------:R3:W-:Y:S01]  /*18780*/  STL.64 [R1+0x650], R2 ;  /* 0x0006500201007387 */ /* 0x0007e20000100a00 */
[----:B------:R-:W-:Y:S01]  /*18790*/  ISETP.NE.U32.AND P0, PT, R6, RZ, PT ;  /* 0x000000ff0600720c */ /* 0x000fe20003f05070 */
[----:B------:R-:W-:-:S05]  /*187a0*/  IMAD.WIDE R6, R185, 0x4, R150 ;  /* 0x00000004b9067825 */ /* 0x000fca00078e0296 */
[----:B------:R2:W-:Y:S04]  /*187b0*/  STL.64 [R1+0x670], R6 ;  /* 0x0006700601007387 */ /* 0x0005e80000100a00 */
[----:B------:R-:W-:Y:S01]  /*187c0*/  @!PT LDS RZ, [RZ] ;  /* 0x00000000fffff984 */ /* 0x000fe20000000800 */
[----:B------:R-:W-:Y:S01]  /*187d0*/  @!PT LDS RZ, [RZ] ;  /* 0x00000000fffff984 */ /* 0x000fe20000000800 */
[----:B------:R-:W-:Y:S01]  /*187e0*/  @!PT LDS RZ, [RZ] ;  /* 0x00000000fffff984 */ /* 0x000fe20000000800 */
[----:B------:R-:W-:Y:S04]  /*187f0*/  LDGSTS.E [R246+0x68000], desc[UR16][R10.64], P2 ;  /* 0x680000000af67fae */ /* 0x000fe80009121850 */
[----:B------:R3:W-:Y:S01]  /*18800*/  LDGSTS.E [R246+0x68008], desc[UR16][R2.64], P3 ;  /* 0x6800800002f67fae */ /* 0x0007e20009921850 */
[----:B------:R-:W1:Y:S01]  /*18810*/  S2R R15, SR_TID.X ;  /* 0x00000000000f7919 */ /* 0x000e620000002100 */
[----:B------:R-:W-:-:S02]  /*18820*/  SEL R150, R8, RZ, P4 ;  /* 0x000000ff08967207 */ /* 0x000fc40002000000 */
[----:B------:R2:W-:Y:S01]  /*18830*/  LDGSTS.E [R246+0x6a000], desc[UR16][R6.64], P1 ;  /* 0x6a00000006f67fae */ /* 0x0005e20008921850 */
[----:B-1----:R-:W-:-:S04]  /*18840*/  SHF.R.U32.HI R15, RZ, 0x6, R15 ;  /* 0x00000006ff0f7819 */ /* 0x002fc8000001160f */
[----:B------:R-:W-:Y:S01]  /*18850*/  SGXT.U32 R15, R15, 0x1 ;  /* 0x000000010f0f781a */ /* 0x000fe20000000000 */
[----:B---3--:R-:W-:-:S05]  /*18860*/  IMAD.WIDE R2, R185, 0x4, R152 ;  /* 0x00000004b9027825 */ /* 0x008fca00078e0298 */
[----:B------:R4:W-:Y:S04]  /*18870*/  STL.64 [R1+0x678], R2 ;  /* 0x0006780201007387 */ /* 0x0009e80000100a00 */
[----:B------:R-:W3:Y:S04]  /*18880*/  LDL.LU.64 R18, [R1+0x648] ;  /* 0x0006480001127983 */ /* 0x000ee80000300a00 */
[----:B------:R-:W3:Y:S01]  /*18890*/  LDL.LU.64 R16, [R1+0x640] ;  /* 0x0006400001107983 */ /* 0x000ee20000300a00 */
[----:B------:R-:W-:Y:S01]  /*188a0*/  LOP3.LUT R15, R15, 0x62, RZ, 0xfc, !PT ;  /* 0x000000620f0f7812 */ /* 0x000fe200078efcff */
[----:B--2---:R-:W-:-:S02]  /*188b0*/  IMAD.WIDE R6, R185, 0x4, R154 ;  /* 0x00000004b9067825 */ /* 0x004fc400078e029a */
[----:B------:R4:W-:Y:S01]  /*188c0*/  LDGSTS.E [R246+0x6a008], desc[UR16][R2.64], P6 ;  /* 0x6a00800002f67fae */ /* 0x0009e2000b121850 */
[----:B------:R-:W-:Y:S02]  /*188d0*/  ISETP.GE.AND P2, PT, R15, UR4, PT ;  /* 0x000000040f007c0c */ /* 0x000fe4000bf46270 */
[----:B------:R-:W1:Y:S01]  /*188e0*/  S2R R15, SR_TID.X ;  /* 0x00000000000f7919 */ /* 0x000e620000002100 */
[----:B------:R2:W-:Y:S01]  /*188f0*/  LDGSTS.E [R246+0x6c000], desc[UR16][R6.64], P5 ;  /* 0x6c00000006f67fae */ /* 0x0005e2000a921850 */
[----:B-1----:R-:W-:-:S04]  /*18900*/  SHF.R.U32.HI R15, RZ, 0x6, R15 ;  /* 0x00000006ff0f7819 */ /* 0x002fc8000001160f */
[----:B------:R-:W-:-:S04]  /*18910*/  SGXT.U32 R15, R15, 0x1 ;  /* 0x000000010f0f781a */ /* 0x000fc80000000000 */
[----:B------:R-:W-:-:S04]  /*18920*/  LOP3.LUT R15, R15, 0x4, RZ, 0xfc, !PT ;  /* 0x000000040f0f7812 */ /* 0x000fc800078efcff */
[----:B------:R-:W-:Y:S02]  /*18930*/  ISETP.GE.AND P3, PT, R15, UR4, PT ;  /* 0x000000040f007c0c */ /* 0x000fe4000bf66270 */
[----:B------:R-:W1:Y:S01]  /*18940*/  S2R R15, SR_TID.X ;  /* 0x00000000000f7919 */ /* 0x000e620000002100 */
[----:B------:R-:W-:Y:S02]  /*18950*/  SEL R151, RZ, 0x4, P2 ;  /* 0x00000004ff977807 */ /* 0x000fe40001000000 */
[----:B------:R-:W-:Y:S02]  /*18960*/  ISETP.NE.U32.AND P2, PT, R150, RZ, PT ;  /* 0x000000ff9600720c */ /* 0x000fe40003f45070 */
[----:B------:R-:W-:Y:S02]  /*18970*/  SEL R150, R151, RZ, P4 ;  /* 0x000000ff97967207 */ /* 0x000fe40002000000 */
[----:B------:R-:W-:Y:S02]  /*18980*/  SEL R151, RZ, 0x4, P3 ;  /* 0x00000004ff977807 */ /* 0x000fe40001800000 */
[----:B------:R-:W-:-:S02]  /*18990*/  ISETP.NE.U32.AND P1, PT, R150, RZ, PT ;  /* 0x000000ff9600720c */ /* 0x000fc40003f25070 */
[----:B------:R-:W-:Y:S01]  /*189a0*/  SEL R151, R151, RZ, P4 ;  /* 0x000000ff97977207 */ /* 0x000fe20002000000 */
[----:B----4-:R-:W-:Y:S01]  /*189b0*/  IMAD.WIDE R2, R185, 0x4, R158 ;  /* 0x00000004b9027825 */ /* 0x010fe200078e029e */
[----:B------:R2:W-:Y:S01]  /*189c0*/  STL.64 [R1+0x6a0], R6 ;  /* 0x0006a00601007387 */ /* 0x0005e20000100a00 */
[----:B-1----:R-:W-:-:S03]  /*189d0*/  SHF.R.U32.HI R15, RZ, 0x6, R15 ;  /* 0x00000006ff0f7819 */ /* 0x002fc6000001160f */
[----:B------:R1:W-:Y:S01]  /*189e0*/  LDGSTS.E [R246+0x6c008], desc[UR16][R2.64], P0 ;  /* 0x6c00800002f67fae */ /* 0x0003e20008121850 */
[----:B------:R-:W-:-:S04]  /*189f0*/  SGXT.U32 R15, R15, 0x1 ;  /* 0x000000010f0f781a */ /* 0x000fc80000000000 */
[----:B------:R-:W-:-:S04]  /*18a00*/  LOP3.LUT R15, R15, 0x6, RZ, 0xfc, !PT ;  /* 0x000000060f0f7812 */ /* 0x000fc800078efcff */
[----:B------:R-:W-:-:S04]  /*18a10*/  ISETP.GE.AND P3, PT, R15, UR4, PT ;  /* 0x000000040f007c0c */ /* 0x000fc8000bf66270 */
[----:B------:R-:W-:Y:S02]  /*18a20*/  SEL R150, RZ, 0x4, P3 ;  /* 0x00000004ff967807 */ /* 0x000fe40001800000 */
[----:B------:R-:W-:Y:S02]  /*18a30*/  ISETP.NE.U32.AND P3, PT, R151, RZ, PT ;  /* 0x000000ff9700720c */ /* 0x000fe40003f65070 */
[----:B------:R-:W-:Y:S01]  /*18a40*/  SEL R151, R150, RZ, P4 ;  /* 0x000000ff96977207 */ /* 0x000fe20002000000 */
[----:B------:R1:W-:Y:S01]  /*18a50*/  STL.64 [R1+0x6b0], R2 ;  /* 0x0006b00201007387 */ /* 0x0003e20000100a00 */
[----:B--2---:R-:W-:Y:S02]  /*18a60*/  IMAD.WIDE R6, R185, 0x4, R156 ;  /* 0x00000004b9067825 */ /* 0x004fe400078e029c */
[----:B------:R-:W-:-:S03]  /*18a70*/  ISETP.NE.U32.AND P5, PT, R151, RZ, PT ;  /* 0x000000ff9700720c */ /* 0x000fc60003fa5070 */
[----:B------:R2:W-:Y:S04]  /*18a80*/  STL.64 [R1+0x708], R6 ;  /* 0x0007080601007387 */ /* 0x0005e80000100a00 */
[----:B------:R2:W-:Y:S01]  /*18a90*/  LDGSTS.E [R246+0x6e000], desc[UR16][R6.64], P2 ;  /* 0x6e00000006f67fae */ /* 0x0005e20009121850 */
[----:B-1----:R-:W-:-:S05]  /*18aa0*/  IMAD.WIDE R2, R185, 0x4, R232 ;  /* 0x00000004b9027825 */ /* 0x002fca00078e02e8 */
[----:B------:R1:W-:Y:S04]  /*18ab0*/  STL.64 [R1+0x710], R2 ;  /* 0x0007100201007387 */ /* 0x0003e80000100a00 */
[----:B------:R1:W-:Y:S01]  /*18ac0*/  LDGSTS.E [R246+0x6e008], desc[UR16][R2.64], P1 ;  /* 0x6e00800002f67fae */ /* 0x0003e20008921850 */
[----:B--2---:R-:W-:Y:S01]  /*18ad0*/  IMAD.WIDE R6, R185, 0x4, R160 ;  /* 0x00000004b9067825 */ /* 0x004fe200078e02a0 */
[----:B------:R-:W2:Y:S02]  /*18ae0*/  S2R R15, SR_TID.X ;  /* 0x00000000000f7919 */ /* 0x000ea40000002100 */
[----:B--2---:R-:W-:-:S04]  /*18af0*/  SHF.R.U32.HI R15, RZ, 0x6, R15 ;  /* 0x00000006ff0f7819 */ /* 0x004fc8000001160f */
[----:B------:R-:W-:-:S04]  /*18b00*/  SGXT.U32 R15, R15, 0x1 ;  /* 0x000000010f0f781a */ /* 0x000fc80000000000 */
[----:B------:R-:W-:-:S04]  /*18b10*/  LOP3.LUT R15, R15, 0x24, RZ, 0xfc, !PT ;  /* 0x000000240f0f7812 */ /* 0x000fc800078efcff */
[----:B------:R-:W-:Y:S02]  /*18b20*/  ISETP.GE.AND P6, PT, R15, UR4, PT ;  /* 0x000000040f007c0c */ /* 0x000fe4000bfc6270 */
[----:B------:R-:W2:Y:S01]  /*18b30*/  S2R R15, SR_TID.X ;  /* 0x00000000000f7919 */ /* 0x000ea20000002100 */
[----:B---3--:R-:W-:-:S04]  /*18b40*/  IMAD.WIDE R232, R185, 0x4, R18 ;  /* 0x00000004b9e87825 */ /* 0x008fc800078e0212 */
[C---:B-1----:R-:W-:Y:S01]  /*18b50*/  IMAD.WIDE R2, R185.reuse, 0x4, R16 ;  /* 0x00000004b9027825 */ /* 0x042fe200078e0210 */
[----:B------:R-:W-:Y:S04]  /*18b60*/  LDGSTS.E [R247+0x68000], desc[UR16][R232.64], P3 ;  /* 0x68000000e8f77fae */ /* 0x000fe80009921850 */
[----:B------:R1:W-:Y:S04]  /*18b70*/  STL.64 [R1+0x640], R2 ;  /* 0x0006400201007387 */ /* 0x0003e80000100a00 */
[----:B------:R1:W-:Y:S04]  /*18b80*/  LDGSTS.E [R247+0x68008], desc[UR16][R2.64], P5 ;  /* 0x6800800002f77fae */ /* 0x0003e8000a921850 */
[----:B------:R-:W-:Y:S04]  /*18b90*/  STL.64 [R1+0xcd8], R232 ;  /* 0x000cd8e801007387 */ /* 0x000fe80000100a00 */
[----:B------:R3:W-:Y:S01]  /*18ba0*/  STL.64 [R1+0x648], R6 ;  /* 0x0006480601007387 */ /* 0x0007e20000100a00 */
[----:B-1----:R-:W-:-:S05]  /*18bb0*/  IMAD.WIDE R2, R185, 0x4, R162 ;  /* 0x00000004b9027825 */ /* 0x002fca00078e02a2 */
[----:B------:R1:W-:Y:S04]  /*18bc0*/  STL.64 [R1+0x668], R2 ;  /* 0x0006680201007387 */ /* 0x0003e80000100a00 */
[----:B------:R-:W4:Y:S04]  /*18bd0*/  LDL.LU.64 R18, [R1+0x638] ;  /* 0x0006380001127983 */ /* 0x000f280000300a00 */
[----:B------:R-:W4:Y:S01]  /*18be0*/  LDL.LU.64 R16, [R1+0x630] ;  /* 0x0006300001107983 */ /* 0x000f220000300a00 */
[--C-:B--2---:R-:W-:Y:S02]  /*18bf0*/  SHF.R.U32.HI R14, RZ, 0x6, R15.reuse ;  /* 0x00000006ff0e7819 */ /* 0x104fe4000001160f */
[----:B------:R-:W-:-:S04]  /*18c00*/  SHF.R.U32.HI R15, RZ, 0x6, R15 ;  /* 0x00000006ff0f7819 */ /* 0x000fc8000001160f */
[----:B------:R-:W-:-:S04]  /*18c10*/  SGXT.U32 R15, R15, 0x1 ;  /* 0x000000010f0f781a */ /* 0x000fc80000000000 */
[----:B------:R-:W-:-:S04]  /*18c20*/  LOP3.LUT R15, R15, 0x44, RZ, 0xfc, !PT ;  /* 0x000000440f0f7812 */ /* 0x000fc800078efcff */
[----:B------:R-:W-:Y:S02]  /*18c30*/  ISETP.GE.AND P0, PT, R15, UR4, PT ;  /* 0x000000040f007c0c */ /* 0x000fe4000bf06270 */
[----:B------:R-:W2:Y:S01]  /*18c40*/  S2R R15, SR_TID.X ;  /* 0x00000000000f7919 */ /* 0x000ea20000002100 */
[----:B------:R-:W-:-:S04]  /*18c50*/  SGXT.U32 R14, R14, 0x1 ;  /* 0x000000010e0e781a */ /* 0x000fc80000000000 */
[----:B------:R-:W-:Y:S02]  /*18c60*/  LOP3.LUT R14, R14, 0x26, RZ, 0xfc, !PT ;  /* 0x000000260e0e7812 */ /* 0x000fe400078efcff */
[----:B------:R-:W-:Y:S02]  /*18c70*/  SEL R150, RZ, 0x4, P6 ;  /* 0x00000004ff967807 */ /* 0x000fe40003000000 */
[----:B------:R-:W-:Y:S02]  /*18c80*/  ISETP.GE.AND P6, PT, R14, UR4, PT ;  /* 0x000000040e007c0c */ /* 0x000fe4000bfc6270 */
[--C-:B--2---:R-:W-:Y:S02]  /*18c90*/  SHF.R.U32.HI R14, RZ, 0x6, R15.reuse ;  /* 0x00000006ff0e7819 */ /* 0x104fe4000001160f */
[----:B------:R-:W-:-:S04]  /*18ca0*/  SHF.R.U32.HI R15, RZ, 0x6, R15 ;  /* 0x00000006ff0f7819 */ /* 0x000fc8000001160f */
[----:B------:R-:W-:-:S04]  /*18cb0*/  SGXT.U32 R15, R15, 0x1 ;  /* 0x000000010f0f781a */ /* 0x000fc80000000000 */
[----:B------:R-:W-:-:S04]  /*18cc0*/  LOP3.LUT R15, R15, 0x64, RZ, 0xfc, !PT ;  /* 0x000000640f0f7812 */ /* 0x000fc800078efcff */
[----:B------:R-:W-:Y:S02]  /*18cd0*/  ISETP.GE.AND P2, PT, R15, UR4, PT ;  /* 0x000000040f007c0c */ /* 0x000fe4000bf46270 */
[----:B------:R-:W2:Y:S02]  /*18ce0*/  S2R R15, SR_TID.X ;  /* 0x00000000000f7919 */ /* 0x000ea40000002100 */
[----:B--2---:R-:W-:-:S04]  /*18cf0*/  SHF.R.U32.HI R15, RZ, 0x6, R15 ;  /* 0x00000006ff0f7819 */ /* 0x004fc8000001160f */
[----:B------:R-:W-:-:S04]  /*18d00*/  SGXT.U32 R15, R15, 0x1 ;  /* 0x000000010f0f781a */ /* 0x000fc80000000000 */
[----:B------:R-:W-:-:S04]  /*18d10*/  LOP3.LUT R15, R15, 0x66, RZ, 0xfc, !PT ;  /* 0x000000660f0f7812 */ /* 0x000fc800078efcff */
[----:B------:R-:W-:Y:S02]  /*18d20*/  ISETP.GE.AND P3, PT, R15, UR4, PT ;  /* 0x000000040f007c0c */ /* 0x000fe4000bf66270 */
[----:B------:R-:W2:Y:S01]  /*18d30*/  S2R R15, SR_TID.X ;  /* 0x00000000000f7919 */ /* 0x000ea20000002100 */
[----:B------:R-:W-:Y:S02]  /*18d40*/  SGXT.U32 R14, R14, 0x1 ;  /* 0x000000010e0e781a */ /* 0x000fe40000000000 */
[----:B------:R-:W-:Y:S02]  /*18d50*/  SEL R150, R150, RZ, P4 ;  /* 0x000000ff96967207 */ /* 0x000fe40002000000 */
[----:B------:R-:W-:Y:S02]  /*18d60*/  SEL R151, RZ, 0x4, P6 ;  /* 0x00000004ff977807 */ /* 0x000fe40003000000 */
[----:B------:R-:W-:Y:S02]  /*18d70*/  LOP3.LUT R14, R14, 0x46, RZ, 0xfc, !PT ;  /* 0x000000460e0e7812 */ /* 0x000fe400078efcff */
[----:B------:R-:W-:-:S02]  /*18d80*/  ISETP.NE.U32.AND P6, PT, R150, RZ, PT ;  /* 0x000000ff9600720c */ /* 0x000fc40003fc5070 */
[----:B------:R-:W-:Y:S02]  /*18d90*/  SEL R151, R151, RZ, P4 ;  /* 0x000000ff97977207 */ /* 0x000fe40002000000 */
[----:B------:R-:W-:Y:S02]  /*18da0*/  SEL R150, RZ, 0x4, P0 ;  /* 0x00000004ff967807 */ /* 0x000fe40000000000 */
[----:B------:R-:W-:Y:S02]  /*18db0*/  ISETP.GE.AND P0, PT, R14, UR4, PT ;  /* 0x000000040e007c0c */ /* 0x000fe4000bf06270 */
[----:B------:R-:W-:Y:S02]  /*18dc0*/  ISETP.NE.U32.AND P1, PT, R151, RZ, PT ;  /* 0x000000ff9700720c */ /* 0x000fe40003f25070 */
[----:B------:R-:W-:Y:S02]  /*18dd0*/  SEL R151, R150, RZ, P4 ;  /* 0x000000ff96977207 */ /* 0x000fe40002000000 */
[----:B------:R-:W-:Y:S01]  /*18de0*/  SEL R150, RZ, 0x4, P0 ;  /* 0x00000004ff967807 */ /* 0x000fe20000000000 */
[----:B------:R3:W-:Y:S01]  /*18df0*/  LDGSTS.E [R247+0x6a000], desc[UR16][R6.64], P6 ;  /* 0x6a00000006f77fae */ /* 0x0007e2000b121850 */
[----:B--2---:R-:W-:-:S07]  /*18e00*/  SHF.R.U32.HI R15, RZ, 0x6, R15 ;  /* 0x00000006ff0f7819 */ /* 0x004fce000001160f */
[----:B------:R1:W-:Y:S01]  /*18e10*/  LDGSTS.E [R247+0x6a008], desc[UR16][R2.64], P1 ;  /* 0x6a00800002f77fae */ /* 0x0003e20008921850 */
[----:B------:R-:W-:Y:S02]  /*18e20*/  SGXT.U32 R15, R15, 0x1 ;  /* 0x000000010f0f781a */ /* 0x000fe40000000000 */
[----:B------:R-:W-:Y:S02]  /*18e30*/  SEL R150, R150, RZ, P4 ;  /* 0x000000ff96967207 */ /* 0x000fe40002000000 */
[----:B------:R-:W-:Y:S02]  /*18e40*/  LOP3.LUT R15, R15, 0x8, RZ, 0xfc, !PT ;  /* 0x000000080f0f7812 */ /* 0x000fe400078efcff */
[----:B------:R-:W-:Y:S02]  /*18e50*/  ISETP.NE.U32.AND P0, PT, R151, RZ, PT ;  /* 0x000000ff9700720c */ /* 0x000fe40003f05070 */
[----:B------:R-:W-:Y:S02]  /*18e60*/  SEL R151, RZ, 0x4, P2 ;  /* 0x00000004ff977807 */ /* 0x000fe40001000000 */
[----:B------:R-:W-:-:S02]  /*18e70*/  ISETP.NE.U32.AND P2, PT, R150, RZ, PT ;  /* 0x000000ff9600720c */ /* 0x000fc40003f45070 */
[----:B------:R-:W-:Y:S02]  /*18e80*/  ISETP.GE.AND P5, PT, R15, UR4, PT ;  /* 0x000000040f007c0c */ /* 0x000fe4000bfa6270 */
[----:B------:R-:W2:Y:S01]  /*18e90*/  S2R R15, SR_TID.X ;  /* 0x00000000000f7919 */ /* 0x000ea20000002100 */
[----:B---3--:R-:W-:-:S04]  /*18ea0*/  IMAD.WIDE R6, R185, 0x4, R164 ;  /* 0x00000004b9067825 */ /* 0x008fc800078e02a4 */
[C---:B-1----:R-:W-:Y:S01]  /*18eb0*/  IMAD.WIDE R2, R185.reuse, 0x4, R168 ;  /* 0x00000004b9027825 */ /* 0x042fe200078e02a8 */
[----:B------:R1:W-:Y:S04]  /*18ec0*/  STL.64 [R1+0x688], R6 ;  /* 0x0006880601007387 */ /* 0x0003e80000100a00 */
[----:B------:R1:W-:Y:S04]  /*18ed0*/  LDGSTS.E [R247+0x6c000], desc[UR16][R6.64], P0 ;  /* 0x6c00000006f77fae */ /* 0x0003e80008121850 */
[----:B------:R3:W-:Y:S04]  /*18ee0*/  STL.64 [R1+0x690], R2 ;  /* 0x0006900201007387 */ /* 0x0007e80000100a00 */
[----:B------:R3:W-:Y:S01]  /*18ef0*/  LDGSTS.E [R247+0x6c008], desc[UR16][R2.64], P2 ;  /* 0x6c00800002f77fae */ /* 0x0007e20009121850 */
[----:B-1----:R-:W-:-:S04]  /*18f00*/  IMAD.WIDE R6, R185, 0x4, R166 ;  /* 0x00000004b9067825 */ /* 0x002fc800078e02a6 */
[C---:B---3--:R-:W-:Y:S01]  /*18f10*/  IMAD.WIDE R2, R185.reuse, 0x4, R242 ;  /* 0x00000004b9027825 */ /* 0x048fe200078e02f2 */
[----:B------:R1:W-:Y:S03]  /*18f20*/  STL.64 [R1+0x6f8], R6 ;  /* 0x0006f80601007387 */ /* 0x0003e60000100a00 */
[----:B------:R-:W-:Y:S01]  /*18f30*/  IMAD.WIDE R242, R185, 0x4, R170 ;  /* 0x00000004b9f27825 */ /* 0x000fe200078e02aa */
[----:B------:R3:W-:Y:S01]  /*18f40*/  STL.64 [R1+0x700], R2 ;  /* 0x0007000201007387 */ /* 0x0007e20000100a00 */
[----:B--2---:R-:W-:-:S04]  /*18f50*/  SHF.R.U32.HI R15, RZ, 0x6, R15 ;  /* 0x00000006ff0f7819 */ /* 0x004fc8000001160f */
[----:B------:R-:W-:-:S04]  /*18f60*/  SGXT.U32 R15, R15, 0x1 ;  /* 0x000000010f0f781a */ /* 0x000fc80000000000 */
[----:B------:R-:W-:-:S04]  /*18f70*/  LOP3.LUT R15, R15, 0xa, RZ, 0xfc, !PT ;  /* 0x0000000a0f0f7812 */ /* 0x000fc800078efcff */
[----:B------:R-:W-:Y:S02]  /*18f80*/  ISETP.GE.AND P6, PT, R15, UR4, PT ;  /* 0x000000040f007c0c */ /* 0x000fe4000bfc6270 */
[----:B------:R-:W2:Y:S01]  /*18f90*/  S2R R15, SR_TID.X ;  /* 0x00000000000f7919 */ /* 0x000ea20000002100 */
[----:B------:R-:W-:Y:S02]  /*18fa0*/  SEL R150, R151, RZ, P4 ;  /* 0x000000ff97967207 */ /* 0x000fe40002000000 */
[----:B------:R-:W-:Y:S02]  /*18fb0*/  SEL R151, RZ, 0x4, P3 ;  /* 0x00000004ff977807 */ /* 0x000fe40001800000 */
[----:B------:R-:W-:Y:S02]  /*18fc0*/  ISETP.NE.U32.AND P3, PT, R150, RZ, PT ;  /* 0x000000ff9600720c */ /* 0x000fe40003f65070 */
[----:B------:R-:W-:Y:S02]  /*18fd0*/  SEL R150, R151, RZ, P4 ;  /* 0x000000ff97967207 */ /* 0x000fe40002000000 */
[----:B------:R-:W-:Y:S01]  /*18fe0*/  SEL R151, RZ, 0x4, P5 ;  /* 0x00000004ff977807 */ /* 0x000fe20002800000 */
[----:B----4-:R-:W-:-:S04]  /*18ff0*/  IMAD.WIDE R164, R185, 0x4, R18 ;  /* 0x00000004b9a47825 */ /* 0x010fc800078e0212 */
[----:B------:R-:W-:Y:S01]  /*19000*/  IMAD.WIDE R166, R185, 0x4, R16 ;  /* 0x00000004b9a67825 */ /* 0x000fe200078e0210 */
[----:B------:R-:W-:Y:S04]  /*19010*/  STL.64 [R1+0xce0], R164 ;  /* 0x000ce0a401007387 */ /* 0x000fe80000100a00 */
[----:B------:R-:W-:Y:S04]  /*19020*/  STL.64 [R1+0xce8], R166 ;  /* 0x000ce8a601007387 */ /* 0x000fe80000100a00 */
[----:B------:R-:W-:Y:S04]  /*19030*/  STL.64 [R1+0xd00], R242 ;  /* 0x000d00f201007387 */ /* 0x000fe80000100a00 */
[----:B------:R-:W4:Y:S04]  /*19040*/  LDL.LU.64 R18, [R1+0x628] ;  /* 0x0006280001127983 */ /* 0x000f280000300a00 */
[----:B------:R-:W4:Y:S01]  /*19050*/  LDL.LU.64 R16, [R1+0x620] ;  /* 0x0006200001107983 */ /* 0x000f220000300a00 */
[----:B--2---:R-:W-:-:S03]  /*19060*/  SHF.R.U32.HI R15, RZ, 0x6, R15 ;  /* 0x00000006ff0f7819 */ /* 0x004fc6000001160f */
[----:B------:R-:W-:Y:S01]  /*19070*/  LDGSTS.E [R247+0x6e000], desc[UR16][R6.64], P3 ;  /* 0x6e00000006f77fae */ /* 0x000fe20009921850 */
[----:B------:R-:W-:-:S04]  /*19080*/  SGXT.U32 R15, R15, 0x1 ;  /* 0x000000010f0f781a */ /* 0x000fc80000000000 */
[----:B------:R-:W-:Y:S02]  /*19090*/  LOP3.LUT R15, R15, 0x28, RZ, 0xfc, !PT ;  /* 0x000000280f0f7812 */ /* 0x000fe400078efcff */
[----:B------:R-:W-:Y:S02]  /*190a0*/  ISETP.NE.U32.AND P5, PT, R150, RZ, PT ;  /* 0x000000ff9600720c */ /* 0x000fe40003fa5070 */
[----:B------:R-:W-:Y:S02]  /*190b0*/  SEL R150, RZ, 0x4, P6 ;  /* 0x00000004ff967807 */ /* 0x000fe40003000000 */
[----:B------:R-:W-:Y:S02]  /*190c0*/  ISETP.GE.AND P6, PT, R15, UR4, PT ;  /* 0x000000040f007c0c */ /* 0x000fe4000bfc6270 */
[----:B------:R-:W2:Y:S01]  /*190d0*/  S2R R15, SR_TID.X ;  /* 0x00000000000f7919 */ /* 0x000ea20000002100 */
[----:B------:R-:W-:-:S06]  /*190e0*/  SEL R151, R151, RZ, P4 ;  /* 0x000000ff97977207 */ /* 0x000fcc0002000000 */
[----:B------:R1:W-:Y:S01]  /*190f0*/  LDGSTS.E [R247+0x6e008], desc[UR16][R2.64], P5 ;  /* 0x6e00800002f77fae */ /* 0x0003e2000a921850 */
[--C-:B--2---:R-:W-:Y:S02]  /*19100*/  SHF.R.U32.HI R14, RZ, 0x6, R15.reuse ;  /* 0x00000006ff0e7819 */ /* 0x104fe4000001160f */
[----:B------:R-:W-:-:S04]  /*19110*/  SHF.R.U32.HI R15, RZ, 0x6, R15 ;  /* 0x00000006ff0f7819 */ /* 0x000fc8000001160f */
[----:B------:R-:W-:-:S04]  /*19120*/  SGXT.U32 R15, R15, 0x1 ;  /* 0x000000010f0f781a */ /* 0x000fc80000000000 */
[----:B------:R-:W-:-:S04]  /*19130*/  LOP3.LUT R15, R15, 0x48, RZ, 0xfc, !PT ;  /* 0x000000480f0f7812 */ /* 0x000fc800078efcff */
[----:B------:R-:W-:Y:S02]  /*19140*/  ISETP.GE.AND P2, PT, R15, UR4, PT ;  /* 0x000000040f007c0c */ /* 0x000fe4000bf46270 */
[----:B------:R-:W2:Y:S01]  /*19150*/  S2R R15, SR_TID.X ;  /* 0x00000000000f7919 */ /* 0x000ea20000002100 */
[----:B------:R-:W-:Y:S02]  /*19160*/  SGXT.U32 R14, R14, 0x1 ;  /* 0x000000010e0e781a */ /* 0x000fe40000000000 */
[----:B------:R-:W-:Y:S02]  /*19170*/  ISETP.NE.U32.AND P1, PT, R151, RZ, PT ;  /* 0x000000ff9700720c */ /* 0x000fe40003f25070 */
[----:B------:R-:W-:Y:S02]  /*19180*/  LOP3.LUT R14, R14, 0x2a, RZ, 0xfc, !PT ;  /* 0x0000002a0e0e7812 */ /* 0x000fe400078efcff */
[----:B------:R-:W-:Y:S02]  /*19190*/  SEL R151, R150, RZ, P4 ;  /* 0x000000ff96977207 */ /* 0x000fe40002000000 */
[----:B------:R-:W-:-:S02]  /*191a0*/  SEL R150, RZ, 0x4, P6 ;  /* 0x00000004ff967807 */ /* 0x000fc40003000000 */
[----:B------:R-:W-:-:S05]  /*191b0*/  ISETP.GE.AND P6, PT, R14, UR4, PT ;  /* 0x000000040e007c0c */ /* 0x000fca000bfc6270 */
[----:B------:R-:W-:Y:S01]  /*191c0*/  LDGSTS.E [R248+0x68000], desc[UR16][R164.64], P1 ;  /* 0x68000000a4f87fae */ /* 0x000fe20008921850 */
[--C-:B--2---:R-:W-:Y:S02]  /*191d0*/  SHF.R.U32.HI R14, RZ, 0x6, R15.reuse ;  /* 0x00000006ff0e7819 */ /* 0x104fe4000001160f */
[----:B------:R-:W-:-:S04]  /*191e0*/  SHF.R.U32.HI R15, RZ, 0x6, R15 ;  /* 0x00000006ff0f7819 */ /* 0x000fc8000001160f */
[----:B------:R-:W-:-:S04]  /*191f0*/  SGXT.U32 R15, R15, 0x1 ;  /* 0x000000010f0f781a */ /* 0x000fc80000000000 */
[----:B------:R-:W-:-:S04]  /*19200*/  LOP3.LUT R15, R15, 0x68, RZ, 0xfc, !PT ;  /* 0x000000680f0f7812 */ /* 0x000fc800078efcff */
[----:B------:R-:W-:Y:S02]  /*19210*/  ISETP.GE.AND P5, PT, R15, UR4, PT ;  /* 0x000000040f007c0c */ /* 0x000fe4000bfa6270 */
[----:B------:R-:W2:Y:S01]  /*19220*/  S2R R15, SR_TID.X ;  /* 0x00000000000f7919 */ /* 0x000ea20000002100 */
[----:B------:R-:W-:Y:S02]  /*19230*/  ISETP.NE.U32.AND P0, PT, R151, RZ, PT ;  /* 0x000000ff9700720c */ /* 0x000fe40003f05070 */
[----:B------:R-:W-:Y:S02]  /*19240*/  SEL R150, R150, RZ, P4 ;  /* 0x000000ff96967207 */ /* 0x000fe40002000000 */
[----:B------:R-:W-:Y:S02]  /*19250*/  SEL R151, RZ, 0x4, P6 ;  /* 0x00000004ff977807 */ /* 0x000fe40003000000 */
[----:B------:R-:W-:Y:S02]  /*19260*/  SGXT.U32 R14, R14, 0x1 ;  /* 0x000000010e0e781a */ /* 0x000fe40000000000 */
[----:B------:R-:W-:-:S02]  /*19270*/  ISETP.NE.U32.AND P6, PT, R150, RZ, PT ;  /* 0x000000ff9600720c */ /* 0x000fc40003fc5070 */
[----:B------:R-:W-:Y:S02]  /*19280*/  SEL R151, R151, RZ, P4 ;  /* 0x000000ff97977207 */ /* 0x000fe40002000000 */
[----:B------:R-:W-:Y:S01]  /*19290*/  LOP3.LUT R14, R14, 0x4a, RZ, 0xfc, !PT ;  /* 0x0000004a0e0e7812 */ /* 0x000fe200078efcff */
[----:B-1----:R-:W-:Y:S01]  /*192a0*/  IMAD.WIDE R246, R185, 0x4, R172 ;  /* 0x00000004b9f67825 */ /* 0x002fe200078e02ac */
[----:B------:R-:W-:Y:S01]  /*192b0*/  SEL R150, RZ, 0x4, P2 ;  /* 0x00000004ff967807 */ /* 0x000fe20001000000 */
[----:B------:R-:W-:Y:S01]  /*192c0*/  LDGSTS.E [R248+0x68008], desc[UR16][R166.64], P0 ;  /* 0x68008000a6f87fae */ /* 0x000fe20008121850 */
[----:B------:R-:W-:Y:S02]  /*192d0*/  ISETP.GE.AND P2, PT, R14, UR4, PT ;  /* 0x000000040e007c0c */ /* 0x000fe4000bf46270 */
[----:B------:R-:W-:Y:S02]  /*192e0*/  ISETP.NE.U32.AND P3, PT, R151, RZ, PT ;  /* 0x000000ff9700720c */ /* 0x000fe40003f65070 */
[----:B------:R-:W-:Y:S01]  /*192f0*/  SEL R151, R150, RZ, P4 ;  /* 0x000000ff96977207 */ /* 0x000fe20002000000 */
[----:B------:R-:W-:Y:S01]  /*19300*/  IMAD.WIDE R6, R185, 0x4, R174 ;  /* 0x00000004b9067825 */ /* 0x000fe200078e02ae */
[----:B--2---:R-:W-:-:S03]  /*19310*/  SHF.R.U32.HI R15, RZ, 0x6, R15 ;  /* 0x00000006ff0f7819 */ /* 0x004fc6000001160f */
[----:B---3--:R-:W-:Y:S01]  /*19320*/  IMAD.WIDE R2, R185, 0x4, R178 ;  /* 0x00000004b9027825 */ /* 0x008fe200078e02b2 */
[----:B------:R-:W-:Y:S01]  /*19330*/  LDGSTS.E [R248+0x6a000], desc[UR16][R242.64], P6 ;  /* 0x6a000000f2f87fae */ /* 0x000fe2000b121850 */
[----:B------:R-:W-:Y:S02]  /*19340*/  SGXT.U32 R15, R15, 0x1 ;  /* 0x000000010f0f781a */ /* 0x000fe40000000000 */
[----:B------:R-:W-:Y:S02]  /*19350*/  SEL R150, RZ, 0x4, P2 ;  /* 0x00000004ff967807 */ /* 0x000fe40001000000 */
[----:B------:R-:W-:Y:S01]  /*19360*/  LDGSTS.E [R248+0x6a008], desc[UR16][R246.64], P3 ;  /* 0x6a008000f6f87fae */ /* 0x000fe20009921850 */
[----:B------:R-:W-:Y:S02]  /*19370*/  LOP3.LUT R15, R15, 0x6a, RZ, 0xfc, !PT ;  /* 0x0000006a0f0f7812 */ /* 0x000fe400078efcff */
[----:B------:R-:W-:Y:S02]  /*19380*/  ISETP.NE.U32.AND P2, PT, R151, RZ, PT ;  /* 0x000000ff9700720c */ /* 0x000fe40003f45070 */
[----:B------:R-:W-:-:S02]  /*19390*/  SEL R151, RZ, 0x4, P5 ;  /* 0x00000004ff977807 */ /* 0x000fc40002800000 */
[----:B------:R-:W-:Y:S02]  /*193a0*/  ISETP.GE.AND P5, PT, R15, UR4, PT ;  /* 0x000000040f007c0c */ /* 0x000fe4000bfa6270 */
[----:B------:R-:W1:Y:S01]  /*193b0*/  S2R R15, SR_TID.X ;  /* 0x00000000000f7919 */ /* 0x000e620000002100 */
[----:B------:R-:W-:-:S04]  /*193c0*/  SEL R150, R150, RZ, P4 ;  /* 0x000000ff96967207 */ /* 0x000fc80002000000 */
[----:B------:R-:W-:Y:S02]  /*193d0*/  ISETP.NE.U32.AND P1, PT, R150, RZ, PT ;  /* 0x000000ff9600720c */ /* 0x000fe40003f25070 */
[----:B------:R-:W-:Y:S01]  /*193e0*/  SEL R150, R151, RZ, P4 ;  /* 0x000000ff97967207 */ /* 0x000fe20002000000 */
[----:B------:R2:W-:Y:S01]  /*193f0*/  STL.64 [R1+0x630], R6 ;  /* 0x0006300601007387 */ /* 0x0005e20000100a00 */
[----:B------:R-:W-:-:S03]  /*19400*/  SEL R151, RZ, 0x4, P5 ;  /* 0x00000004ff977807 */ /* 0x000fc60002800000 */
[----:B------:R2:W-:Y:S01]  /*19410*/  LDGSTS.E [R248+0x6c000], desc[UR16][R6.64], P2 ;  /* 0x6c00000006f87fae */ /* 0x0005e20009121850 */
[----:B-1----:R-:W-:-:S03]  /*19420*/  SHF.R.U32.HI R15, RZ, 0x6, R15 ;  /* 0x00000006ff0f7819 */ /* 0x002fc6000001160f */
[----:B------:R1:W-:Y:S01]  /*19430*/  STL.64 [R1+0x638], R2 ;  /* 0x0006380201007387 */ /* 0x0003e20000100a00 */
[----:B------:R-:W-:Y:S01]  /*19440*/  SGXT.U32 R15, R15, 0x1 ;  /* 0x000000010f0f781a */ /* 0x000fe20000000000 */
[----:B--2---:R-:W-:Y:S02]  /*19450*/  IMAD.WIDE R6, R185, 0x4, R176 ;  /* 0x00000004b9067825 */ /* 0x004fe400078e02b0 */
[----:B------:R1:W-:Y:S01]  /*19460*/  LDGSTS.E [R248+0x6c008], desc[UR16][R2.64], P1 ;  /* 0x6c00800002f87fae */ /* 0x0003e20008921850 */
[----:B------:R-:W-:-:S04]  /*19470*/  LOP3.LUT R15, R15, 0xc, RZ, 0xfc, !PT ;  /* 0x0000000c0f0f7812 */ /* 0x000fc800078efcff */
[----:B------:R-:W-:Y:S02]  /*19480*/  ISETP.GE.AND P5, PT, R15, UR4, PT ;  /* 0x000000040f007c0c */ /* 0x000fe4000bfa6270 */
[----:B------:R-:W2:Y:S01]  /*19490*/  S2R R15, SR_TID.X ;  /* 0x00000000000f7919 */ /* 0x000ea20000002100 */
[----:B-1----:R-:W-:Y:S01]  /*194a0*/  IMAD.WIDE R2, R185, 0x4, R240 ;  /* 0x00000004b9027825 */ /* 0x002fe200078e02f0 */
[----:B------:R1:W-:Y:S04]  /*194b0*/  STL.64 [R1+0x6e8], R6 ;  /* 0x0006e80601007387 */ /* 0x0003e80000100a00 */
[----:B------:R3:W-:Y:S01]  /*194c0*/  STL.64 [R1+0x6f0], R2 ;  /* 0x0006f00201007387 */ /* 0x0007e20000100a00 */
[----:B--2---:R-:W-:-:S04]  /*194d0*/  SHF.R.U32.HI R15, RZ, 0x6, R15 ;  /* 0x00000006ff0f7819 */ /* 0x004fc8000001160f */
[----:B------:R-:W-:-:S04]  /*194e0*/  SGXT.U32 R15, R15, 0x1 ;  /* 0x000000010f0f781a */ /* 0x000fc80000000000 */
[----:B------:R-:W-:-:S04]  /*194f0*/  LOP3.LUT R15, R15, 0xe, RZ, 0xfc, !PT ;  /* 0x0000000e0f0f7812 */ /* 0x000fc800078efcff */
[----:B------:R-:W-:Y:S02]  /*19500*/  ISETP.GE.AND P6, PT, R15, UR4, PT ;  /* 0x000000040f007c0c */ /* 0x000fe4000bfc6270 */
[----:B------:R-:W2:Y:S01]  /*19510*/  S2R R15, SR_TID.X ;  /* 0x00000000000f7919 */ /* 0x000ea20000002100 */
[----:B------:R-:W-:Y:S01]  /*19520*/  ISETP.NE.U32.AND P0, PT, R150, RZ, PT ;  /* 0x000000ff9600720c */ /* 0x000fe20003f05070 */
[----:B----4-:R-:W-:-:S04]  /*19530*/  IMAD.WIDE R160, R185, 0x4, R18 ;  /* 0x00000004b9a07825 */ /* 0x010fc800078e0212 */
[----:B------:R-:W-:Y:S01]  /*19540*/  IMAD.WIDE R162, R185, 0x4, R16 ;  /* 0x00000004b9a27825 */ /* 0x000fe200078e0210 */
[----:B------:R-:W4:Y:S04]  /*19550*/  LDL.LU.64 R18, [R1+0x618] ;  /* 0x0006180001127983 */ /* 0x000f280000300a00 */
[----:B------:R-:W4:Y:S01]  /*19560*/  LDL.LU.64 R16, [R1+0x610] ;  /* 0x0006100001107983 */ /* 0x000f220000300a00 */
[----:B--2---:R-:W-:Y:S02]  /*19570*/  SHF.R.U32.HI R15, RZ, 0x6, R15 ;  /* 0x00000006ff0f7819 */ /* 0x004fe4000001160f */
[----:B------:R-:W-:Y:S01]  /*19580*/  SEL R150, R151, RZ, P4 ;  /* 0x000000ff97967207 */ /* 0x000fe20002000000 */
[----:B------:R1:W-:Y:S01]  /*19590*/  LDGSTS.E [R248+0x6e000], desc[UR16][R6.64], P0 ;  /* 0x6e00000006f87fae */ /* 0x0003e20008121850 */
[----:B------:R-:W-:-:S02]  /*195a0*/  SGXT.U32 R15, R15, 0x1 ;  /* 0x000000010f0f781a */ /* 0x000fc40000000000 */
[----:B------:R-:W-:Y:S02]  /*195b0*/  SEL R151, RZ, 0x4, P5 ;  /* 0x00000004ff977807 */ /* 0x000fe40002800000 */
        /* <DEDUP_REMOVED lines=18> */
[----:B------:R-:W-:Y:S02]  /*196e0*/  ISETP.GE.AND P6, PT, R14, UR4, PT ;  /* 0x000000040e007c0c */ /* 0x000fe4000bfc6270 */
[----:B------:R-:W-:Y:S02]  /*196f0*/  ISETP.NE.U32.AND P2, PT, R151, RZ, PT ;  /* 0x000000ff9700720c */ /* 0x000fe40003f45070 */
[----:B------:R-:W-:Y:S01]  /*19700*/  SEL R150, R150, RZ, P4 ;  /* 0x000000ff96967207 */ /* 0x000fe20002000000 */
[----:B------:R-:W-:Y:S01]  /*19710*/  IMAD.WIDE R180, R185, 0x4, R180 ;  /* 0x00000004b9b47825 */ /* 0x000fe200078e02b4 */
[----:B------:R-:W-:Y:S01]  /*19720*/  SEL R151, RZ, 0x4, P6 ;  /* 0x00000004ff977807 */ /* 0x000fe20003000000 */
[----:B------:R-:W-:Y:S01]  /*19730*/  LDGSTS.E [R249+0x68000], desc[UR16][R160.64], P3 ;  /* 0x68000000a0f97fae */ /* 0x000fe20009921850 */
[----:B--2---:R-:W-:-:S07]  /*19740*/  SHF.R.U32.HI R14, RZ, 0x6, R15 ;  /* 0x00000006ff0e7819 */ /* 0x004fce000001160f */
[----:B------:R-:W-:Y:S01]  /*19750*/  LDGSTS.E [R249+0x68008], desc[UR16][R162.64], P2 ;  /* 0x68008000a2f97fae */ /* 0x000fe20009121850 */
[----:B------:R-:W-:-:S04]  /*19760*/  SGXT.U32 R14, R14, 0x1 ;  /* 0x000000010e0e781a */ /* 0x000fc80000000000 */
[----:B------:R-:W-:-:S04]  /*19770*/  LOP3.LUT R14, R14, 0x4e, RZ, 0xfc, !PT ;  /* 0x0000004e0e0e7812 */ /* 0x000fc800078efcff */
[----:B------:R-:W-:Y:S02]  /*19780*/  ISETP.GE.AND P0, PT, R14, UR4, PT ;  /* 0x000000040e007c0c */ /* 0x000fe4000bf06270 */
[--C-:B------:R-:W-:Y:S02]  /*19790*/  SHF.R.U32.HI R14, RZ, 0x6, R15.reuse ;  /* 0x00000006ff0e7819 */ /* 0x100fe4000001160f */
[----:B------:R-:W-:Y:S02]  /*197a0*/  SHF.R.U32.HI R15, RZ, 0x6, R15 ;  /* 0x00000006ff0f7819 */ /* 0x000fe4000001160f */
[----:B------:R-:W-:Y:S02]  /*197b0*/  SGXT.U32 R14, R14, 0x1 ;  /* 0x000000010e0e781a */ /* 0x000fe40000000000 */
[----:B------:R-:W-:Y:S02]  /*197c0*/  ISETP.NE.U32.AND P6, PT, R150, RZ, PT ;  /* 0x000000ff9600720c */ /* 0x000fe40003fc5070 */
[----:B------:R-:W-:-:S02]  /*197d0*/  SEL R151, R151, RZ, P4 ;  /* 0x000000ff97977207 */ /* 0x000fc40002000000 */
[----:B------:R-:W-:Y:S02]  /*197e0*/  SEL R150, RZ, 0x4, P1 ;  /* 0x00000004ff967807 */ /* 0x000fe40000800000 */
[----:B------:R-:W-:Y:S02]  /*197f0*/  LOP3.LUT R14, R14, 0x6c, RZ, 0xfc, !PT ;  /* 0x0000006c0e0e7812 */ /* 0x000fe400078efcff */
[----:B------:R-:W-:Y:S02]  /*19800*/  SGXT.U32 R15, R15, 0x1 ;  /* 0x000000010f0f781a */ /* 0x000fe40000000000 */
[----:B------:R-:W-:Y:S02]  /*19810*/  ISETP.NE.U32.AND P1, PT, R151, RZ, PT ;  /* 0x000000ff9700720c */ /* 0x000fe40003f25070 */
[----:B------:R-:W-:Y:S01]  /*19820*/  SEL R151, R150, RZ, P4 ;  /* 0x000000ff96977207 */ /* 0x000fe20002000000 */
[----:B------:R-:W-:Y:S01]  /*19830*/  LDGSTS.E [R249+0x6a000], desc[UR16][R180.64], P6 ;  /* 0x6a000000b4f97fae */ /* 0x000fe2000b121850 */
[----:B------:R-:W-:-:S02]  /*19840*/  ISETP.GE.AND P5, PT, R14, UR4, PT ;  /* 0x000000040e007c0c */ /* 0x000fc4000bfa6270 */
[----:B------:R-:W-:Y:S02]  /*19850*/  LOP3.LUT R15, R15, 0x6e, RZ, 0xfc, !PT ;  /* 0x0000006e0f0f7812 */ /* 0x000fe400078efcff */
[----:B------:R-:W-:Y:S02]  /*19860*/  SEL R150, RZ, 0x4, P0 ;  /* 0x00000004ff967807 */ /* 0x000fe40000000000 */
[----:B------:R-:W-:Y:S02]  /*19870*/  ISETP.NE.U32.AND P0, PT, R151, RZ, PT ;  /* 0x000000ff9700720c */ /* 0x000fe40003f05070 */
[----:B------:R-:W-:Y:S02]  /*19880*/  SEL R151, RZ, 0x4, P5 ;  /* 0x00000004ff977807 */ /* 0x000fe40002800000 */
[----:B------:R-:W-:Y:S02]  /*19890*/  ISETP.GE.AND P5, PT, R15, UR4, PT ;  /* 0x000000040f007c0c */ /* 0x000fe4000bfa6270 */
[----:B------:R-:W2:Y:S02]  /*198a0*/  S2R R15, SR_TID.X ;  /* 0x00000000000f7919 */ /* 0x000ea40000002100 */
[----:B--2---:R-:W-:-:S02]  /*198b0*/  SHF.R.U32.HI R14, RZ, 0x6, R15 ;  /* 0x00000006ff0e7819 */ /* 0x004fc4000001160f */
[----:B------:R-:W-:-:S04]  /*198c0*/  SHF.R.U32.HI R15, RZ, 0x6, R15 ;  /* 0x00000006ff0f7819 */ /* 0x000fc8000001160f */
[----:B------:R-:W-:-:S04]  /*198d0*/  SGXT.U32 R15, R15, 0x1 ;  /* 0x000000010f0f781a */ /* 0x000fc80000000000 */
[----:B------:R-:W-:-:S04]  /*198e0*/  LOP3.LUT R15, R15, 0x12, RZ, 0xfc, !PT ;  /* 0x000000120f0f7812 */ /* 0x000fc800078efcff */
[----:B------:R-:W-:Y:S02]  /*198f0*/  ISETP.GE.AND P6, PT, R15, UR4, PT ;  /* 0x000000040f007c0c */ /* 0x000fe4000bfc6270 */
[----:B------:R-:W2:Y:S01]  /*19900*/  S2R R15, SR_TID.X ;  /* 0x00000000000f7919 */ /* 0x000ea20000002100 */
[----:B------:R-:W-:Y:S02]  /*19910*/  SEL R150, R150, RZ, P4 ;  /* 0x000000ff96967207 */ /* 0x000fe40002000000 */
[----:B------:R-:W-:Y:S02]  /*19920*/  SGXT.U32 R14, R14, 0x1 ;  /* 0x000000010e0e781a */ /* 0x000fe40000000000 */
[----:B------:R-:W-:Y:S02]  /*19930*/  ISETP.NE.U32.AND P3, PT, R150, RZ, PT ;  /* 0x000000ff9600720c */ /* 0x000fe40003f65070 */
[----:B------:R-:W-:Y:S02]  /*19940*/  SEL R150, R151, RZ, P4 ;  /* 0x000000ff97967207 */ /* 0x000fe40002000000 */
[----:B------:R-:W-:-:S02]  /*19950*/  LOP3.LUT R14, R14, 0x10, RZ, 0xfc, !PT ;  /* 0x000000100e0e7812 */ /* 0x000fc400078efcff */
[----:B------:R-:W-:Y:S02]  /*19960*/  SEL R151, RZ, 0x4, P5 ;  /* 0x00000004ff977807 */ /* 0x000fe40002800000 */
[----:B------:R-:W-:Y:S02]  /*19970*/  ISETP.GE.AND P5, PT, R14, UR4, PT ;  /* 0x000000040e007c0c */ /* 0x000fe4000bfa6270 */
[----:B------:R-:W-:Y:S02]  /*19980*/  ISETP.NE.U32.AND P2, PT, R150, RZ, PT ;  /* 0x000000ff9600720c */ /* 0x000fe40003f45070 */
[----:B------:R-:W-:Y:S02]  /*19990*/  SEL R150, R151, RZ, P4 ;  /* 0x000000ff97967207 */ /* 0x000fe40002000000 */
[----:B------:R-:W-:Y:S02]  /*199a0*/  SEL R151, RZ, 0x4, P5 ;  /* 0x00000004ff977807 */ /* 0x000fe40002800000 */
[----:B------:R-:W-:-:S02]  /*199b0*/  ISETP.NE.U32.AND P5, PT, R150, RZ, PT ;  /* 0x000000ff9600720c */ /* 0x000fc40003fa5070 */
[----:B--2---:R-:W-:-:S04]  /*199c0*/  SHF.R.U32.HI R15, RZ, 0x6, R15 ;  /* 0x00000006ff0f7819 */ /* 0x004fc8000001160f */
[----:B------:R-:W-:-:S04]  /*199d0*/  SGXT.U32 R15, R15, 0x1 ;  /* 0x000000010f0f781a */ /* 0x000fc80000000000 */
[----:B------:R-:W-:Y:S02]  /*199e0*/  LOP3.LUT R15, R15, 0x30, RZ, 0xfc, !PT ;  /* 0x000000300f0f7812 */ /* 0x000fe400078efcff */
[----:B------:R-:W-:Y:S02]  /*199f0*/  SEL R150, RZ, 0x4, P6 ;  /* 0x00000004ff967807 */ /* 0x000fe40003000000 */
[----:B------:R-:W-:Y:S02]  /*19a00*/  ISETP.GE.AND P6, PT, R15, UR4, PT ;  /* 0x000000040f007c0c */ /* 0x000fe4000bfc6270 */
[----:B------:R-:W2:Y:S01]  /*19a10*/  S2R R15, SR_TID.X ;  /* 0x00000000000f7919 */ /* 0x000ea20000002100 */
[----:B------:R-:W-:-:S04]  /*19a20*/  IMAD.WIDE R182, R185, 0x4, R182 ;  /* 0x00000004b9b67825 */ /* 0x000fc800078e02b6 */
[C---:B-1----:R-:W-:Y:S01]  /*19a30*/  IMAD.WIDE R6, R185.reuse, 0x4, R186 ;  /* 0x00000004b9067825 */ /* 0x042fe200078e02ba */
[----:B------:R-:W-:Y:S03]  /*19a40*/  LDGSTS.E [R249+0x6a008], desc[UR16][R182.64], P1 ;  /* 0x6a008000b6f97fae */ /* 0x000fe60008921850 */
[----:B---3--:R-:W-:Y:S01]  /*19a50*/  IMAD.WIDE R2, R185, 0x4, R190 ;  /* 0x00000004b9027825 */ /* 0x008fe200078e02be */
[----:B------:R1:W-:Y:S04]  /*19a60*/  STL.64 [R1+0x620], R6 ;  /* 0x0006200601007387 */ /* 0x0003e80000100a00 */
[----:B------:R1:W-:Y:S04]  /*19a70*/  LDGSTS.E [R249+0x6c000], desc[UR16][R6.64], P0 ;  /* 0x6c00000006f97fae */ /* 0x0003e80008121850 */
[----:B------:R3:W-:Y:S04]  /*19a80*/  STL.64 [R1+0x628], R2 ;  /* 0x0006280201007387 */ /* 0x0007e80000100a00 */
[----:B------:R3:W-:Y:S01]  /*19a90*/  LDGSTS.E [R249+0x6c008], desc[UR16][R2.64], P3 ;  /* 0x6c00800002f97fae */ /* 0x0007e20009921850 */
[----:B--2---:R-:W-:-:S02]  /*19aa0*/  SHF.R.U32.HI R14, RZ, 0x6, R15 ;  /* 0x00000006ff0e7819 */ /* 0x004fc4000001160f */
[----:B------:R-:W-:-:S04]  /*19ab0*/  SHF.R.U32.HI R15, RZ, 0x6, R15 ;  /* 0x00000006ff0f7819 */ /* 0x000fc8000001160f */
[----:B------:R-:W-:Y:S01]  /*19ac0*/  SGXT.U32 R15, R15, 0x1 ;  /* 0x000000010f0f781a */ /* 0x000fe20000000000 */
[----:B-1----:R-:W-:-:S03]  /*19ad0*/  IMAD.WIDE R6, R185, 0x4, R188 ;  /* 0x00000004b9067825 */ /* 0x002fc600078e02bc */
[----:B------:R-:W-:Y:S01]  /*19ae0*/  LOP3.LUT R15, R15, 0x50, RZ, 0xfc, !PT ;  /* 0x000000500f0f7812 */ /* 0x000fe200078efcff */
[----:B---3--:R-:W-:-:S04]  /*19af0*/  IMAD.WIDE R2, R185, 0x4, R238 ;  /* 0x00000004b9027825 */ /* 0x008fc800078e02ee */
[----:B----4-:R-:W-:Y:S01]  /*19b00*/  IMAD.WIDE R156, R185, 0x4, R18 ;  /* 0x00000004b99c7825 */ /* 0x010fe200078e0212 */
[----:B------:R-:W-:Y:S01]  /*19b10*/  ISETP.GE.AND P3, PT, R15, UR4, PT ;  /* 0x000000040f007c0c */ /* 0x000fe2000bf66270 */
[----:B------:R1:W-:Y:S01]  /*19b20*/  LDGSTS.E [R249+0x6e000], desc[UR16][R6.64], P2 ;  /* 0x6e00000006f97fae */ /* 0x0003e20009121850 */
[----:B------:R-:W2:Y:S01]  /*19b30*/  S2R R15, SR_TID.X ;  /* 0x00000000000f7919 */ /* 0x000ea20000002100 */
[----:B------:R-:W-:Y:S02]  /*19b40*/  IMAD.WIDE R158, R185, 0x4, R16 ;  /* 0x00000004b99e7825 */ /* 0x000fe400078e0210 */
[----:B------:R1:W-:Y:S04]  /*19b50*/  STL.64 [R1+0x6d8], R6 ;  /* 0x0006d80601007387 */ /* 0x0003e80000100a00 */
[----:B------:R3:W-:Y:S04]  /*19b60*/  STL.64 [R1+0x6e0], R2 ;  /* 0x0006e00201007387 */ /* 0x0007e80000100a00 */
[----:B------:R-:W4:Y:S04]  /*19b70*/  LDL.LU.64 R18, [R1+0x608] ;  /* 0x0006080001127983 */ /* 0x000f280000300a00 */
[----:B------:R-:W4:Y:S01]  /*19b80*/  LDL.LU.64 R16, [R1+0x508] ;  /* 0x0005080001107983 */ /* 0x000f220000300a00 */
[----:B------:R-:W-:-:S02]  /*19b90*/  SGXT.U32 R14, R14, 0x1 ;  /* 0x000000010e0e781a */ /* 0x000fc40000000000 */
[----:B------:R-:W-:Y:S01]  /*19ba0*/  SEL R151, R151, RZ, P4 ;  /* 0x000000ff97977207 */ /* 0x000fe20002000000 */
[----:B------:R3:W-:Y:S01]  /*19bb0*/  LDGSTS.E [R249+0x6e008], desc[UR16][R2.64], P5 ;  /* 0x6e00800002f97fae */ /* 0x0007e2000a921850 */
[----:B------:R-:W-:Y:S02]  /*19bc0*/  LOP3.LUT R14, R14, 0x32, RZ, 0xfc, !PT ;  /* 0x000000320e0e7812 */ /* 0x000fe400078efcff */
[----:B------:R-:W-:Y:S02]  /*19bd0*/  ISETP.NE.U32.AND P1, PT, R151, RZ, PT ;  /* 0x000000ff9700720c */ /* 0x000fe40003f25070 */
[----:B------:R-:W-:Y:S02]  /*19be0*/  SEL R151, R150, RZ, P4 ;  /* 0x000000ff96977207 */ /* 0x000fe40002000000 */
[----:B------:R-:W-:Y:S02]  /*19bf0*/  SEL R150, RZ, 0x4, P6 ;  /* 0x00000004ff967807 */ /* 0x000fe40003000000 */
[----:B------:R-:W-:-:S02]  /*19c00*/  ISETP.GE.AND P6, PT, R14, UR4, PT ;  /* 0x000000040e007c0c */ /* 0x000fc4000bfc6270 */
[----:B--2---:R-:W-:-:S04]  /*19c10*/  SHF.R.U32.HI R14, RZ, 0x6, R15 ;  /* 0x00000006ff0e7819 */ /* 0x004fc8000001160f */
[----:B------:R-:W-:Y:S01]  /*19c20*/  SGXT.U32 R14, R14, 0x1 ;  /* 0x000000010e0e781a */ /* 0x000fe20000000000 */
[----:B------:R-:W-:Y:S01]  /*19c30*/  IMAD.WIDE R192, R185, 0x4, R192 ;  /* 0x00000004b9c07825 */ /* 0x000fe200078e02c0 */
[----:B------:R-:W-:Y:S02]  /*19c40*/  LDGSTS.E [R250+0x68000], desc[UR16][R156.64], P1 ;  /* 0x680000009cfa7fae */ /* 0x000fe40008921850 */
[----:B------:R-:W-:Y:S02]  /*19c50*/  LOP3.LUT R14, R14, 0x52, RZ, 0xfc, !PT ;  /* 0x000000520e0e7812 */ /* 0x000fe400078efcff */
[----:B------:R-:W-:Y:S02]  /*19c60*/  ISETP.NE.U32.AND P0, PT, R151, RZ, PT ;  /* 0x000000ff9700720c */ /* 0x000fe40003f05070 */
[----:B------:R-:W-:Y:S02]  /*19c70*/  ISETP.GE.AND P2, PT, R14, UR4, PT ;  /* 0x000000040e007c0c */ /* 0x000fe4000bf46270 */
[----:B------:R-:W-:-:S02]  /*19c80*/  SHF.R.U32.HI R14, RZ, 0x6, R15 ;  /* 0x00000006ff0e7819 */ /* 0x000fc4000001160f */
[----:B------:R-:W-:Y:S02]  /*19c90*/  SEL R150, R150, RZ, P4 ;  /* 0x000000ff96967207 */ /* 0x000fe40002000000 */
[----:B------:R-:W-:Y:S02]  /*19ca0*/  SEL R151, RZ, 0x4, P6 ;  /* 0x00000004ff977807 */ /* 0x000fe40003000000 */
[----:B------:R-:W-:Y:S02]  /*19cb0*/  SGXT.U32 R14, R14, 0x1 ;  /* 0x000000010e0e781a */ /* 0x000fe40000000000 */
[----:B------:R-:W-:Y:S01]  /*19cc0*/  SHF.R.U32.HI R15, RZ, 0x6, R15 ;  /* 0x00000006ff0f7819 */ /* 0x000fe2000001160f */
[----:B------:R-:W-:Y:S01]  /*19cd0*/  LDGSTS.E [R250+0x68008], desc[UR16][R158.64], P0 ;  /* 0x680080009efa7fae */ /* 0x000fe20008121850 */
        /* <DEDUP_REMOVED lines=42> */
[----:B------:R1:W-:Y:S04]  /*19f80*/  LDGSTS.E [R250+0x6c000], desc[UR16][R6.64], P2 ;  /* 0x6c00000006fa7fae */ /* 0x0003e80009121850 */
[----:B------:R3:W-:Y:S01]  /*19f90*/  LDGSTS.E [R250+0x6c008], desc[UR16][R2.64], P1 ;  /* 0x6c00800002fa7fae */ /* 0x0007e20008921850 */
[----:B--2---:R-:W-:-:S02]  /*19fa0*/  SHF.R.U32.HI R14, RZ, 0x6, R15 ;  /* 0x00000006ff0e7819 */ /* 0x004fc4000001160f */
[----:B------:R-:W-:-:S04]  /*19fb0*/  SHF.R.U32.HI R15, RZ, 0x6, R15 ;  /* 0x00000006ff0f7819 */ /* 0x000fc8000001160f */
[----:B------:R-:W-:-:S04]  /*19fc0*/  SGXT.U32 R15, R15, 0x1 ;  /* 0x000000010f0f781a */ /* 0x000fc80000000000 */
[----:B------:R-:W-:-:S04]  /*19fd0*/  LOP3.LUT R15, R15, 0x54, RZ, 0xfc, !PT ;  /* 0x000000540f0f7812 */ /* 0x000fc800078efcff */
[----:B------:R-:W-:Y:S02]  /*19fe0*/  ISETP.GE.AND P1, PT, R15, UR4, PT ;  /* 0x000000040f007c0c */ /* 0x000fe4000bf26270 */
[----:B------:R-:W2:Y:S01]  /*19ff0*/  S2R R15, SR_TID.X ;  /* 0x00000000000f7919 */ /* 0x000ea20000002100 */
[----:B------:R-:W-:Y:S02]  /*1a000*/  SGXT.U32 R14, R14, 0x1 ;  /* 0x000000010e0e781a */ /* 0x000fe40000000000 */
[----:B------:R-:W-:Y:S02]  /*1a010*/  SEL R151, R151, RZ, P4 ;  /* 0x000000ff97977207 */ /* 0x000fe40002000000 */
[----:B------:R-:W-:Y:S02]  /*1a020*/  LOP3.LUT R14, R14, 0x36, RZ, 0xfc, !PT ;  /* 0x000000360e0e7812 */ /* 0x000fe400078efcff */
[----:B------:R-:W-:Y:S02]  /*1a030*/  ISETP.NE.U32.AND P3, PT, R151, RZ, PT ;  /* 0x000000ff9700720c */ /* 0x000fe40003f65070 */
[----:B------:R-:W-:-:S02]  /*1a040*/  SEL R151, R150, RZ, P4 ;  /* 0x000000ff96977207 */ /* 0x000fc40002000000 */
[----:B------:R-:W-:Y:S02]  /*1a050*/  SEL R150, RZ, 0x4, P6 ;  /* 0x00000004ff967807 */ /* 0x000fe40003000000 */
[----:B------:R-:W-:Y:S02]  /*1a060*/  ISETP.GE.AND P6, PT, R14, UR4, PT ;  /* 0x000000040e007c0c */ /* 0x000fe4000bfc6270 */
[----:B------:R-:W-:Y:S02]  /*1a070*/  SEL R150, R150, RZ, P4 ;  /* 0x000000ff96967207 */ /* 0x000fe40002000000 */
[----:B------:R-:W-:Y:S02]  /*1a080*/  ISETP.NE.U32.AND P2, PT, R151, RZ, PT ;  /* 0x000000ff9700720c */ /* 0x000fe40003f45070 */
[----:B------:R-:W-:Y:S02]  /*1a090*/  SEL R151, RZ, 0x4, P6 ;  /* 0x00000004ff977807 */ /* 0x000fe40003000000 */
[----:B------:R-:W-:-:S02]  /*1a0a0*/  ISETP.NE.U32.AND P6, PT, R150, RZ, PT ;  /* 0x000000ff9600720c */ /* 0x000fc40003fc5070 */
[----:B--2---:R-:W-:-:S04]  /*1a0b0*/  SHF.R.U32.HI R14, RZ, 0x6, R15 ;  /* 0x00000006ff0e7819 */ /* 0x004fc8000001160f */
[----:B------:R-:W-:-:S04]  /*1a0c0*/  SGXT.U32 R14, R14, 0x1 ;  /* 0x000000010e0e781a */ /* 0x000fc80000000000 */
[----:B------:R-:W-:Y:S02]  /*1a0d0*/  LOP3.LUT R14, R14, 0x56, RZ, 0xfc, !PT ;  /* 0x000000560e0e7812 */ /* 0x000fe400078efcff */
[----:B------:R-:W-:Y:S02]  /*1a0e0*/  SEL R150, RZ, 0x4, P1 ;  /* 0x00000004ff967807 */ /* 0x000fe40000800000 */
[----:B------:R-:W-:Y:S02]  /*1a0f0*/  ISETP.GE.AND P1, PT, R14, UR4, PT ;  /* 0x000000040e007c0c */ /* 0x000fe4000bf26270 */
[--C-:B------:R-:W-:Y:S01]  /*1a100*/  SHF.R.U32.HI R14, RZ, 0x6, R15.reuse ;  /* 0x00000006ff0e7819 */ /* 0x100fe2000001160f */
[----:B------:R1:W-:Y:S01]  /*1a110*/  STL.64 [R1+0x610], R6 ;  /* 0x0006100601007387 */ /* 0x0003e20000100a00 */
[----:B------:R-:W-:Y:S02]  /*1a120*/  SHF.R.U32.HI R15, RZ, 0x6, R15 ;  /* 0x00000006ff0f7819 */ /* 0x000fe4000001160f */
[----:B------:R-:W-:Y:S01]  /*1a130*/  SGXT.U32 R14, R14, 0x1 ;  /* 0x000000010e0e781a */ /* 0x000fe20000000000 */
[----:B------:R3:W-:Y:S01]  /*1a140*/  STL.64 [R1+0x618], R2 ;  /* 0x0006180201007387 */ /* 0x0007e20000100a00 */
[----:B------:R-:W-:-:S02]  /*1a150*/  SEL R151, R151, RZ, P4 ;  /* 0x000000ff97977207 */ /* 0x000fc40002000000 */
[----:B------:R-:W-:Y:S01]  /*1a160*/  LOP3.LUT R14, R14, 0x74, RZ, 0xfc, !PT ;  /* 0x000000740e0e7812 */ /* 0x000fe200078efcff */
[----:B-1----:R-:W-:Y:S01]  /*1a170*/  IMAD.WIDE R6, R185, 0x4, R198 ;  /* 0x00000004b9067825 */ /* 0x002fe200078e02c6 */
[----:B------:R-:W-:-:S03]  /*1a180*/  SGXT.U32 R15, R15, 0x1 ;  /* 0x000000010f0f781a */ /* 0x000fc60000000000 */
[----:B---3--:R-:W-:Y:S01]  /*1a190*/  IMAD.WIDE R2, R185, 0x4, R236 ;  /* 0x00000004b9027825 */ /* 0x008fe200078e02ec */
[----:B------:R1:W-:Y:S01]  /*1a1a0*/  LDGSTS.E [R250+0x6e000], desc[UR16][R6.64], P0 ;  /* 0x6e00000006fa7fae */ /* 0x0003e20008121850 */
[----:B------:R-:W-:Y:S02]  /*1a1b0*/  ISETP.NE.U32.AND P0, PT, R151, RZ, PT ;  /* 0x000000ff9700720c */ /* 0x000fe40003f05070 */
[----:B------:R-:W-:Y:S01]  /*1a1c0*/  SEL R151, R150, RZ, P4 ;  /* 0x000000ff96977207 */ /* 0x000fe20002000000 */
[----:B------:R2:W-:Y:S01]  /*1a1d0*/  LDGSTS.E [R250+0x6e008], desc[UR16][R2.64], P5 ;  /* 0x6e00800002fa7fae */ /* 0x0005e2000a921850 */
[----:B------:R-:W-:Y:S02]  /*1a1e0*/  ISETP.GE.AND P5, PT, R14, UR4, PT ;  /* 0x000000040e007c0c */ /* 0x000fe4000bfa6270 */
[----:B------:R-:W-:Y:S02]  /*1a1f0*/  LOP3.LUT R15, R15, 0x76, RZ, 0xfc, !PT ;  /* 0x000000760f0f7812 */ /* 0x000fe400078efcff */
[----:B------:R-:W-:-:S02]  /*1a200*/  SEL R150, RZ, 0x4, P1 ;  /* 0x00000004ff967807 */ /* 0x000fc40000800000 */
[----:B------:R-:W-:Y:S02]  /*1a210*/  ISETP.NE.U32.AND P1, PT, R151, RZ, PT ;  /* 0x000000ff9700720c */ /* 0x000fe40003f25070 */
[----:B------:R-:W-:Y:S02]  /*1a220*/  SEL R151, RZ, 0x4, P5 ;  /* 0x00000004ff977807 */ /* 0x000fe40002800000 */
[----:B------:R-:W-:Y:S02]  /*1a230*/  ISETP.GE.AND P5, PT, R15, UR4, PT ;  /* 0x000000040f007c0c */ /* 0x000fe4000bfa6270 */
[----:B------:R-:W3:Y:S01]  /*1a240*/  S2R R15, SR_TID.X ;  /* 0x00000000000f7919 */ /* 0x000ee20000002100 */
[----:B------:R-:W-:-:S04]  /*1a250*/  IMAD.WIDE R188, R185, 0x4, R202 ;  /* 0x00000004b9bc7825 */ /* 0x000fc800078e02ca */
[----:B----4-:R-:W-:-:S04]  /*1a260*/  IMAD.WIDE R152, R185, 0x4, R18 ;  /* 0x00000004b9987825 */ /* 0x010fc800078e0212 */
[----:B------:R-:W-:Y:S01]  /*1a270*/  IMAD.WIDE R154, R185, 0x4, R16 ;  /* 0x00000004b99a7825 */ /* 0x000fe200078e0210 */
[----:B------:R-:W-:Y:S04]  /*1a280*/  LDGSTS.E [R251+0x68000], desc[UR16][R152.64], P3 ;  /* 0x6800000098fb7fae */ /* 0x000fe80009921850 */
[----:B------:R-:W-:Y:S04]  /*1a290*/  LDGSTS.E [R251+0x68008], desc[UR16][R154.64], P2 ;  /* 0x680080009afb7fae */ /* 0x000fe80009121850 */
[----:B------:R-:W-:Y:S01]  /*1a2a0*/  LDGSTS.E [R251+0x6a000], desc[UR16][R188.64], P6 ;  /* 0x6a000000bcfb7fae */ /* 0x000fe2000b121850 */
[----:B---3--:R-:W-:-:S02]  /*1a2b0*/  SHF.R.U32.HI R14, RZ, 0x6, R15 ;  /* 0x00000006ff0e7819 */ /* 0x008fc4000001160f */
[----:B------:R-:W-:-:S04]  /*1a2c0*/  SHF.R.U32.HI R15, RZ, 0x6, R15 ;  /* 0x00000006ff0f7819 */ /* 0x000fc8000001160f */
[----:B------:R-:W-:-:S04]  /*1a2d0*/  SGXT.U32 R15, R15, 0x1 ;  /* 0x000000010f0f781a */ /* 0x000fc80000000000 */
[----:B------:R-:W-:-:S04]  /*1a2e0*/  LOP3.LUT R15, R15, 0x1a, RZ, 0xfc, !PT ;  /* 0x0000001a0f0f7812 */ /* 0x000fc800078efcff */
[----:B------:R-:W-:Y:S02]  /*1a2f0*/  ISETP.GE.AND P6, PT, R15, UR4, PT ;  /* 0x000000040f007c0c */ /* 0x000fe4000bfc6270 */
[----:B------:R-:W3:Y:S01]  /*1a300*/  S2R R15, SR_TID.X ;  /* 0x00000000000f7919 */ /* 0x000ee20000002100 */
[----:B------:R-:W-:Y:S02]  /*1a310*/  SGXT.U32 R14, R14, 0x1 ;  /* 0x000000010e0e781a */ /* 0x000fe40000000000 */
[----:B------:R-:W-:Y:S02]  /*1a320*/  SEL R150, R150, RZ, P4 ;  /* 0x000000ff96967207 */ /* 0x000fe40002000000 */
[----:B------:R-:W-:Y:S02]  /*1a330*/  LOP3.LUT R14, R14, 0x18, RZ, 0xfc, !PT ;  /* 0x000000180e0e7812 */ /* 0x000fe400078efcff */
[----:B------:R-:W-:Y:S02]  /*1a340*/  ISETP.NE.U32.AND P3, PT, R150, RZ, PT ;  /* 0x000000ff9600720c */ /* 0x000fe40003f65070 */
[----:B------:R-:W-:-:S02]  /*1a350*/  SEL R150, R151, RZ, P4 ;  /* 0x000000ff97967207 */ /* 0x000fc40002000000 */
[----:B------:R-:W-:Y:S02]  /*1a360*/  SEL R151, RZ, 0x4, P5 ;  /* 0x00000004ff977807 */ /* 0x000fe40002800000 */
[----:B------:R-:W-:Y:S02]  /*1a370*/  ISETP.GE.AND P5, PT, R14, UR4, PT ;  /* 0x000000040e007c0c */ /* 0x000fe4000bfa6270 */
[----:B------:R-:W-:Y:S02]  /*1a380*/  ISETP.NE.U32.AND P2, PT, R150, RZ, PT ;  /* 0x000000ff9600720c */ /* 0x000fe40003f45070 */
[----:B------:R-:W-:Y:S02]  /*1a390*/  SEL R150, R151, RZ, P4 ;  /* 0x000000ff97967207 */ /* 0x000fe40002000000 */
[----:B------:R-:W-:Y:S02]  /*1a3a0*/  SEL R151, RZ, 0x4, P5 ;  /* 0x00000004ff977807 */ /* 0x000fe40002800000 */
[----:B------:R-:W-:-:S02]  /*1a3b0*/  ISETP.NE.U32.AND P5, PT, R150, RZ, PT ;  /* 0x000000ff9600720c */ /* 0x000fc40003fa5070 */
[----:B---3--:R-:W-:-:S04]  /*1a3c0*/  SHF.R.U32.HI R15, RZ, 0x6, R15 ;  /* 0x00000006ff0f7819 */ /* 0x008fc8000001160f */
[----:B------:R-:W-:-:S04]  /*1a3d0*/  SGXT.U32 R15, R15, 0x1 ;  /* 0x000000010f0f781a */ /* 0x000fc80000000000 */
[----:B------:R-:W-:Y:S02]  /*1a3e0*/  LOP3.LUT R15, R15, 0x38, RZ, 0xfc, !PT ;  /* 0x000000380f0f7812 */ /* 0x000fe400078efcff */
[----:B------:R-:W-:Y:S02]  /*1a3f0*/  SEL R150, R151, RZ, P4 ;  /* 0x000000ff97967207 */ /* 0x000fe40002000000 */
[----:B------:R-:W-:Y:S02]  /*1a400*/  SEL R151, RZ, 0x4, P6 ;  /* 0x00000004ff977807 */ /* 0x000fe40003000000 */
[----:B------:R-:W-:Y:S02]  /*1a410*/  ISETP.GE.AND P6, PT, R15, UR4, PT ;  /* 0x000000040f007c0c */ /* 0x000fe4000bfc6270 */
[----:B------:R-:W3:Y:S01]  /*1a420*/  S2R R15, SR_TID.X ;  /* 0x00000000000f7919 */ /* 0x000ee20000002100 */
[----:B------:R-:W-:-:S05]  /*1a430*/  IMAD.WIDE R204, R185, 0x4, R204 ;  /* 0x00000004b9cc7825 */ /* 0x000fca00078e02cc */
[----:B------:R-:W-:Y:S01]  /*1a440*/  LDGSTS.E [R251+0x6a008], desc[UR16][R204.64], P0 ;  /* 0x6a008000ccfb7fae */ /* 0x000fe20008121850 */
[----:B------:R-:W-:Y:S02]  /*1a450*/  ISETP.NE.U32.AND P0, PT, R150, RZ, PT ;  /* 0x000000ff9600720c */ /* 0x000fe40003f05070 */
[----:B------:R-:W-:Y:S02]  /*1a460*/  SEL R150, RZ, 0x4, P6 ;  /* 0x00000004ff967807 */ /* 0x000fe40003000000 */
[----:B---3--:R-:W-:-:S04]  /*1a470*/  SHF.R.U32.HI R15, RZ, 0x6, R15 ;  /* 0x00000006ff0f7819 */ /* 0x008fc8000001160f */
[----:B------:R-:W-:-:S04]  /*1a480*/  SGXT.U32 R15, R15, 0x1 ;  /* 0x000000010f0f781a */ /* 0x000fc80000000000 */
[----:B------:R-:W-:-:S04]  /*1a490*/  LOP3.LUT R15, R15, 0x3a, RZ, 0xfc, !PT ;  /* 0x0000003a0f0f7812 */ /* 0x000fc800078efcff */
[----:B------:R-:W-:Y:S02]  /*1a4a0*/  ISETP.GE.AND P6, PT, R15, UR4, PT ;  /* 0x000000040f007c0c */ /* 0x000fe4000bfc6270 */
[----:B------:R-:W3:Y:S01]  /*1a4b0*/  S2R R15, SR_TID.X ;  /* 0x00000000000f7919 */ /* 0x000ee20000002100 */
[----:B------:R1:W-:Y:S04]  /*1a4c0*/  STL.64 [R1+0x6c8], R6 ;  /* 0x0006c80601007387 */ /* 0x0003e80000100a00 */
[----:B------:R2:W-:Y:S01]  /*1a4d0*/  STL.64 [R1+0x6d0], R2 ;  /* 0x0006d00201007387 */ /* 0x0005e20000100a00 */
[----:B-1----:R-:W-:-:S04]  /*1a4e0*/  IMAD.WIDE R6, R185, 0x4, R206 ;  /* 0x00000004b9067825 */ /* 0x002fc800078e02ce */
[----:B--2---:R-:W-:Y:S01]  /*1a4f0*/  IMAD.WIDE R2, R185, 0x4, R208 ;  /* 0x00000004b9027825 */ /* 0x004fe200078e02d0 */
[----:B------:R1:W-:Y:S04]  /*1a500*/  STL.64 [R1+0x508], R6 ;  /* 0x0005080601007387 */ /* 0x0003e80000100a00 */
[----:B------:R1:W-:Y:S04]  /*1a510*/  LDGSTS.E [R251+0x6c000], desc[UR16][R6.64], P1 ;  /* 0x6c00000006fb7fae */ /* 0x0003e80008921850 */
[----:B------:R2:W-:Y:S01]  /*1a520*/  LDGSTS.E [R251+0x6c008], desc[UR16][R2.64], P3 ;  /* 0x6c00800002fb7fae */ /* 0x0005e20009921850 */
[----:B---3--:R-:W-:-:S02]  /*1a530*/  SHF.R.U32.HI R14, RZ, 0x6, R15 ;  /* 0x00000006ff0e7819 */ /* 0x008fc4000001160f */
[----:B------:R-:W-:-:S04]  /*1a540*/  SHF.R.U32.HI R15, RZ, 0x6, R15 ;  /* 0x00000006ff0f7819 */ /* 0x000fc8000001160f */
[----:B------:R-:W-:Y:S01]  /*1a550*/  SGXT.U32 R15, R15, 0x1 ;  /* 0x000000010f0f781a */ /* 0x000fe20000000000 */
[----:B-1----:R-:W-:-:S03]  /*1a560*/  IMAD.WIDE R6, R185, 0x4, R212 ;  /* 0x00000004b9067825 */ /* 0x002fc600078e02d4 */
[----:B------:R-:W-:Y:S02]  /*1a570*/  LOP3.LUT R15, R15, 0x5a, RZ, 0xfc, !PT ;  /* 0x0000005a0f0f7812 */ /* 0x000fe400078efcff */
[----:B------:R1:W-:Y:S02]  /*1a580*/  LDGSTS.E [R251+0x6e000], desc[UR16][R6.64], P2 ;  /* 0x6e00000006fb7fae */ /* 0x0003e40009121850 */
[----:B------:R-:W-:Y:S02]  /*1a590*/  ISETP.GE.AND P2, PT, R15, UR4, PT ;  /* 0x000000040f007c0c */ /* 0x000fe4000bf46270 */
[----:B------:R-:W3:Y:S01]  /*1a5a0*/  S2R R15, SR_TID.X ;  /* 0x00000000000f7919 */ /* 0x000ee20000002100 */
[----:B------:R-:W-:Y:S02]  /*1a5b0*/  SGXT.U32 R14, R14, 0x1 ;  /* 0x000000010e0e781a */ /* 0x000fe40000000000 */
[----:B------:R-:W-:Y:S02]  /*1a5c0*/  SEL R151, R151, RZ, P4 ;  /* 0x000000ff97977207 */ /* 0x000fe40002000000 */
[----:B------:R-:W-:-:S02]  /*1a5d0*/  LOP3.LUT R14, R14, 0x58, RZ, 0xfc, !PT ;  /* 0x000000580e0e7812 */ /* 0x000fc400078efcff */
[----:B------:R-:W-:Y:S02]  /*1a5e0*/  ISETP.NE.U32.AND P1, PT, R151, RZ, PT ;  /* 0x000000ff9700720c */ /* 0x000fe40003f25070 */
[----:B------:R-:W-:Y:S02]  /*1a5f0*/  SEL R151, R150, RZ, P4 ;  /* 0x000000ff96977207 */ /* 0x000fe40002000000 */
[----:B------:R-:W-:Y:S02]  /*1a600*/  SEL R150, RZ, 0x4, P6 ;  /* 0x00000004ff967807 */ /* 0x000fe40003000000 */
[----:B------:R-:W-:Y:S02]  /*1a610*/  ISETP.GE.AND P6, PT, R14, UR4, PT ;  /* 0x000000040e007c0c */ /* 0x000fe4000bfc6270 */
[----:B------:R-:W-:Y:S02]  /*1a620*/  ISETP.NE.U32.AND P3, PT, R151, RZ, PT ;  /* 0x000000ff9700720c */ /* 0x000fe40003f65070 */
[----:B------:R-:W-:-:S02]  /*1a630*/  SEL R151, RZ, 0x4, P6 ;  /* 0x00000004ff977807 */ /* 0x000fc40003000000 */
[----:B---3--:R-:W-:-:S04]  /*1a640*/  SHF.R.U32.HI R15, RZ, 0x6, R15 ;  /* 0x00000006ff0f7819 */ /* 0x008fc8000001160f */
[----:B------:R-:W-:-:S04]  /*1a650*/  SGXT.U32 R15, R15, 0x1 ;  /* 0x000000010f0f781a */ /* 0x000fc80000000000 */
[----:B------:R-:W-:-:S04]  /*1a660*/  LOP3.LUT R15, R15, 0x78, RZ, 0xfc, !PT ;  /* 0x000000780f0f7812 */ /* 0x000fc800078efcff */
[----:B------:R-:W-:Y:S02]  /*1a670*/  ISETP.GE.AND P6, PT, R15, UR4, PT ;  /* 0x000000040f007c0c */ /* 0x000fe4000bfc6270 */
[----:B------:R-:W3:Y:S01]  /*1a680*/  S2R R15, SR_TID.X ;  /* 0x00000000000f7919 */ /* 0x000ee20000002100 */
[----:B------:R-:W-:Y:S01]  /*1a690*/  SEL R150, R150, RZ, P4 ;  /* 0x000000ff96967207 */ /* 0x000fe20002000000 */
[----:B------:R2:W-:Y:S01]  /*1a6a0*/  STL.64 [R1+0x608], R2 ;  /* 0x0006080201007387 */ /* 0x0005e20000100a00 */
[----:B------:R-:W-:Y:S01]  /*1a6b0*/  SEL R151, R151, RZ, P4 ;  /* 0x000000ff97977207 */ /* 0x000fe20002000000 */
[----:B--2---:R-:W-:-:S05]  /*1a6c0*/  IMAD.WIDE R2, R185, 0x4, R210 ;  /* 0x00000004b9027825 */ /* 0x004fca00078e02d2 */
[----:B------:R2:W-:Y:S01]  /*1a6d0*/  LDGSTS.E [R251+0x6e008], desc[UR16][R2.64], P5 ;  /* 0x6e00800002fb7fae */ /* 0x0005e2000a921850 */
[----:B------:R-:W-:Y:S02]  /*1a6e0*/  ISETP.NE.U32.AND P5, PT, R150, RZ, PT ;  /* 0x000000ff9600720c */ /* 0x000fe40003fa5070 */
[----:B---3--:R-:W-:-:S04]  /*1a6f0*/  SHF.R.U32.HI R14, RZ, 0x6, R15 ;  /* 0x00000006ff0e7819 */ /* 0x008fc8000001160f */
[----:B------:R-:W-:Y:S02]  /*1a700*/  SGXT.U32 R14, R14, 0x1 ;  /* 0x000000010e0e781a */ /* 0x000fe40000000000 */
[----:B------:R-:W-:Y:S02]  /*1a710*/  SEL R150, RZ, 0x4, P2 ;  /* 0x00000004ff967807 */ /* 0x000fe40001000000 */
[----:B------:R-:W-:Y:S02]  /*1a720*/  LOP3.LUT R14, R14, 0x7a, RZ, 0xfc, !PT ;  /* 0x0000007a0e0e7812 */ /* 0x000fe400078efcff */
[----:B------:R-:W-:Y:S02]  /*1a730*/  ISETP.NE.U32.AND P2, PT, R151, RZ, PT ;  /* 0x000000ff9700720c */ /* 0x000fe40003f45070 */
[----:B------:R-:W-:Y:S02]  /*1a740*/  SEL R151, RZ, 0x4, P6 ;  /* 0x00000004ff977807 */ /* 0x000fe40003000000 */
[----:B------:R-:W-:-:S02]  /*1a750*/  ISETP.GE.AND P6, PT, R14, UR4, PT ;  /* 0x000000040e007c0c */ /* 0x000fc4000bfc6270 */
[--C-:B------:R-:W-:Y:S02]  /*1a760*/  SHF.R.U32.HI R14, RZ, 0x6, R15.reuse ;  /* 0x00000006ff0e7819 */ /* 0x100fe4000001160f */
[----:B------:R-:W-:Y:S01]  /*1a770*/  SHF.R.U32.HI R15, RZ, 0x6, R15 ;  /* 0x00000006ff0f7819 */ /* 0x000fe2000001160f */
[----:B------:R-:W-:-:S03]  /*1a780*/  IMAD.WIDE R214, R185, 0x4, R214 ;  /* 0x00000004b9d67825 */ /* 0x000fc600078e02d6 */
[----:B------:R-:W-:Y:S02]  /*1a790*/  SGXT.U32 R15, R15, 0x1 ;  /* 0x000000010f0f781a */ /* 0x000fe40000000000 */
[----:B------:R-:W-:Y:S01]  /*1a7a0*/  SEL R150, R150, RZ, P4 ;  /* 0x000000ff96967207 */ /* 0x000fe20002000000 */
[----:B------:R-:W-:Y:S01]  /*1a7b0*/  LDGSTS.E [R252+0x68000], desc[UR16][R214.64], P0 ;  /* 0x68000000d6fc7fae */ /* 0x000fe20008121850 */
[----:B------:R-:W-:Y:S02]  /*1a7c0*/  LOP3.LUT R15, R15, 0x1e, RZ, 0xfc, !PT ;  /* 0x0000001e0f0f7812 */ /* 0x000fe400078efcff */
[----:B------:R-:W-:Y:S02]  /*1a7d0*/  ISETP.NE.U32.AND P0, PT, R150, RZ, PT ;  /* 0x000000ff9600720c */ /* 0x000fe40003f05070 */
[----:B------:R-:W-:Y:S02]  /*1a7e0*/  SEL R150, RZ, 0x4, P6 ;  /* 0x00000004ff967807 */ /* 0x000fe40003000000 */
[----:B------:R-:W-:-:S02]  /*1a7f0*/  ISETP.GE.AND P6, PT, R15, UR4, PT ;  /* 0x000000040f007c0c */ /* 0x000fc4000bfc6270 */
[----:B------:R-:W3:Y:S01]  /*1a800*/  S2R R15, SR_TID.X ;  /* 0x00000000000f7919 */ /* 0x000ee20000002100 */
[----:B------:R-:W-:Y:S01]  /*1a810*/  SGXT.U32 R14, R14, 0x1 ;  /* 0x000000010e0e781a */ /* 0x000fe20000000000 */
[----:B------:R-:W-:-:S03]  /*1a820*/  IMAD.WIDE R234, R185, 0x4, R234 ;  /* 0x00000004b9ea7825 */ /* 0x000fc600078e02ea */
[----:B------:R-:W-:Y:S02]  /*1a830*/  LOP3.LUT R14, R14, 0x1c, RZ, 0xfc, !PT ;  /* 0x0000001c0e0e7812 */ /* 0x000fe400078efcff */
[----:B------:R-:W-:Y:S01]  /*1a840*/  LDGSTS.E [R252+0x68008], desc[UR16][R234.64], P1 ;  /* 0x68008000eafc7fae */ /* 0x000fe20008921850 */
[----:B------:R-:W-:Y:S02]  /*1a850*/  SEL R151, R151, RZ, P4 ;  /* 0x000000ff97977207 */ /* 0x000fe40002000000 */
[----:B------:R-:W-:-:S04]  /*1a860*/  ISETP.GE.AND P1, PT, R14, UR4, PT ;  /* 0x000000040e007c0c */ /* 0x000fc8000bf26270 */
[----:B------:R-:W-:Y:S02]  /*1a870*/  SEL R168, RZ, 0x4, P1 ;  /* 0x00000004ffa87807 */ /* 0x000fe40000800000 */
[----:B------:R-:W-:Y:S02]  /*1a880*/  ISETP.NE.U32.AND P1, PT, R151, RZ, PT ;  /* 0x000000ff9700720c */ /* 0x000fe40003f25070 */
[----:B------:R-:W-:Y:S02]  /*1a890*/  SEL R151, R150, RZ, P4 ;  /* 0x000000ff96977207 */ /* 0x000fe40002000000 */
[----:B------:R-:W-:Y:S02]  /*1a8a0*/  SEL R150, RZ, 0x4, P6 ;  /* 0x00000004ff967807 */ /* 0x000fe40003000000 */
[----:B---3--:R-:W-:-:S04]  /*1a8b0*/  SHF.R.U32.HI R15, RZ, 0x6, R15 ;  /* 0x00000006ff0f7819 */ /* 0x008fc8000001160f */
[----:B------:R-:W-:-:S04]  /*1a8c0*/  SGXT.U32 R15, R15, 0x1 ;  /* 0x000000010f0f781a */ /* 0x000fc80000000000 */
[----:B------:R-:W-:-:S04]  /*1a8d0*/  LOP3.LUT R15, R15, 0x3c, RZ, 0xfc, !PT ;  /* 0x0000003c0f0f7812 */ /* 0x000fc800078efcff */
[----:B------:R-:W-:Y:S02]  /*1a8e0*/  ISETP.GE.AND P6, PT, R15, UR4, PT ;  /* 0x000000040f007c0c */ /* 0x000fe4000bfc6270 */
[----:B------:R-:W3:Y:S01]  /*1a8f0*/  S2R R15, SR_TID.X ;  /* 0x00000000000f7919 */ /* 0x000ee20000002100 */
[----:B------:R-:W-:-:S04]  /*1a900*/  IMAD.WIDE R216, R185, 0x4, R216 ;  /* 0x00000004b9d87825 */ /* 0x000fc800078e02d8 */
[C---:B------:R-:W-:Y:S01]  /*1a910*/  IMAD.WIDE R224, R185.reuse, 0x4, R224 ;  /* 0x00000004b9e07825 */ /* 0x040fe200078e02e0 */
[----:B------:R-:W-:Y:S03]  /*1a920*/  LDGSTS.E [R252+0x6a000], desc[UR16][R216.64], P3 ;  /* 0x6a000000d8fc7fae */ /* 0x000fe60009921850 */
[----:B------:R-:W-:Y:S01]  /*1a930*/  IMAD.WIDE R240, R185, 0x4, R218 ;  /* 0x00000004b9f07825 */ /* 0x000fe200078e02da */
[----:B------:R-:W-:Y:S04]  /*1a940*/  LDGSTS.E [R252+0x6a008], desc[UR16][R224.64], P5 ;  /* 0x6a008000e0fc7fae */ /* 0x000fe8000a921850 */
[----:B------:R-:W-:Y:S01]  /*1a950*/  LDGSTS.E [R252+0x6c000], desc[UR16][R240.64], P2 ;  /* 0x6c000000f0fc7fae */ /* 0x000fe20009121850 */
[----:B---3--:R-:W-:-:S04]  /*1a960*/  SHF.R.U32.HI R15, RZ, 0x6, R15 ;  /* 0x00000006ff0f7819 */ /* 0x008fc8000001160f */
[----:B------:R-:W-:-:S04]  /*1a970*/  SGXT.U32 R15, R15, 0x1 ;  /* 0x000000010f0f781a */ /* 0x000fc80000000000 */
[----:B------:R-:W-:-:S04]  /*1a980*/  LOP3.LUT R15, R15, 0x3e, RZ, 0xfc, !PT ;  /* 0x0000003e0f0f7812 */ /* 0x000fc800078efcff */
[----:B------:R-:W-:Y:S02]  /*1a990*/  ISETP.GE.AND P2, PT, R15, UR4, PT ;  /* 0x000000040f007c0c */ /* 0x000fe4000bf46270 */
[----:B------:R-:W3:Y:S01]  /*1a9a0*/  S2R R15, SR_TID.X ;  /* 0x00000000000f7919 */ /* 0x000ee20000002100 */
[----:B------:R-:W-:Y:S01]  /*1a9b0*/  IMAD.WIDE R248, R185, 0x4, R220 ;  /* 0x00000004b9f87825 */ /* 0x000fe200078e02dc */
[----:B------:R1:W-:Y:S01]  /*1a9c0*/  STL.64 [R1+0x6b8], R6 ;  /* 0x0006b80601007387 */ /* 0x0003e20000100a00 */
[----:B------:R-:W-:Y:S02]  /*1a9d0*/  ISETP.NE.U32.AND P3, PT, R151, RZ, PT ;  /* 0x000000ff9700720c */ /* 0x000fe40003f65070 */
[----:B------:R-:W-:Y:S01]  /*1a9e0*/  SEL R151, R168, RZ, P4 ;  /* 0x000000ffa8977207 */ /* 0x000fe20002000000 */
[----:B------:R-:W-:Y:S01]  /*1a9f0*/  LDGSTS.E [R252+0x6c008], desc[UR16][R248.64], P0 ;  /* 0x6c008000f8fc7fae */ /* 0x000fe20008121850 */
[----:B-1----:R-:W-:Y:S01]  /*1aa00*/  IMAD.WIDE R6, R185, 0x4, R222 ;  /* 0x00000004b9067825 */ /* 0x002fe200078e02de */
[----:B------:R-:W-:-:S04]  /*1aa10*/  SEL R150, R150, RZ, P4 ;  /* 0x000000ff96967207 */ /* 0x000fc80002000000 */
[----:B------:R-:W-:Y:S01]  /*1aa20*/  LDGSTS.E [R252+0x6e000], desc[UR16][R6.64], P1 ;  /* 0x6e00000006fc7fae */ /* 0x000fe20008921850 */
[----:B---3--:R-:W-:-:S04]  /*1aa30*/  SHF.R.U32.HI R14, RZ, 0x6, R15 ;  /* 0x00000006ff0e7819 */ /* 0x008fc8000001160f */
[----:B------:R-:W-:-:S04]  /*1aa40*/  SGXT.U32 R14, R14, 0x1 ;  /* 0x000000010e0e781a */ /* 0x000fc80000000000 */
[----:B------:R-:W-:Y:S02]  /*1aa50*/  LOP3.LUT R14, R14, 0x5c, RZ, 0xfc, !PT ;  /* 0x0000005c0e0e7812 */ /* 0x000fe400078efcff */
[----:B------:R-:W-:Y:S02]  /*1aa60*/  ISETP.NE.U32.AND P5, PT, R151, RZ, PT ;  /* 0x000000ff9700720c */ /* 0x000fe40003fa5070 */
[----:B------:R-:W-:Y:S02]  /*1aa70*/  ISETP.GE.AND P1, PT, R14, UR4, PT ;  /* 0x000000040e007c0c */ /* 0x000fe4000bf26270 */
[----:B------:R-:W-:Y:S02]  /*1aa80*/  SHF.R.U32.HI R14, RZ, 0x6, R15 ;  /* 0x00000006ff0e7819 */ /* 0x000fe4000001160f */
[----:B------:R-:W-:Y:S02]  /*1aa90*/  SEL R151, RZ, 0x4, P6 ;  /* 0x00000004ff977807 */ /* 0x000fe40003000000 */
[----:B------:R-:W-:-:S02]  /*1aaa0*/  SGXT.U32 R14, R14, 0x1 ;  /* 0x000000010e0e781a */ /* 0x000fc40000000000 */
[----:B------:R-:W-:Y:S02]  /*1aab0*/  ISETP.NE.U32.AND P6, PT, R150, RZ, PT ;  /* 0x000000ff9600720c */ /* 0x000fe40003fc5070 */
[----:B------:R-:W-:Y:S02]  /*1aac0*/  SEL R150, R151, RZ, P4 ;  /* 0x000000ff97967207 */ /* 0x000fe40002000000 */
[----:B------:R-:W-:Y:S02]  /*1aad0*/  LOP3.LUT R14, R14, 0x7c, RZ, 0xfc, !PT ;  /* 0x0000007c0e0e7812 */ /* 0x000fe400078efcff */
[----:B------:R-:W-:Y:S02]  /*1aae0*/  SHF.R.U32.HI R17, RZ, 0x6, R15 ;  /* 0x00000006ff117819 */ /* 0x000fe4000001160f */
[----:B------:R-:W-:Y:S02]  /*1aaf0*/  ISETP.NE.U32.AND P0, PT, R150, RZ, PT ;  /* 0x000000ff9600720c */ /* 0x000fe40003f05070 */
[----:B------:R-:W-:-:S02]  /*1ab00*/  SEL R150, RZ, 0x4, P2 ;  /* 0x00000004ff967807 */ /* 0x000fc40001000000 */
[----:B------:R-:W-:Y:S01]  /*1ab10*/  ISETP.GE.AND P2, PT, R14, UR4, PT ;  /* 0x000000040e007c0c */ /* 0x000fe2000bf46270 */
[----:B------:R2:W-:Y:S01]  /*1ab20*/  STL.64 [R1+0x6c0], R2 ;  /* 0x0006c00201007387 */ /* 0x0005e20000100a00 */
[----:B------:R-:W-:Y:S02]  /*1ab30*/  SGXT.U32 R17, R17, 0x1 ;  /* 0x000000011111781a */ /* 0x000fe40000000000 */
[----:B------:R-:W-:Y:S02]  /*1ab40*/  SHF.R.U32.HI R14, RZ, 0x6, R15 ;  /* 0x00000006ff0e7819 */ /* 0x000fe4000001160f */
[----:B------:R-:W-:Y:S02]  /*1ab50*/  LOP3.LUT R17, R17, 0x5e, RZ, 0xfc, !PT ;  /* 0x0000005e11117812 */ /* 0x000fe400078efcff */
[----:B------:R-:W-:Y:S01]  /*1ab60*/  SGXT.U32 R14, R14, 0x1 ;  /* 0x000000010e0e781a */ /* 0x000fe20000000000 */
[----:B--2---:R-:W-:Y:S01]  /*1ab70*/  IMAD.WIDE R2, R185, 0x4, R226 ;  /* 0x00000004b9027825 */ /* 0x004fe200078e02e2 */
[----:B------:R-:W-:-:S02]  /*1ab80*/  SEL R150, R150, RZ, P4 ;  /* 0x000000ff96967207 */ /* 0x000fc40002000000 */
[----:B------:R-:W-:Y:S02]  /*1ab90*/  LOP3.LUT R14, R14, 0x7e, RZ, 0xfc, !PT ;  /* 0x0000007e0e0e7812 */ /* 0x000fe400078efcff */
[----:B------:R1:W-:Y:S01]  /*1aba0*/  LDGSTS.E [R252+0x6e008], desc[UR16][R2.64], P3 ;  /* 0x6e00800002fc7fae */ /* 0x0003e20009921850 */
[----:B------:R-:W-:Y:S02]  /*1abb0*/  ISETP.GE.AND P3, PT, R17, UR4, PT ;  /* 0x0000000411007c0c */ /* 0x000fe4000bf66270 */
[----:B------:R-:W-:Y:S02]  /*1abc0*/  LOP3.LUT R15, R15, 0x7f, RZ, 0xc0, !PT ;  /* 0x0000007f0f0f7812 */ /* 0x000fe400078ec0ff */
[----:B------:R-:W-:Y:S01]  /*1abd0*/  SEL R151, RZ, 0x4, P1 ;  /* 0x00000004ff977807 */ /* 0x000fe20000800000 */
[----:B------:R2:W-:Y:S01]  /*1abe0*/  STL.64 [R1+0x698], R6 ;  /* 0x0006980601007387 */ /* 0x0005e20000100a00 */
[----:B------:R-:W-:Y:S02]  /*1abf0*/  ISETP.NE.U32.AND P1, PT, R150, RZ, PT ;  /* 0x000000ff9600720c */ /* 0x000fe40003f25070 */
[----:B------:R-:W-:Y:S01]  /*1ac00*/  SEL R150, RZ, 0x4, P3 ;  /* 0x00000004ff967807 */ /* 0x000fe20001800000 */
[----:B------:R1:W-:Y:S01]  /*1ac10*/  STL.64 [R1+0x6a8], R2 ;  /* 0x0006a80201007387 */ /* 0x0003e20000100a00 */
[----:B------:R-:W-:-:S02]  /*1ac20*/  SEL R168, RZ, 0x4, P2 ;  /* 0x00000004ffa87807 */ /* 0x000fc40001000000 */
[----:B------:R-:W-:Y:S02]  /*1ac30*/  ISETP.GE.AND P3, PT, R14, UR4, PT ;  /* 0x000000040e007c0c */ /* 0x000fe4000bf66270 */
[----:B------:R-:W-:Y:S02]  /*1ac40*/  ISETP.GE.AND P2, PT, R15, UR4, PT ;  /* 0x000000040f007c0c */ /* 0x000fe4000bf46270 */
[----:B------:R-:W3:Y:S04]  /*1ac50*/  LDL.LU.64 R14, [R1+0x500] ;  /* 0x00050000010e7983 */ /* 0x000ee80000300a00 */
[----:B------:R-:W4:Y:S01]  /*1ac60*/  LDL.LU.64 R16, [R1+0x4c0] ;  /* 0x0004c00001107983 */ /* 0x000f220000300a00 */
[----:B------:R-:W-:-:S03]  /*1ac70*/  IMAD.SHL.U32 R187, R0, 0x80, RZ ;  /* 0x0000008000bb7824 */ /* 0x000fc600078e00ff */
[----:B------:R-:W4:Y:S04]  /*1ac80*/  LDL.LU.64 R10, [R1+0x488] ;  /* 0x00048800010a7983 */ /* 0x000f280000300a00 */
[----:B------:R-:W4:Y:S04]  /*1ac90*/  LDL.LU.64 R8, [R1+0x450] ;  /* 0x0004500001087983 */ /* 0x000f280000300a00 */
[----:B------:R-:W5:Y:S04]  /*1aca0*/  LDL.LU R0, [R1+0xd40] ;  /* 0x000d400001007983 */ /* 0x000f680000300800 */
[----:B------:R-:W4:Y:S04]  /*1acb0*/  LDL.LU.64 R22, [R1+0x418] ;  /* 0x0004180001167983 */ /* 0x000f280000300a00 */
[----:B------:R-:W4:Y:S04]  /*1acc0*/  LDL.LU.64 R20, [R1+0x3e0] ;  /* 0x0003e00001147983 */ /* 0x000f280000300a00 */
[----:B--2---:R-:W2:Y:S01]  /*1acd0*/  LDL.LU.64 R6, [R1+0x3a8] ;  /* 0x0003a80001067983 */ /* 0x004ea20000300a00 */
[----:B------:R-:W-:-:S02]  /*1ace0*/  SEL R151, R151, RZ, P4 ;  /* 0x000000ff97977207 */ /* 0x000fc40002000000 */
[----:B------:R-:W-:Y:S01]  /*1acf0*/  SEL R150, R150, RZ, P4 ;  /* 0x000000ff96967207 */ /* 0x000fe20002000000 */
[----:B------:R-:W-:Y:S01]  /*1ad00*/  IMAD.WIDE R230, R185, 0x4, R230 ;  /* 0x00000004b9e67825 */ /* 0x000fe200078e02e6 */
[----:B------:R-:W-:Y:S01]  /*1ad10*/  SEL R170, RZ, 0x4, P3 ;  /* 0x00000004ffaa7807 */ /* 0x000fe20001800000 */
[----:B------:R-:W2:Y:S01]  /*1ad20*/  LDL.LU.64 R196, [R1+0x370] ;  /* 0x0003700001c47983 */ /* 0x000ea20000300a00 */
[----:B------:R-:W-:Y:S02]  /*1ad30*/  SEL R169, RZ, 0x4, P2 ;  /* 0x00000004ffa97807 */ /* 0x000fe40001000000 */
[----:B------:R-:W-:Y:S01]  /*1ad40*/  SEL R168, R168, RZ, P4 ;  /* 0x000000ffa8a87207 */ /* 0x000fe20002000000 */
[----:B------:R-:W-:Y:S01]  /*1ad50*/  LDGSTS.E [R245+0x68000], desc[UR16][R230.64], P5 ;  /* 0x68000000e6f57fae */ /* 0x000fe2000a921850 */
[----:B------:R-:W-:Y:S02]  /*1ad60*/  ISETP.NE.U32.AND P3, PT, R151, RZ, PT ;  /* 0x000000ff9700720c */ /* 0x000fe40003f65070 */
[----:B------:R-:W-:-:S02]  /*1ad70*/  ISETP.NE.U32.AND P2, PT, R150, RZ, PT ;  /* 0x000000ff9600720c */ /* 0x000fc40003f45070 */
[----:B------:R-:W-:Y:S02]  /*1ad80*/  SEL R151, R170, RZ, P4 ;  /* 0x000000ffaa977207 */ /* 0x000fe40002000000 */
[----:B------:R-:W-:Y:S02]  /*1ad90*/  SEL R150, R169, RZ, P4 ;  /* 0x000000ffa9967207 */ /* 0x000fe40002000000 */
[----:B------:R-:W-:Y:S01]  /*1ada0*/  ISETP.NE.U32.AND P4, PT, R168, RZ, PT ;  /* 0x000000ffa800720c */ /* 0x000fe20003f85070 */
[----:B------:R-:W-:Y:S01]  /*1adb0*/  IMAD.WIDE R228, R185, 0x4, R228 ;  /* 0x00000004b9e47825 */ /* 0x000fe200078e02e4 */
[----:B------:R-:W-:-:S03]  /*1adc0*/  ISETP.NE.U32.AND P5, PT, R151, RZ, PT ;  /* 0x000000ff9700720c */ /* 0x000fc60003fa5070 */
[C---:B------:R-:W-:Y:S01]  /*1add0*/  IMAD.WIDE R18, R185.reuse, 0x4, R146 ;  /* 0x00000004b9127825 */ /* 0x040fe200078e0292 */
[----:B------:R-:W-:Y:S03]  /*1ade0*/  LDGSTS.E [R245+0x68008], desc[UR16][R228.64], P6 ;  /* 0x68008000e4f57fae */ /* 0x000fe6000b121850 */
[----:B------:R-:W-:-:S04]  /*1adf0*/  IMAD.WIDE R200, R185, 0x4, R144 ;  /* 0x00000004b9c87825 */ /* 0x000fc800078e0290 */
[C---:B-1----:R-:W-:Y:S01]  /*1ae00*/  IMAD.WIDE R2, R185.reuse, 0x4, R148 ;  /* 0x00000004b9027825 */ /* 0x042fe200078e0294 */
[----:B------:R1:W-:Y:S03]  /*1ae10*/  STL.64 [R1+0x660], R18 ;  /* 0x0006601201007387 */ /* 0x0003e60000100a00 */
[C---:B------:R-:W-:Y:S01]  /*1ae20*/  IMAD.WIDE R202, R185.reuse, 0x4, R142 ;  /* 0x00000004b9ca7825 */ /* 0x040fe200078e028e */
[----:B------:R-:W-:Y:S03]  /*1ae30*/  LDGSTS.E [R245+0x6a000], desc[UR16][R200.64], P0 ;  /* 0x6a000000c8f57fae */ /* 0x000fe60008121850 */
[C---:B------:R-:W-:Y:S01]  /*1ae40*/  IMAD.WIDE R236, R185.reuse, 0x4, R140 ;  /* 0x00000004b9ec7825 */ /* 0x040fe200078e028c */
[----:B------:R4:W-:Y:S03]  /*1ae50*/  STL.64 [R1+0x680], R2 ;  /* 0x0006800201007387 */ /* 0x0009e60000100a00 */
[----:B------:R-:W-:Y:S01]  /*1ae60*/  IMAD.WIDE R238, R185, 0x4, R24 ;  /* 0x00000004b9ee7825 */ /* 0x000fe200078e0218 */
[----:B------:R-:W-:Y:S04]  /*1ae70*/  LDGSTS.E [R245+0x6a008], desc[UR16][R202.64], P1 ;  /* 0x6a008000caf57fae */ /* 0x000fe80008921850 */
[----:B------:R-:W2:Y:S04]  /*1ae80*/  LDL.LU.64 R190, [R1+0x338] ;  /* 0x0003380001be7983 */ /* 0x000ea80000300a00 */
[----:B------:R-:W-:Y:S04]  /*1ae90*/  LDGSTS.E [R245+0x6c000], desc[UR16][R236.64], P3 ;  /* 0x6c000000ecf57fae */ /* 0x000fe80009921850 */
[----:B------:R-:W2:Y:S04]  /*1aea0*/  LDL.LU.64 R176, [R1+0x300] ;  /* 0x0003000001b07983 */ /* 0x000ea80000300a00 */
[----:B------:R-:W-:Y:S04]  /*1aeb0*/  LDGSTS.E [R245+0x6c008], desc[UR16][R238.64], P2 ;  /* 0x6c008000eef57fae */ /* 0x000fe80009121850 */
[----:B------:R-:W2:Y:S04]  /*1aec0*/  LDL.LU.64 R178, [R1+0x2c8] ;  /* 0x0002c80001b27983 */ /* 0x000ea80000300a00 */
[----:B------:R2:W-:Y:S04]  /*1aed0*/  LDGSTS.E [R245+0x6e000], desc[UR16][R18.64], P4 ;  /* 0x6e00000012f57fae */ /* 0x0005e8000a121850 */
[----:B------:R-:W2:Y:S04]  /*1aee0*/  LDL.LU.64 R174, [R1+0x290] ;  /* 0x0002900001ae7983 */ /* 0x000ea80000300a00 */
[----:B------:R2:W-:Y:S04]  /*1aef0*/  LDGSTS.E [R245+0x6e008], desc[UR16][R2.64], P5 ;  /* 0x6e00800002f57fae */ /* 0x0005e8000a921850 */
[----:B-1----:R-:W2:Y:S01]  /*1af00*/  LDL.LU.64 R18, [R1+0x258] ;  /* 0x0002580001127983 */ /* 0x002ea20000300a00 */
[----:B---3--:R-:W-:-:S04]  /*1af10*/  IMAD.WIDE R14, R187, 0x4, R14 ;  /* 0x00000004bb0e7825 */ /* 0x008fc800078e020e */
[----:B----4-:R-:W-:-:S04]  /*1af20*/  IMAD.WIDE R250, R187, 0x4, R16 ;  /* 0x00000004bbfa7825 */ /* 0x010fc800078e0210 */
[C---:B------:R-:W-:Y:S01]  /*1af30*/  IMAD.WIDE R242, R187.reuse, 0x4, R10 ;  /* 0x00000004bbf27825 */ /* 0x040fe200078e020a */
[----:B------:R-:W3:Y:S04]  /*1af40*/  LDL.LU.64 R16, [R1+0x220] ;  /* 0x0002200001107983 */ /* 0x000ee80000300a00 */
[----:B------:R-:W4:Y:S04]  /*1af50*/  LDL.LU.64 R172, [R1+0x1e8] ;  /* 0x0001e80001ac7983 */ /* 0x000f280000300a00 */
[----:B------:R-:W4:Y:S04]  /*1af60*/  LDL.LU.64 R2, [R1+0x1b0] ;  /* 0x0001b00001027983 */ /* 0x000f280000300a00 */
[----:B------:R-:W4:Y:S01]  /*1af70*/  LDL.LU.64 R166, [R1+0x178] ;  /* 0x0001780001a67983 */ /* 0x000f220000300a00 */
[----:B------:R-:W-:-:S03]  /*1af80*/  IMAD.WIDE R232, R187, 0x4, R8 ;  /* 0x00000004bbe87825 */ /* 0x000fc600078e0208 */
[----:B------:R1:W-:Y:S01]  /*1af90*/  STL.64 [R1+0x500], R14 ;  /* 0x0005000e01007387 */ /* 0x0003e20000100a00 */
[----:B------:R-:W-:-:S03]  /*1afa0*/  IMAD.WIDE R226, R187, 0x4, R22 ;  /* 0x00000004bbe27825 */ /* 0x000fc600078e0216 */
[----:B------:R-:W4:Y:S04]  /*1afb0*/  LDL.LU.64 R164, [R1+0x140] ;  /* 0x0001400001a47983 */ /* 0x000f280000300a00 */
[----:B------:R-:W4:Y:S01]  /*1afc0*/  LDL.LU.64 R10, [R1+0x108] ;  /* 0x00010800010a7983 */ /* 0x000f220000300a00 */
[----:B------:R-:W-:-:S03]  /*1afd0*/  IMAD.WIDE R222, R187, 0x4, R20 ;  /* 0x00000004bbde7825 */ /* 0x000fc600078e0214 */
[----:B------:R-:W-:Y:S01]  /*1afe0*/  STL.64 [R1+0x4c0], R250 ;  /* 0x0004c0fa01007387 */ /* 0x000fe20000100a00 */
[----:B--2---:R-:W-:-:S03]  /*1aff0*/  IMAD.WIDE R220, R187, 0x4, R6 ;  /* 0x00000004bbdc7825 */ /* 0x004fc600078e0206 */
[----:B------:R-:W2:Y:S04]  /*1b000*/  LDL.LU.64 R8, [R1+0xd0] ;  /* 0x0000d00001087983 */ /* 0x000ea80000300a00 */
[----:B------:R-:W2:Y:S04]  /*1b010*/  LDL.LU.64 R22, [R1+0x98] ;  /* 0x0000980001167983 */ /* 0x000ea80000300a00 */
[----:B------:R-:W-:Y:S04]  /*1b020*/  STL.64 [R1+0x488], R242 ;  /* 0x000488f201007387 */ /* 0x000fe80000100a00 */
[----:B------:R-:W2:Y:S04]  /*1b030*/  LDL.LU.64 R20, [R1+0x60] ;  /* 0x0000600001147983 */ /* 0x000ea80000300a00 */
[----:B------:R-:W2:Y:S01]  /*1b040*/  LDL.LU.64 R6, [R1+0x28] ;  /* 0x0000280001067983 */ /* 0x000ea20000300a00 */
[----:B------:R-:W-:-:S03]  /*1b050*/  IMAD.WIDE R218, R187, 0x4, R196 ;  /* 0x00000004bbda7825 */ /* 0x000fc600078e02c4 */
[----:B------:R-:W-:Y:S01]  /*1b060*/  STL.64 [R1+0x450], R232 ;  /* 0x000450e801007387 */ /* 0x000fe20000100a00 */
[----:B------:R-:W-:-:S03]  /*1b070*/  ISETP.NE.U32.AND P6, PT, R150, RZ, PT ;  /* 0x000000ff9600720c */ /* 0x000fc60003fc5070 */
[----:B------:R-:W-:Y:S04]  /*1b080*/  STL.64 [R1+0x418], R226 ;  /* 0x000418e201007387 */ /* 0x000fe80000100a00 */
[----:B------:R-:W-:Y:S04]  /*1b090*/  STL.64 [R1+0x718], R222 ;  /* 0x000718de01007387 */ /* 0x000fe80000100a00 */
[----:B------:R-:W-:Y:S01]  /*1b0a0*/  STL.64 [R1+0x730], R220 ;  /* 0x000730dc01007387 */ /* 0x000fe20000100a00 */
[----:B------:R-:W-:-:S03]  /*1b0b0*/  IMAD.WIDE R212, R187, 0x4, R190 ;  /* 0x00000004bbd47825 */ /* 0x000fc600078e02be */
        /* <DEDUP_REMOVED lines=8> */
[----:B------:R-:W0:Y:S01]  /*1b140*/  LDGDEPBAR ;  /* 0x00000000000079af */ /* 0x000e220000000000 */
[----:B------:R-:W-:-:S03]  /*1b150*/  IMAD.WIDE R18, R187, 0x4, R18 ;  /* 0x00000004bb127825 */ /* 0x000fc600078e0212 */
[----:B------:R-:W-:Y:S04]  /*1b160*/  STL.64 [R1+0x848], R206 ;  /* 0x000848ce01007387 */ /* 0x000fe80000100a00 */
[----:B------:R1:W-:Y:S01]  /*1b170*/  STL.64 [R1+0x888], R18 ;  /* 0x0008881201007387 */ /* 0x0003e20000100a00 */
[----:B------:R-:W-:-:S03]  /*1b180*/  IMAD.WIDE R170, R187, 0x4, R56 ;  /* 0x00000004bbaa7825 */ /* 0x000fc600078e0238 */
[----:B------:R-:W-:Y:S01]  /*1b190*/  LDGSTS.E [R4+0x20000], desc[UR16][R14.64], P6 ;  /* 0x200000000e047fae */ /* 0x000fe2000b121850 */
[----:B------:R-:W-:-:S03]  /*1b1a0*/  IMAD.WIDE R168, R187, 0x4, R70 ;  /* 0x00000004bba87825 */ /* 0x000fc600078e0246 */
        /* <DEDUP_REMOVED lines=11> */
[----:B------:R-:W-:Y:S01]  /*1b260*/  LDGSTS.E [R4+0x23000], desc[UR16][R18.64], P6 ;  /* 0x2300000012047fae */ /* 0x000fe2000b121850 */
[----:B---3--:R-:W-:-:S04]  /*1b270*/  IMAD.WIDE R16, R187, 0x4, R16 ;  /* 0x00000004bb107825 */ /* 0x008fc800078e0210 */
[C---:B----4-:R-:W-:Y:S01]  /*1b280*/  IMAD.WIDE R198, R187.reuse, 0x4, R172 ;  /* 0x00000004bbc67825 */ /* 0x050fe200078e02ac */
[----:B------:R3:W-:Y:S03]  /*1b290*/  STL.64 [R1+0x8c8], R16 ;  /* 0x0008c81001007387 */ /* 0x0007e60000100a00 */
[C---:B------:R-:W-:Y:S01]  /*1b2a0*/  IMAD.WIDE R2, R187.reuse, 0x4, R2 ;  /* 0x00000004bb027825 */ /* 0x040fe200078e0202 */
[----:B------:R-:W-:Y:S03]  /*1b2b0*/  STL.64 [R1+0x908], R198 ;  /* 0x000908c601007387 */ /* 0x000fe60000100a00 */
[C---:B------:R-:W-:Y:S01]  /*1b2c0*/  IMAD.WIDE R196, R187.reuse, 0x4, R166 ;  /* 0x00000004bbc47825 */ /* 0x040fe200078e02a6 */
[----:B------:R4:W-:Y:S03]  /*1b2d0*/  STL.64 [R1+0x948], R2 ;  /* 0x0009480201007387 */ /* 0x0009e60000100a00 */
[C---:B------:R-:W-:Y:S01]  /*1b2e0*/  IMAD.WIDE R190, R187.reuse, 0x4, R164 ;  /* 0x00000004bbbe7825 */ /* 0x040fe200078e02a4 */
[----:B------:R-:W-:Y:S03]  /*1b2f0*/  STL.64 [R1+0x988], R196 ;  /* 0x000988c401007387 */ /* 0x000fe60000100a00 */
[C---:B------:R-:W-:Y:S01]  /*1b300*/  IMAD.WIDE R10, R187.reuse, 0x4, R10 ;  /* 0x00000004bb0a7825 */ /* 0x040fe200078e020a */
[----:B------:R-:W-:Y:S03]  /*1b310*/  STL.64 [R1+0x9c8], R190 ;  /* 0x0009c8be01007387 */ /* 0x000fe60000100a00 */
[C---:B--2---:R-:W-:Y:S01]  /*1b320*/  IMAD.WIDE R178, R187.reuse, 0x4, R8 ;  /* 0x00000004bbb27825 */ /* 0x044fe200078e0208 */
[----:B------:R2:W-:Y:S03]  /*1b330*/  STL.64 [R1+0xa00], R10 ;  /* 0x000a000a01007387 */ /* 0x0005e60000100a00 */
[C---:B------:R-:W-:Y:S01]  /*1b340*/  IMAD.WIDE R176, R187.reuse, 0x4, R22 ;  /* 0x00000004bbb07825 */ /* 0x040fe200078e0216 */
[----:B------:R-:W-:Y:S03]  /*1b350*/  STL.64 [R1+0xa38], R178 ;  /* 0x000a38b201007387 */ /* 0x000fe60000100a00 */
[C---:B------:R-:W-:Y:S01]  /*1b360*/  IMAD.WIDE R22, R187.reuse, 0x4, R28 ;  /* 0x00000004bb167825 */ /* 0x040fe200078e021c */
[----:B------:R-:W-:Y:S03]  /*1b370*/  LDGSTS.E [R4+0x23400], desc[UR16][R16.64], P6 ;  /* 0x2340000010047fae */ /* 0x000fe6000b121850 */
        /* <DEDUP_REMOVED lines=8> */
[C---:B------:R-:W-:Y:S01]  /*1b400*/  IMAD.WIDE R164, R187.reuse, 0x4, R98 ;  /* 0x00000004bba47825 */ /* 0x040fe200078e0262 */
[----:B------:R2:W-:Y:S03]  /*1b410*/  STL.64 [R1+0xb08], R22 ;  /* 0x000b081601007387 */ /* 0x0005e60000100a00 */
[C---:B------:R-:W-:Y:S01]  /*1b420*/  IMAD.WIDE R20, R187.reuse, 0x4, R112 ;  /* 0x00000004bb147825 */ /* 0x040fe200078e0270 */
[----:B------:R-:W-:Y:S03]  /*1b430*/  STL.64 [R1+0xb28], R172 ;  /* 0x000b28ac01007387 */ /* 0x000fe60000100a00 */
[C---:B------:R-:W-:Y:S01]  /*1b440*/  IMAD.WIDE R6, R187.reuse, 0x4, R126 ;  /* 0x00000004bb067825 */ /* 0x040fe200078e027e */
[----:B------:R-:W-:Y:S04]  /*1b450*/  STL.64 [R1+0xb40], R170 ;  /* 0x000b40aa01007387 */ /* 0x000fe80000100a00 */
[----:B------:R-:W-:Y:S04]  /*1b460*/  STL.64 [R1+0xb58], R168 ;  /* 0x000b58a801007387 */ /* 0x000fe80000100a00 */
[----:B------:R-:W-:Y:S04]  /*1b470*/  STL.64 [R1+0xb68], R166 ;  /* 0x000b68a601007387 */ /* 0x000fe80000100a00 */
[----:B------:R-:W-:Y:S04]  /*1b480*/  STL.64 [R1+0xb78], R164 ;  /* 0x000b78a401007387 */ /* 0x000fe80000100a00 */
[----:B-1----:R-:W2:Y:S04]  /*1b490*/  LDL.LU.64 R14, [R1+0xd38] ;  /* 0x000d3800010e7983 */ /* 0x002ea80000300a00 */
[----:B------:R-:W-:Y:S04]  /*1b4a0*/  STL.64 [R1+0xb80], R20 ;  /* 0x000b801401007387 */ /* 0x000fe80000100a00 */
[----:B------:R1:W-:Y:S04]  /*1b4b0*/  STL.64 [R1+0xb88], R6 ;  /* 0x000b880601007387 */ /* 0x0003e80000100a00 */
[----:B------:R-:W1:Y:S04]  /*1b4c0*/  LDL.LU.64 R18, [R1+0x4f8] ;  /* 0x0004f80001127983 */ /* 0x000e680000300a00 */
[----:B------:R-:W-:Y:S04]  /*1b4d0*/  LDGSTS.E [R4+0x23800], desc[UR16][R198.64], P6 ;  /* 0x23800000c6047fae */ /* 0x000fe8000b121850 */
[----:B------:R-:W-:Y:S04]  /*1b4e0*/  LDGSTS.E [R4+0x23c00], desc[UR16][R2.64], P6 ;  /* 0x23c0000002047fae */ /* 0x000fe8000b121850 */
[----:B---3--:R-:W3:Y:S04]  /*1b4f0*/  LDL.LU.64 R16, [R1+0x4b8] ;  /* 0x0004b80001107983 */ /* 0x008ee80000300a00 */
[----:B------:R-:W-:Y:S04]  /*1b500*/  LDGSTS.E [R4+0x24000], desc[UR16][R196.64], P6 ;  /* 0x24000000c4047fae */ /* 0x000fe8000b121850 */
[----:B------:R-:W-:Y:S04]  /*1b510*/  LDGSTS.E [R4+0x24400], desc[UR16][R190.64], P6 ;  /* 0x24400000be047fae */ /* 0x000fe8000b121850 */
[----:B------:R-:W3:Y:S04]  /*1b520*/  LDL.LU.64 R232, [R1+0x480] ;  /* 0x0004800001e87983 */ /* 0x000ee80000300a00 */
[----:B------:R-:W-:Y:S04]  /*1b530*/  LDGSTS.E [R4+0x24800], desc[UR16][R10.64], P6 ;  /* 0x248000000a047fae */ /* 0x000fe8000b121850 */
[----:B----4-:R-:W4:Y:S04]  /*1b540*/  LDL.LU.64 R2, [R1+0x448] ;  /* 0x0004480001027983 */ /* 0x010f280000300a00 */
[----:B------:R-:W-:Y:S04]  /*1b550*/  LDGSTS.E [R4+0x24c00], desc[UR16][R178.64], P6 ;  /* 0x24c00000b2047fae */ /* 0x000fe8000b121850 */
[----:B------:R-:W-:Y:S04]  /*1b560*/  LDGSTS.E [R4+0x25000], desc[UR16][R176.64], P6 ;  /* 0x25000000b0047fae */ /* 0x000fe8000b121850 */
[----:B------:R-:W-:Y:S04]  /*1b570*/  LDGSTS.E [R4+0x25400], desc[UR16][R8.64], P6 ;  /* 0x2540000008047fae */ /* 0x000fe8000b121850 */
[----:B--2---:R-:W2:Y:S04]  /*1b580*/  LDL.LU.64 R10, [R1+0x410] ;  /* 0x00041000010a7983 */ /* 0x004ea80000300a00 */
[----:B------:R-:W-:Y:S04]  /*1b590*/  LDGSTS.E [R4+0x25800], desc[UR16][R174.64], P6 ;  /* 0x25800000ae047fae */ /* 0x000fe8000b121850 */
[----:B------:R-:W-:Y:S04]  /*1b5a0*/  LDGSTS.E [R4+0x25c00], desc[UR16][R12.64], P6 ;  /* 0x25c000000c047fae */ /* 0x000fe8000b121850 */
[----:B------:R-:W2:Y:S04]  /*1b5b0*/  LDL.LU.64 R8, [R1+0x3d8] ;  /* 0x0003d80001087983 */ /* 0x000ea80000300a00 */
[----:B------:R-:W-:Y:S04]  /*1b5c0*/  LDGSTS.E [R4+0x26000], desc[UR16][R22.64], P6 ;  /* 0x2600000016047fae */ /* 0x000fe8000b121850 */
[----:B------:R-:W-:Y:S04]  /*1b5d0*/  LDGSTS.E [R4+0x26400], desc[UR16][R172.64], P6 ;  /* 0x26400000ac047fae */ /* 0x000fe8000b121850 */
[----:B------:R-:W-:Y:S04]  /*1b5e0*/  LDGSTS.E [R4+0x26800], desc[UR16][R170.64], P6 ;  /* 0x26800000aa047fae */ /* 0x000fe8000b121850 */
[----:B------:R-:W2:Y:S04]  /*1b5f0*/  LDL.LU.64 R22, [R1+0x3a0] ;  /* 0x0003a00001167983 */ /* 0x000ea80000300a00 */
        /* <DEDUP_REMOVED lines=8> */
[----:B------:R1:W-:Y:S04]  /*1b680*/  LDGSTS.E [R4+0x27c00], desc[UR16][R6.64], P6 ;  /* 0x27c0000006047fae */ /* 0x0003e8000b121850 */
[----:B------:R-:W2:Y:S01]  /*1b690*/  LDL.LU.64 R176, [R1+0x288] ;  /* 0x0002880001b07983 */ /* 0x000ea20000300a00 */
[----:B-1----:R-:W-:-:S03]  /*1b6a0*/  IMAD.WIDE R6, R187, 0x4, R18 ;  /* 0x00000004bb067825 */ /* 0x002fc600078e0212 */
[----:B------:R-:W2:Y:S04]  /*1b6b0*/  LDL.LU.64 R18, [R1+0x250] ;  /* 0x0002500001127983 */ /* 0x000ea80000300a00 */
[----:B------:R-:W2:Y:S04]  /*1b6c0*/  LDL.LU.64 R20, [R1+0x218] ;  /* 0x0002180001147983 */ /* 0x000ea80000300a00 */
[----:B------:R-:W2:Y:S01]  /*1b6d0*/  LDL.LU.64 R164, [R1+0x1e0] ;  /* 0x0001e00001a47983 */ /* 0x000ea20000300a00 */
[----:B---3--:R-:W-:-:S03]  /*1b6e0*/  IMAD.WIDE R16, R187, 0x4, R16 ;  /* 0x00000004bb107825 */ /* 0x008fc600078e0210 */
[----:B------:R-:W3:Y:S04]  /*1b6f0*/  LDL.LU.64 R178, [R1+0x1a8] ;  /* 0x0001a80001b27983 */ /* 0x000ee80000300a00 */
[----:B------:R-:W3:Y:S04]  /*1b700*/  LDL.LU.64 R174, [R1+0x170] ;  /* 0x0001700001ae7983 */ /* 0x000ee80000300a00 */
[----:B------:R1:W-:Y:S01]  /*1b710*/  STL.64 [R1+0x220], R6 ;  /* 0x0002200601007387 */ /* 0x0003e20000100a00 */
[----:B------:R-:W-:-:S03]  /*1b720*/  IMAD.WIDE R250, R187, 0x4, R232 ;  /* 0x00000004bbfa7825 */ /* 0x000fc600078e02e8 */
[----:B------:R-:W3:Y:S01]  /*1b730*/  LDL.LU.64 R172, [R1+0x138] ;  /* 0x0001380001ac7983 */ /* 0x000ee20000300a00 */
[----:B----4-:R-:W-:-:S03]  /*1b740*/  IMAD.WIDE R242, R187, 0x4, R2 ;  /* 0x00000004bbf27825 */ /* 0x010fc600078e0202 */
[----:B------:R-:W-:Y:S04]  /*1b750*/  LDGSTS.E [R5+0x20080], desc[UR16][R6.64], P6 ;  /* 0x2008000006057fae */ /* 0x000fe8000b121850 */
[----:B------:R-:W4:Y:S04]  /*1b760*/  LDL.LU.64 R2, [R1+0x100] ;  /* 0x0001000001027983 */ /* 0x000f280000300a00 */
[----:B------:R1:W-:Y:S04]  /*1b770*/  STL.64 [R1+0x290], R16 ;  /* 0x0002901001007387 */ /* 0x0003e80000100a00 */
[----:B------:R-:W4:Y:S01]  /*1b780*/  LDL.LU.64 R166, [R1+0xc8] ;  /* 0x0000c80001a67983 */ /* 0x000f220000300a00 */
[----:B--2---:R-:W-:-:S03]  /*1b790*/  IMAD.WIDE R232, R187, 0x4, R10 ;  /* 0x00000004bbe87825 */ /* 0x004fc600078e020a */
[----:B------:R-:W-:Y:S04]  /*1b7a0*/  LDGSTS.E [R5+0x20480], desc[UR16][R16.64], P6 ;  /* 0x2048000010057fae */ /* 0x000fe8000b121850 */
[----:B------:R-:W2:Y:S04]  /*1b7b0*/  LDL.LU.64 R10, [R1+0x90] ;  /* 0x00009000010a7983 */ /* 0x000ea80000300a00 */
[----:B------:R-:W-:Y:S01]  /*1b7c0*/  STL.64 [R1+0x300], R250 ;  /* 0x000300fa01007387 */ /* 0x000fe20000100a00 */
[----:B------:R-:W-:-:S03]  /*1b7d0*/  IMAD.WIDE R226, R187, 0x4, R8 ;  /* 0x00000004bbe27825 */ /* 0x000fc600078e0208 */
[----:B------:R-:W-:Y:S04]  /*1b7e0*/  LDGSTS.E [R5+0x20880], desc[UR16][R250.64], P6 ;  /* 0x20880000fa057fae */ /* 0x000fe8000b121850 */
[----:B------:R-:W2:Y:S01]  /*1b7f0*/  LDL.LU.64 R8, [R1+0x58] ;  /* 0x0000580001087983 */ /* 0x000ea20000300a00 */
[----:B------:R-:W-:-:S03]  /*1b800*/  IMAD.WIDE R222, R187, 0x4, R22 ;  /* 0x00000004bbde7825 */ /* 0x000fc600078e0216 */
[----:B------:R-:W-:Y:S04]  /*1b810*/  LDGSTS.E [R5+0x20c80], desc[UR16][R242.64], P6 ;  /* 0x20c80000f2057fae */ /* 0x000fe8000b121850 */
[----:B------:R-:W2:Y:S01]  /*1b820*/  LDL.LU.64 R22, [R1+0x20] ;  /* 0x0000200001167983 */ /* 0x000ea20000300a00 */
[----:B------:R-:W-:-:S03]  /*1b830*/  IMAD.WIDE R220, R187, 0x4, R206 ;  /* 0x00000004bbdc7825 */ /* 0x000fc600078e02ce */
[----:B------:R-:W-:Y:S04]  /*1b840*/  STL.64 [R1+0x3a8], R242 ;  /* 0x0003a8f201007387 */ /* 0x000fe80000100a00 */
[----:B------:R-:W-:Y:S01]  /*1b850*/  STL.64 [R1+0x3e0], R232 ;  /* 0x0003e0e801007387 */ /* 0x000fe20000100a00 */
[----:B------:R-:W-:-:S03]  /*1b860*/  IMAD.WIDE R218, R187, 0x4, R198 ;  /* 0x00000004bbda7825 */ /* 0x000fc600078e02c6 */
[----:B------:R-:W-:Y:S04]  /*1b870*/  STL.64 [R1+0x3d8], R226 ;  /* 0x0003d8e201007387 */ /* 0x000fe80000100a00 */
[----:B------:R-:W-:Y:S01]  /*1b880*/  STL.64 [R1+0x410], R222 ;  /* 0x000410de01007387 */ /* 0x000fe20000100a00 */
[----:B------:R-:W-:-:S03]  /*1b890*/  IMAD.WIDE R212, R187, 0x4, R196 ;  /* 0x00000004bbd47825 */ /* 0x000fc600078e02c4 */
[----:B------:R-:W-:Y:S04]  /*1b8a0*/  STL.64 [R1+0x448], R220 ;  /* 0x000448dc01007387 */ /* 0x000fe80000100a00 */
[----:B------:R-:W-:Y:S01]  /*1b8b0*/  STL.64 [R1+0x728], R218 ;  /* 0x000728da01007387 */ /* 0x000fe20000100a00 */
[----:B------:R-:W-:-:S03]  /*1b8c0*/  IMAD.WIDE R210, R187, 0x4, R190 ;  /* 0x00000004bbd27825 */ /* 0x000fc600078e02be */
[----:B------:R-:W-:Y:S01]  /*1b8d0*/  STL.64 [R1+0x748], R212 ;  /* 0x000748d401007387 */ /* 0x000fe20000100a00 */
[----:B------:R-:W-:-:S03]  /*1b8e0*/  IMAD.WIDE R208, R187, 0x4, R176 ;  /* 0x00000004bbd07825 */ /* 0x000fc600078e02b0 */
[----:B------:R-:W-:Y:S04]  /*1b8f0*/  STL.64 [R1+0x778], R210 ;  /* 0x000778d201007387 */ /* 0x000fe80000100a00 */
[----:B------:R-:W-:Y:S01]  /*1b900*/  STL.64 [R1+0x7b8], R208 ;  /* 0x0007b8d001007387 */ /* 0x000fe20000100a00 */
[----:B------:R-:W-:-:S03]  /*1b910*/  IMAD.WIDE R14, R187, 0x4, R14 ;  /* 0x00000004bb0e7825 */ /* 0x000fc600078e020e */
[----:B------:R-:W-:Y:S01]  /*1b920*/  LDGSTS.E [R5+0x21080], desc[UR16][R232.64], P6 ;  /* 0x21080000e8057fae */ /* 0x000fe2000b121850 */
[----:B------:R-:W-:-:S03]  /*1b930*/  IMAD.WIDE R170, R187, 0x4, R72 ;  /* 0x00000004bbaa7825 */ /* 0x000fc600078e0248 */
[----:B------:R-:W-:Y:S01]  /*1b940*/  LDGSTS.E [R5+0x21480], desc[UR16][R226.64], P6 ;  /* 0x21480000e2057fae */ /* 0x000fe2000b121850 */
[----:B------:R-:W-:-:S03]  /*1b950*/  IMAD.WIDE R168, R187, 0x4, R86 ;  /* 0x00000004bba87825 */ /* 0x000fc600078e0256 */
[----:B------:R-:W-:Y:S01]  /*1b960*/  LDGSTS.E [R5+0x21880], desc[UR16][R222.64], P6 ;  /* 0x21880000de057fae */ /* 0x000fe2000b121850 */
[----:B------:R-:W-:-:S03]  /*1b970*/  IMAD.WIDE R12, R187, 0x4, R128 ;  /* 0x00000004bb0c7825 */ /* 0x000fc600078e0280 */
[----:B------:R-:W-:Y:S04]  /*1b980*/  LDGSTS.E [R5+0x21c80], desc[UR16][R220.64], P6 ;  /* 0x21c80000dc057fae */ /* 0x000fe8000b121850 */
[----:B------:R-:W-:Y:S04]  /*1b990*/  LDGSTS.E [R5+0x22080], desc[UR16][R218.64], P6 ;  /* 0x22080000da057fae */ /* 0x000fe8000b121850 */
[----:B------:R-:W-:Y:S04]  /*1b9a0*/  LDGSTS.E [R5+0x22480], desc[UR16][R212.64], P6 ;  /* 0x22480000d4057fae */ /* 0x000fe8000b121850 */
[----:B------:R-:W-:Y:S04]  /*1b9b0*/  LDGSTS.E [R5+0x22880], desc[UR16][R210.64], P6 ;  /* 0x22880000d2057fae */ /* 0x000fe8000b121850 */
[----:B------:R-:W-:Y:S01]  /*1b9c0*/  LDGSTS.E [R5+0x22c80], desc[UR16][R208.64], P6 ;  /* 0x22c80000d0057fae */ /* 0x000fe2000b121850 */
[----:B------:R-:W-:-:S04]  /*1b9d0*/  IMAD.WIDE R18, R187, 0x4, R18 ;  /* 0x00000004bb127825 */ /* 0x000fc800078e0212 */
[C---:B------:R-:W-:Y:S01]  /*1b9e0*/  IMAD.WIDE R20, R187.reuse, 0x4, R20 ;  /* 0x00000004bb147825 */ /* 0x040fe200078e0214 */
[----:B------:R1:W-:Y:S03]  /*1b9f0*/  STL.64 [R1+0x7f8], R18 ;  /* 0x0007f81201007387 */ /* 0x0003e60000100a00 */
[C---:B------:R-:W-:Y:S01]  /*1ba00*/  IMAD.WIDE R164, R187.reuse, 0x4, R164 ;  /* 0x00000004bba47825 */ /* 0x040fe200078e02a4 */
[----:B------:R1:W-:Y:S03]  /*1ba10*/  STL.64 [R1+0x840], R20 ;  /* 0x0008401401007387 */ /* 0x0003e60000100a00 */
[C---:B---3--:R-:W-:Y:S01]  /*1ba20*/  IMAD.WIDE R206, R187.reuse, 0x4, R178 ;  /* 0x00000004bbce7825 */ /* 0x048fe200078e02b2 */
[----:B------:R3:W-:Y:S03]  /*1ba30*/  STL.64 [R1+0x880], R164 ;  /* 0x000880a401007387 */ /* 0x0007e60000100a00 */
[C---:B------:R-:W-:Y:S01]  /*1ba40*/  IMAD.WIDE R198, R187.reuse, 0x4, R174 ;  /* 0x00000004bbc67825 */ /* 0x040fe200078e02ae */
[----:B------:R-:W-:Y:S03]  /*1ba50*/  STL.64 [R1+0x8c0], R206 ;  /* 0x0008c0ce01007387 */ /* 0x000fe60000100a00 */
[C---:B------:R-:W-:Y:S01]  /*1ba60*/  IMAD.WIDE R196, R187.reuse, 0x4, R172 ;  /* 0x00000004bbc47825 */ /* 0x040fe200078e02ac */
[----:B------:R-:W-:Y:S04]  /*1ba70*/  STL.64 [R1+0x900], R198 ;  /* 0x000900c601007387 */ /* 0x000fe80000100a00 */
[----:B------:R-:W-:Y:S01]  /*1ba80*/  STL.64 [R1+0x940], R196 ;  /* 0x000940c401007387 */ /* 0x000fe20000100a00 */
[----:B----4-:R-:W-:-:S03]  /*1ba90*/  IMAD.WIDE R2, R187, 0x4, R2 ;  /* 0x00000004bb027825 */ /* 0x010fc600078e0202 */
[----:B------:R4:W-:Y:S01]  /*1baa0*/  LDGSTS.E [R5+0x23080], desc[UR16][R18.64], P6 ;  /* 0x2308000012057fae */ /* 0x0009e2000b121850 */
[----:B------:R-:W-:-:S03]  /*1bab0*/  IMAD.WIDE R190, R187, 0x4, R166 ;  /* 0x00000004bbbe7825 */ /* 0x000fc600078e02a6 */
[----:B------:R4:W-:Y:S01]  /*1bac0*/  STL.64 [R1+0x980], R2 ;  /* 0x0009800201007387 */ /* 0x0009e20000100a00 */
[----:B--2---:R-:W-:-:S03]  /*1bad0*/  IMAD.WIDE R178, R187, 0x4, R10 ;  /* 0x00000004bbb27825 */ /* 0x004fc600078e020a */
[----:B------:R-:W-:Y:S01]  /*1bae0*/  STL.64 [R1+0x9c0], R190 ;  /* 0x0009c0be01007387 */ /* 0x000fe20000100a00 */
[----:B------:R-:W-:-:S03]  /*1baf0*/  IMAD.WIDE R174, R187, 0x4, R44 ;  /* 0x00000004bbae7825 */ /* 0x000fc600078e022c */
[----:B------:R-:W-:Y:S01]  /*1bb00*/  STL.64 [R1+0x9f8], R178 ;  /* 0x0009f8b201007387 */ /* 0x000fe20000100a00 */
[----:B------:R-:W-:-:S03]  /*1bb10*/  IMAD.WIDE R172, R187, 0x4, R58 ;  /* 0x00000004bbac7825 */ /* 0x000fc600078e023a */
[----:B------:R-:W-:Y:S01]  /*1bb20*/  LDGSTS.E [R5+0x23480], desc[UR16][R20.64], P6 ;  /* 0x2348000014057fae */ /* 0x000fe2000b121850 */
[----:B------:R-:W-:-:S03]  /*1bb30*/  IMAD.WIDE R10, R187, 0x4, R8 ;  /* 0x00000004bb0a7825 */ /* 0x000fc600078e0208 */
[----:B------:R-:W-:Y:S01]  /*1bb40*/  LDGSTS.E [R5+0x23880], desc[UR16][R164.64], P6 ;  /* 0x23880000a4057fae */ /* 0x000fe2000b121850 */
[----:B------:R-:W-:-:S03]  /*1bb50*/  IMAD.WIDE R8, R187, 0x4, R30 ;  /* 0x00000004bb087825 */ /* 0x000fc600078e021e */
[----:B------:R2:W-:Y:S01]  /*1bb60*/  STL.64 [R1+0xa30], R10 ;  /* 0x000a300a01007387 */ /* 0x0005e20000100a00 */
[----:B------:R-:W-:-:S03]  /*1bb70*/  IMAD.WIDE R166, R187, 0x4, R100 ;  /* 0x00000004bba67825 */ /* 0x000fc600078e0264 */
[----:B------:R2:W-:Y:S04]  /*1bb80*/  LDGSTS.E [R5+0x23c80], desc[UR16][R206.64], P6 ;  /* 0x23c80000ce057fae */ /* 0x0005e8000b121850 */
[----:B------:R-:W-:Y:S01]  /*1bb90*/  LDGSTS.E [R5+0x24080], desc[UR16][R198.64], P6 ;  /* 0x24080000c6057fae */ /* 0x000fe2000b121850 */
[----:B------:R-:W-:-:S03]  /*1bba0*/  IMAD.WIDE R176, R187, 0x4, R22 ;  /* 0x00000004bbb07825 */ /* 0x000fc600078e0216 */
[----:B------:R-:W-:Y:S04]  /*1bbb0*/  LDGSTS.E [R5+0x24480], desc[UR16][R196.64], P6 ;  /* 0x24480000c4057fae */ /* 0x000fe8000b121850 */
[----:B------:R-:W-:Y:S04]  /*1bbc0*/  STL.64 [R1+0xa60], R176 ;  /* 0x000a60b001007387 */ /* 0x000fe80000100a00 */
[----:B------:R-:W-:Y:S01]  /*1bbd0*/  STL.64 [R1+0xa90], R14 ;  /* 0x000a900e01007387 */ /* 0x000fe20000100a00 */
[----:B------:R-:W-:-:S03]  /*1bbe0*/  IMAD.WIDE R22, R187, 0x4, R114 ;  /* 0x00000004bb167825 */ /* 0x000fc600078e0272 */
[----:B------:R2:W-:Y:S04]  /*1bbf0*/  STL.64 [R1+0xab8], R8 ;  /* 0x000ab80801007387 */ /* 0x0005e80000100a00 */
[----:B------:R-:W-:Y:S04]  /*1bc00*/  STL.64 [R1+0xae0], R174 ;  /* 0x000ae0ae01007387 */ /* 0x000fe80000100a00 */
[----:B------:R-:W-:Y:S04]  /*1bc10*/  STL.64 [R1+0xb00], R172 ;  /* 0x000b00ac01007387 */ /* 0x000fe80000100a00 */
[----:B------:R-:W-:Y:S04]  /*1bc20*/  STL.64 [R1+0xb20], R170 ;  /* 0x000b20aa01007387 */ /* 0x000fe80000100a00 */
[----:B------:R-:W-:Y:S04]  /*1bc30*/  STL.64 [R1+0xb38], R168 ;  /* 0x000b38a801007387 */ /* 0x000fe80000100a00 */
[----:B-1----:R-:W2:Y:S04]  /*1bc40*/  LDL.LU.64 R6, [R1+0xd30] ;  /* 0x000d300001067983 */ /* 0x002ea80000300a00 */
[----:B------:R-:W-:Y:S04]  /*1bc50*/  STL.64 [R1+0xb50], R166 ;  /* 0x000b50a601007387 */ /* 0x000fe80000100a00 */
[----:B------:R-:W2:Y:S04]  /*1bc60*/  LDL.LU.64 R16, [R1+0xd28] ;  /* 0x000d280001107983 */ /* 0x000ea80000300a00 */
[----:B------:R1:W-:Y:S04]  /*1bc70*/  STL.64 [R1+0xb60], R22 ;  /* 0x000b601601007387 */ /* 0x0003e80000100a00 */
[----:B------:R1:W-:Y:S04]  /*1bc80*/  STL.64 [R1+0xb70], R12 ;  /* 0x000b700c01007387 */ /* 0x0003e80000100a00 */
[----:B------:R-:W2:Y:S04]  /*1bc90*/  LDL.LU.64 R18, [R1+0x4f0] ;  /* 0x0004f00001127983 */ /* 0x000ea80000300a00 */
[----:B------:R-:W2:Y:S04]  /*1bca0*/  LDL.LU.64 R20, [R1+0x4b0] ;  /* 0x0004b00001147983 */ /* 0x000ea80000300a00 */
        /* <DEDUP_REMOVED lines=9> */
[----:B--2---:R-:W2:Y:S04]  /*1bd40*/  LDL.LU.64 R10, [R1+0x3d0] ;  /* 0x0003d000010a7983 */ /* 0x004ea80000300a00 */
[----:B------:R-:W-:Y:S04]  /*1bd50*/  LDGSTS.E [R5+0x26080], desc[UR16][R8.64], P6 ;  /* 0x2608000008057fae */ /* 0x000fe8000b121850 */
[----:B------:R-:W-:Y:S04]  /*1bd60*/  LDGSTS.E [R5+0x26480], desc[UR16][R174.64], P6 ;  /* 0x26480000ae057fae */ /* 0x000fe8000b121850 */
[----:B------:R-:W-:Y:S04]  /*1bd70*/  LDGSTS.E [R5+0x26880], desc[UR16][R172.64], P6 ;  /* 0x26880000ac057fae */ /* 0x000fe8000b121850 */
[----:B------:R-:W2:Y:S04]  /*1bd80*/  LDL.LU.64 R8, [R1+0x398] ;  /* 0x0003980001087983 */ /* 0x000ea80000300a00 */
[----:B------:R-:W2:Y:S04]  /*1bd90*/  LDL.LU.64 R208, [R1+0x360] ;  /* 0x0003600001d07983 */ /* 0x000ea80000300a00 */
[----:B------:R2:W-:Y:S04]  /*1bda0*/  LDGSTS.E [R5+0x26c80], desc[UR16][R170.64], P6 ;  /* 0x26c80000aa057fae */ /* 0x0005e8000b121850 */
[----:B------:R-:W2:Y:S04]  /*1bdb0*/  LDL.LU.64 R206, [R1+0x328] ;  /* 0x0003280001ce7983 */ /* 0x000ea80000300a00 */
[----:B------:R2:W-:Y:S04]  /*1bdc0*/  LDGSTS.E [R5+0x27080], desc[UR16][R168.64], P6 ;  /* 0x27080000a8057fae */ /* 0x0005e8000b121850 */
[----:B------:R-:W2:Y:S04]  /*1bdd0*/  LDL.LU.64 R198, [R1+0x2f0] ;  /* 0x0002f00001c67983 */ /* 0x000ea80000300a00 */
[----:B------:R-:W-:Y:S04]  /*1bde0*/  LDGSTS.E [R5+0x27480], desc[UR16][R166.64], P6 ;  /* 0x27480000a6057fae */ /* 0x000fe8000b121850 */
[----:B------:R-:W2:Y:S04]  /*1bdf0*/  LDL.LU.64 R196, [R1+0x2b8] ;  /* 0x0002b80001c47983 */ /* 0x000ea80000300a00 */
[----:B------:R-:W-:Y:S04]  /*1be00*/  LDGSTS.E [R5+0x27880], desc[UR16][R22.64], P6 ;  /* 0x2788000016057fae */ /* 0x000fe8000b121850 */
[----:B------:R-:W2:Y:S01]  /*1be10*/  LDL.LU.64 R190, [R1+0x280] ;  /* 0x0002800001be7983 */ /* 0x000ea20000300a00 */
[----:B------:R-:W-:-:S03]  /*1be20*/  IMAD.WIDE R18, R187, 0x4, R18 ;  /* 0x00000004bb127825 */ /* 0x000fc600078e0212 */
[----:B-1----:R-:W2:Y:S01]  /*1be30*/  LDL.LU.64 R22, [R1+0x248] ;  /* 0x0002480001167983 */ /* 0x002ea20000300a00 */
[----:B------:R-:W-:-:S03]  /*1be40*/  IMAD.WIDE R250, R187, 0x4, R20 ;  /* 0x00000004bbfa7825 */ /* 0x000fc600078e0214 */
[----:B------:R1:W-:Y:S04]  /*1be50*/  LDGSTS.E [R5+0x27c80], desc[UR16][R12.64], P6 ;  /* 0x27c800000c057fae */ /* 0x0003e8000b121850 */
[----:B------:R-:W2:Y:S04]  /*1be60*/  LDL.LU.64 R20, [R1+0x210] ;  /* 0x0002100001147983 */ /* 0x000ea80000300a00 */
[----:B------:R-:W2:Y:S01]  /*1be70*/  LDL.LU.64 R172, [R1+0x1d8] ;  /* 0x0001d80001ac7983 */ /* 0x000ea20000300a00 */
[----:B---3--:R-:W-:-:S03]  /*1be80*/  IMAD.WIDE R242, R187, 0x4, R164 ;  /* 0x00000004bbf27825 */ /* 0x008fc600078e02a4 */
[----:B------:R-:W3:Y:S04]  /*1be90*/  LDL.LU.64 R166, [R1+0x1a0] ;  /* 0x0001a00001a67983 */ /* 0x000ee80000300a00 */
[----:B------:R-:W3:Y:S04]  /*1bea0*/  LDL.LU.64 R176, [R1+0x168] ;  /* 0x0001680001b07983 */ /* 0x000ee80000300a00 */
[----:B------:R3:W-:Y:S04]  /*1beb0*/  STL.64 [R1+0x90], R18 ;  /* 0x0000901201007387 */ /* 0x0007e80000100a00 */
[----:B------:R-:W3:Y:S04]  /*1bec0*/  LDL.LU.64 R178, [R1+0x130] ;  /* 0x0001300001b27983 */ /* 0x000ee80000300a00 */
[----:B------:R-:W3:Y:S01]  /*1bed0*/  LDL.LU.64 R174, [R1+0xf8] ;  /* 0x0000f80001ae7983 */ /* 0x000ee20000300a00 */
[----:B----4-:R-:W-:-:S03]  /*1bee0*/  IMAD.WIDE R226, R187, 0x4, R2 ;  /* 0x00000004bbe27825 */ /* 0x010fc600078e0202 */
[----:B------:R-:W-:Y:S04]  /*1bef0*/  STL.64 [R1+0xd0], R250 ;  /* 0x0000d0fa01007387 */ /* 0x000fe80000100a00 */
[----:B------:R-:W4:Y:S01]  /*1bf00*/  LDL.LU.64 R164, [R1+0xc0] ;  /* 0x0000c00001a47983 */ /* 0x000f220000300a00 */
[----:B--2---:R-:W-:-:S03]  /*1bf10*/  IMAD.WIDE R222, R187, 0x4, R10 ;  /* 0x00000004bbde7825 */ /* 0x004fc600078e020a */
[----:B------:R-:W2:Y:S04]  /*1bf20*/  LDL.LU.64 R2, [R1+0x88] ;  /* 0x0000880001027983 */ /* 0x000ea80000300a00 */
[----:B------:R-:W-:Y:S04]  /*1bf30*/  STL.64 [R1+0x218], R242 ;  /* 0x000218f201007387 */ /* 0x000fe80000100a00 */
[----:B------:R-:W2:Y:S01]  /*1bf40*/  LDL.LU.64 R10, [R1+0x50] ;  /* 0x00005000010a7983 */ /* 0x000ea20000300a00 */
[----:B------:R-:W-:-:S03]  /*1bf50*/  IMAD.WIDE R220, R187, 0x4, R8 ;  /* 0x00000004bbdc7825 */ /* 0x000fc600078e0208 */
[----:B------:R-:W-:Y:S04]  /*1bf60*/  LDGSTS.E [R6+0x20100], desc[UR16][R18.64], P6 ;  /* 0x2010000012067fae */ /* 0x000fe8000b121850 */
[----:B------:R-:W2:Y:S01]  /*1bf70*/  LDL.LU.64 R8, [R1+0x18] ;  /* 0x0000180001087983 */ /* 0x000ea20000300a00 */
[----:B------:R-:W-:-:S03]  /*1bf80*/  IMAD.WIDE R232, R187, 0x4, R232 ;  /* 0x00000004bbe87825 */ /* 0x000fc600078e02e8 */
[----:B------:R-:W-:Y:S01]  /*1bf90*/  LDGSTS.E [R6+0x20500], desc[UR16][R250.64], P6 ;  /* 0x20500000fa067fae */ /* 0x000fe2000b121850 */
[----:B------:R-:W-:-:S03]  /*1bfa0*/  IMAD.WIDE R218, R187, 0x4, R208 ;  /* 0x00000004bbda7825 */ /* 0x000fc600078e02d0 */
[----:B------:R-:W-:Y:S01]  /*1bfb0*/  STL.64 [R1+0x258], R232 ;  /* 0x000258e801007387 */ /* 0x000fe20000100a00 */
[----:B------:R-:W-:-:S03]  /*1bfc0*/  IMAD.WIDE R212, R187, 0x4, R206 ;  /* 0x00000004bbd47825 */ /* 0x000fc600078e02ce */
        /* <DEDUP_REMOVED lines=18> */
[----:B------:R-:W-:Y:S01]  /*1c0f0*/  LDGSTS.E [R6+0x21500], desc[UR16][R222.64], P6 ;  /* 0x21500000de067fae */ /* 0x000fe2000b121850 */
[----:B-1----:R-:W-:-:S03]  /*1c100*/  IMAD.WIDE R12, R187, 0x4, R88 ;  /* 0x00000004bb0c7825 */ /* 0x002fc600078e0258 */
        /* <DEDUP_REMOVED lines=15> */
[----:B------:R3:W-:Y:S03]  /*1c200*/  STL.64 [R1+0x830], R166 ;  /* 0x000830a601007387 */ /* 0x0007e60000100a00 */
[C---:B------:R-:W-:Y:S01]  /*1c210*/  IMAD.WIDE R196, R187.reuse, 0x4, R178 ;  /* 0x00000004bbc47825 */ /* 0x040fe200078e02b2 */
[----:B------:R-:W-:Y:S03]  /*1c220*/  STL.64 [R1+0x878], R198 ;  /* 0x000878c601007387 */ /* 0x000fe60000100a00 */
[C---:B------:R-:W-:Y:S01]  /*1c230*/  IMAD.WIDE R190, R187.reuse, 0x4, R174 ;  /* 0x00000004bbbe7825 */ /* 0x040fe200078e02ae */
[----:B------:R-:W-:Y:S04]  /*1c240*/  STL.64 [R1+0x8b8], R196 ;  /* 0x0008b8c401007387 */ /* 0x000fe80000100a00 */
[----:B------:R-:W-:Y:S01]  /*1c250*/  LDGSTS.E [R6+0x23100], desc[UR16][R22.64], P6 ;  /* 0x2310000016067fae */ /* 0x000fe2000b121850 */
[----:B----4-:R-:W-:-:S03]  /*1c260*/  IMAD.WIDE R178, R187, 0x4, R164 ;  /* 0x00000004bbb27825 */ /* 0x010fc600078e02a4 */
[----:B------:R-:W-:Y:S01]  /*1c270*/  STL.64 [R1+0x8f8], R190 ;  /* 0x0008f8be01007387 */ /* 0x000fe20000100a00 */
[----:B--2---:R-:W-:-:S03]  /*1c280*/  IMAD.WIDE R176, R187, 0x4, R2 ;  /* 0x00000004bbb07825 */ /* 0x004fc600078e0202 */
[----:B------:R-:W-:Y:S01]  /*1c290*/  STL.64 [R1+0x938], R178 ;  /* 0x000938b201007387 */ /* 0x000fe20000100a00 */
[----:B------:R-:W-:-:S03]  /*1c2a0*/  IMAD.WIDE R2, R187, 0x4, R32 ;  /* 0x00000004bb027825 */ /* 0x000fc600078e0220 */
[----:B------:R2:W-:Y:S01]  /*1c2b0*/  LDGSTS.E [R6+0x23500], desc[UR16][R20.64], P6 ;  /* 0x2350000014067fae */ /* 0x0005e2000b121850 */
[----:B------:R-:W-:-:S03]  /*1c2c0*/  IMAD.WIDE R164, R187, 0x4, R10 ;  /* 0x00000004bba47825 */ /* 0x000fc600078e020a */
[----:B------:R-:W-:Y:S04]  /*1c2d0*/  STL.64 [R1+0x978], R176 ;  /* 0x000978b001007387 */ /* 0x000fe80000100a00 */
[----:B------:R4:W-:Y:S01]  /*1c2e0*/  STL.64 [R1+0x9b8], R164 ;  /* 0x0009b8a401007387 */ /* 0x0009e20000100a00 */
[----:B------:R-:W-:-:S03]  /*1c2f0*/  IMAD.WIDE R174, R187, 0x4, R8 ;  /* 0x00000004bbae7825 */ /* 0x000fc600078e0208 */
[----:B------:R-:W-:Y:S04]  /*1c300*/  LDGSTS.E [R6+0x23900], desc[UR16][R172.64], P6 ;  /* 0x23900000ac067fae */ /* 0x000fe8000b121850 */
[----:B------:R-:W-:Y:S01]  /*1c310*/  STL.64 [R1+0x9f0], R174 ;  /* 0x0009f0ae01007387 */ /* 0x000fe20000100a00 */
[----:B------:R-:W-:-:S03]  /*1c320*/  IMAD.WIDE R10, R187, 0x4, R102 ;  /* 0x00000004bb0a7825 */ /* 0x000fc600078e0266 */
[----:B------:R-:W-:Y:S01]  /*1c330*/  STL.64 [R1+0xa28], R16 ;  /* 0x000a281001007387 */ /* 0x000fe20000100a00 */
[----:B------:R-:W-:-:S03]  /*1c340*/  IMAD.WIDE R8, R187, 0x4, R116 ;  /* 0x00000004bb087825 */ /* 0x000fc600078e0274 */
[----:B------:R2:W-:Y:S04]  /*1c350*/  STL.64 [R1+0xa58], R2 ;  /* 0x000a580201007387 */ /* 0x0005e80000100a00 */
[----:B------:R-:W-:Y:S04]  /*1c360*/  STL.64 [R1+0xa88], R170 ;  /* 0x000a88aa01007387 */ /* 0x000fe80000100a00 */
[----:B------:R-:W-:Y:S04]  /*1c370*/  STL.64 [R1+0xab0], R168 ;  /* 0x000ab0a801007387 */ /* 0x000fe80000100a00 */
[----:B------:R-:W-:Y:S04]  /*1c380*/  STL.64 [R1+0xad8], R14 ;  /* 0x000ad80e01007387 */ /* 0x000fe80000100a00 */
[----:B------:R-:W-:Y:S04]  /*1c390*/  STL.64 [R1+0xaf8], R12 ;  /* 0x000af80c01007387 */ /* 0x000fe80000100a00 */
[----:B------:R-:W2:Y:S04]  /*1c3a0*/  LDL.LU.64 R18, [R1+0xd20] ;  /* 0x000d200001127983 */ /* 0x000ea80000300a00 */
[----:B------:R-:W-:Y:S04]  /*1c3b0*/  STL.64 [R1+0xb18], R10 ;  /* 0x000b180a01007387 */ /* 0x000fe80000100a00 */
[----:B------:R2:W-:Y:S04]  /*1c3c0*/  STL.64 [R1+0xb30], R8 ;  /* 0x000b300801007387 */ /* 0x0005e80000100a00 */
[----:B------:R2:W-:Y:S04]  /*1c3d0*/  STL.64 [R1+0xb48], R4 ;  /* 0x000b480401007387 */ /* 0x0005e80000100a00 */
[----:B-1----:R-:W2:Y:S04]  /*1c3e0*/  LDL.LU.64 R22, [R1+0x4e8] ;  /* 0x0004e80001167983 */ /* 0x002ea80000300a00 */
[----:B------:R-:W-:Y:S04]  /*1c3f0*/  LDGSTS.E [R6+0x23d00], desc[UR16][R166.64], P6 ;  /* 0x23d00000a6067fae */ /* 0x000fe8000b121850 */
[----:B------:R-:W2:Y:S04]  /*1c400*/  LDL.LU.64 R20, [R1+0x4a8] ;  /* 0x0004a80001147983 */ /* 0x000ea80000300a00 */
[----:B------:R-:W-:Y:S04]  /*1c410*/  LDGSTS.E [R6+0x24100], desc[UR16][R198.64], P6 ;  /* 0x24100000c6067fae */ /* 0x000fe8000b121850 */
[----:B------:R-:W-:Y:S04]  /*1c420*/  LDGSTS.E [R6+0x24500], desc[UR16][R196.64], P6 ;  /* 0x24500000c4067fae */ /* 0x000fe8000b121850 */
[----:B------:R-:W-:Y:S04]  /*1c430*/  LDGSTS.E [R6+0x24900], desc[UR16][R190.64], P6 ;  /* 0x24900000be067fae */ /* 0x000fe8000b121850 */
[----:B---3--:R-:W3:Y:S04]  /*1c440*/  LDL.LU.64 R172, [R1+0x470] ;  /* 0x0004700001ac7983 */ /* 0x008ee80000300a00 */
[----:B------:R-:W-:Y:S04]  /*1c450*/  LDGSTS.E [R6+0x24d00], desc[UR16][R178.64], P6 ;  /* 0x24d00000b2067fae */ /* 0x000fe8000b121850 */
[----:B------:R-:W-:Y:S04]  /*1c460*/  LDGSTS.E [R6+0x25100], desc[UR16][R176.64], P6 ;  /* 0x25100000b0067fae */ /* 0x000fe8000b121850 */
[----:B------:R-:W-:Y:S04]  /*1c470*/  LDGSTS.E [R6+0x25500], desc[UR16][R164.64], P6 ;  /* 0x25500000a4067fae */ /* 0x000fe8000b121850 */
[----:B------:R-:W3:Y:S04]  /*1c480*/  LDL.LU.64 R166, [R1+0x438] ;  /* 0x0004380001a67983 */ /* 0x000ee80000300a00 */
        /* <DEDUP_REMOVED lines=16> */
[----:B------:R-:W2:Y:S01]  /*1c590*/  LDL.LU.64 R198, [R1+0x278] ;  /* 0x0002780001c67983 */ /* 0x000ea20000300a00 */
[----:B------:R-:W-:-:S03]  /*1c5a0*/  IMAD.WIDE R20, R187, 0x4, R20 ;  /* 0x00000004bb147825 */ /* 0x000fc600078e0214 */
[----:B------:R2:W-:Y:S01]  /*1c5b0*/  LDGSTS.E [R6+0x27d00], desc[UR16][R4.64], P6 ;  /* 0x27d0000004067fae */ /* 0x0005e2000b121850 */
[----:B-1----:R-:W-:-:S03]  /*1c5c0*/  IMAD.WIDE R8, R187, 0x4, R22 ;  /* 0x00000004bb087825 */ /* 0x002fc600078e0216 */
[----:B------:R-:W2:Y:S04]  /*1c5d0*/  LDL.LU.64 R22, [R1+0x240] ;  /* 0x0002400001167983 */ /* 0x000ea80000300a00 */
[----:B------:R-:W2:Y:S04]  /*1c5e0*/  LDL.LU.64 R10, [R1+0x208] ;  /* 0x00020800010a7983 */ /* 0x000ea80000300a00 */
[----:B------:R-:W2:Y:S04]  /*1c5f0*/  LDL.LU.64 R196, [R1+0x1d0] ;  /* 0x0001d00001c47983 */ /* 0x000ea80000300a00 */
[----:B------:R-:W2:Y:S01]  /*1c600*/  LDL.LU.64 R190, [R1+0x198] ;  /* 0x0001980001be7983 */ /* 0x000ea20000300a00 */
[----:B---3--:R-:W-:-:S03]  /*1c610*/  IMAD.WIDE R250, R187, 0x4, R172 ;  /* 0x00000004bbfa7825 */ /* 0x008fc600078e02ac */
[----:B------:R-:W3:Y:S04]  /*1c620*/  LDL.LU.64 R176, [R1+0x160] ;  /* 0x0001600001b07983 */ /* 0x000ee80000300a00 */
[----:B------:R1:W-:Y:S04]  /*1c630*/  STL.64 [R1+0x58], R8 ;  /* 0x0000580801007387 */ /* 0x0003e80000100a00 */
[----:B------:R-:W3:Y:S01]  /*1c640*/  LDL.LU.64 R178, [R1+0x128] ;  /* 0x0001280001b27983 */ /* 0x000ee20000300a00 */
[----:B------:R-:W-:-:S03]  /*1c650*/  IMAD.WIDE R242, R187, 0x4, R166 ;  /* 0x00000004bbf27825 */ /* 0x000fc600078e02a6 */
        /* <DEDUP_REMOVED lines=8> */
[----:B------:R-:W-:Y:S04]  /*1c6e0*/  LDGSTS.E [R7+0x20180], desc[UR16][R8.64], P6 ;  /* 0x2018000008077fae */ /* 0x000fe8000b121850 */
[----:B------:R-:W2:Y:S01]  /*1c6f0*/  LDL.LU.64 R2, [R1+0x10] ;  /* 0x0000100001027983 */ /* 0x000ea20000300a00 */
        /* <DEDUP_REMOVED lines=38> */
[C---:B------:R-:W-:Y:S01]  /*1c960*/  IMAD.WIDE R198, R187.reuse, 0x4, R190 ;  /* 0x00000004bbc67825 */ /* 0x040fe200078e02be */
[----:B------:R-:W-:Y:S03]  /*1c970*/  STL.64 [R1+0x768], R206 ;  /* 0x000768ce01007387 */ /* 0x000fe60000100a00 */
[C---:B---3--:R-:W-:Y:S01]  /*1c980*/  IMAD.WIDE R196, R187.reuse, 0x4, R176 ;  /* 0x00000004bbc47825 */ /* 0x048fe200078e02b0 */
[----:B------:R-:W-:Y:S04]  /*1c990*/  STL.64 [R1+0x7a8], R198 ;  /* 0x0007a8c601007387 */ /* 0x000fe80000100a00 */
[----:B------:R3:W-:Y:S01]  /*1c9a0*/  LDGSTS.E [R7+0x23180], desc[UR16][R22.64], P6 ;  /* 0x2318000016077fae */ /* 0x0007e2000b121850 */
[----:B------:R-:W-:-:S03]  /*1c9b0*/  IMAD.WIDE R190, R187, 0x4, R178 ;  /* 0x00000004bbbe7825 */ /* 0x000fc600078e02b2 */
[----:B------:R-:W-:Y:S01]  /*1c9c0*/  STL.64 [R1+0x7e8], R196 ;  /* 0x0007e8c401007387 */ /* 0x000fe20000100a00 */
[----:B------:R-:W-:-:S03]  /*1c9d0*/  IMAD.WIDE R172, R187, 0x4, R172 ;  /* 0x00000004bbac7825 */ /* 0x000fc600078e02ac */
[----:B------:R-:W-:Y:S04]  /*1c9e0*/  STL.64 [R1+0x828], R190 ;  /* 0x000828be01007387 */ /* 0x000fe80000100a00 */
[----:B------:R-:W-:Y:S01]  /*1c9f0*/  LDGSTS.E [R7+0x23580], desc[UR16][R10.64], P6 ;  /* 0x235800000a077fae */ /* 0x000fe2000b121850 */
[----:B------:R-:W-:-:S03]  /*1ca00*/  IMAD.WIDE R178, R187, 0x4, R174 ;  /* 0x00000004bbb27825 */ /* 0x000fc600078e02ae */
[----:B------:R3:W-:Y:S01]  /*1ca10*/  STL.64 [R1+0x870], R172 ;  /* 0x000870ac01007387 */ /* 0x0007e20000100a00 */
[----:B------:R-:W-:-:S03]  /*1ca20*/  IMAD.WIDE R176, R187, 0x4, R166 ;  /* 0x00000004bbb07825 */ /* 0x000fc600078e02a6 */
[----:B------:R-:W-:Y:S04]  /*1ca30*/  STL.64 [R1+0x8b0], R178 ;  /* 0x0008b0b201007387 */ /* 0x000fe80000100a00 */
[----:B------:R3:W-:Y:S01]  /*1ca40*/  LDGSTS.E [R7+0x23980], desc[UR16][R206.64], P6 ;  /* 0x23980000ce077fae */ /* 0x0007e2000b121850 */
[----:B----4-:R-:W-:-:S03]  /*1ca50*/  IMAD.WIDE R166, R187, 0x4, R164 ;  /* 0x00000004bba67825 */ /* 0x010fc600078e02a4 */
[----:B------:R-:W-:Y:S01]  /*1ca60*/  STL.64 [R1+0x8f0], R176 ;  /* 0x0008f0b001007387 */ /* 0x000fe20000100a00 */
[----:B------:R-:W-:-:S03]  /*1ca70*/  IMAD.WIDE R164, R187, 0x4, R34 ;  /* 0x00000004bba47825 */ /* 0x000fc600078e0222 */
[----:B------:R4:W-:Y:S04]  /*1ca80*/  STL.64 [R1+0x930], R166 ;  /* 0x000930a601007387 */ /* 0x0009e80000100a00 */
[----:B------:R-:W-:Y:S04]  /*1ca90*/  LDGSTS.E [R7+0x23d80], desc[UR16][R198.64], P6 ;  /* 0x23d80000c6077fae */ /* 0x000fe8000b121850 */
[----:B------:R-:W-:Y:S01]  /*1caa0*/  LDGSTS.E [R7+0x24180], desc[UR16][R196.64], P6 ;  /* 0x24180000c4077fae */ /* 0x000fe2000b121850 */
[----:B--2---:R-:W-:-:S03]  /*1cab0*/  IMAD.WIDE R174, R187, 0x4, R2 ;  /* 0x00000004bbae7825 */ /* 0x004fc600078e0202 */
[----:B------:R-:W-:Y:S04]  /*1cac0*/  LDGSTS.E [R7+0x24580], desc[UR16][R190.64], P6 ;  /* 0x24580000be077fae */ /* 0x000fe8000b121850 */
[----:B------:R-:W-:Y:S04]  /*1cad0*/  STL.64 [R1+0x970], R174 ;  /* 0x000970ae01007387 */ /* 0x000fe80000100a00 */
[----:B------:R-:W-:Y:S04]  /*1cae0*/  STL.64 [R1+0x9b0], R18 ;  /* 0x0009b01201007387 */ /* 0x000fe80000100a00 */
[----:B------:R2:W-:Y:S01]  /*1caf0*/  STL.64 [R1+0x9e8], R164 ;  /* 0x0009e8a401007387 */ /* 0x0005e20000100a00 */
[----:B------:R-:W-:-:S03]  /*1cb00*/  IMAD.WIDE R2, R187, 0x4, R132 ;  /* 0x00000004bb027825 */ /* 0x000fc600078e0284 */
[----:B------:R-:W-:Y:S04]  /*1cb10*/  STL.64 [R1+0xa20], R170 ;  /* 0x000a20aa01007387 */ /* 0x000fe80000100a00 */
[----:B------:R-:W-:Y:S04]  /*1cb20*/  STL.64 [R1+0xa50], R168 ;  /* 0x000a50a801007387 */ /* 0x000fe80000100a00 */
[----:B------:R-:W-:Y:S04]  /*1cb30*/  STL.64 [R1+0xa80], R16 ;  /* 0x000a801001007387 */ /* 0x000fe80000100a00 */
[----:B------:R-:W-:Y:S04]  /*1cb40*/  STL.64 [R1+0xaa8], R14 ;  /* 0x000aa80e01007387 */ /* 0x000fe80000100a00 */
[----:B-1----:R-:W2:Y:S04]  /*1cb50*/  LDL.LU.64 R8, [R1+0xd18] ;  /* 0x000d180001087983 */ /* 0x002ea80000300a00 */
[----:B------:R-:W-:Y:S04]  /*1cb60*/  STL.64 [R1+0xad0], R12 ;  /* 0x000ad00c01007387 */ /* 0x000fe80000100a00 */
[----:B------:R-:W2:Y:S04]  /*1cb70*/  LDL.LU.64 R20, [R1+0xd10] ;  /* 0x000d100001147983 */ /* 0x000ea80000300a00 */
[----:B------:R-:W-:Y:S04]  /*1cb80*/  STL.64 [R1+0xaf0], R4 ;  /* 0x000af00401007387 */ /* 0x000fe80000100a00 */
[----:B------:R1:W-:Y:S04]  /*1cb90*/  STL.64 [R1+0xb10], R2 ;  /* 0x000b100201007387 */ /* 0x0003e80000100a00 */
[----:B------:R-:W2:Y:S04]  /*1cba0*/  LDL.LU.64 R22, [R1+0x4e0] ;  /* 0x0004e00001167983 */ /* 0x000ea80000300a00 */
[----:B------:R-:W2:Y:S04]  /*1cbb0*/  LDL.LU.64 R10, [R1+0x4a0] ;  /* 0x0004a000010a7983 */ /* 0x000ea80000300a00 */
[----:B------:R-:W2:Y:S04]  /*1cbc0*/  LDL.LU.64 R242, [R1+0x468] ;  /* 0x0004680001f27983 */ /* 0x000ea80000300a00 */
        /* <DEDUP_REMOVED lines=23> */
[----:B-1----:R-:W2:Y:S01]  /*1cd40*/  LDL.LU.64 R2, [R1+0x238] ;  /* 0x0002380001027983 */ /* 0x002ea20000300a00 */
[----:B------:R-:W-:-:S04]  /*1cd50*/  IMAD.WIDE R22, R187, 0x4, R22 ;  /* 0x00000004bb167825 */ /* 0x000fc800078e0216 */
[C---:B------:R-:W-:Y:S01]  /*1cd60*/  IMAD.WIDE R250, R187.reuse, 0x4, R10 ;  /* 0x00000004bbfa7825 */ /* 0x040fe200078e020a */
[----:B------:R-:W-:Y:S04]  /*1cd70*/  LDGSTS.E [R8+0x20200], desc[UR16][R22.64], P6 ;  /* 0x2020000016087fae */ /* 0x000fe8000b121850 */
[----:B------:R-:W2:Y:S04]  /*1cd80*/  LDL.LU.64 R10, [R1+0x200] ;  /* 0x00020000010a7983 */ /* 0x000ea80000300a00 */
[----:B------:R-:W2:Y:S01]  /*1cd90*/  LDL.LU.64 R174, [R1+0x1c8] ;  /* 0x0001c80001ae7983 */ /* 0x000ea20000300a00 */
[----:B------:R-:W-:-:S03]  /*1cda0*/  IMAD.WIDE R242, R187, 0x4, R242 ;  /* 0x00000004bbf27825 */ /* 0x000fc600078e02f2 */
[----:B------:R-:W2:Y:S04]  /*1cdb0*/  LDL.LU.64 R198, [R1+0x190] ;  /* 0x0001900001c67983 */ /* 0x000ea80000300a00 */
[----:B------:R-:W2:Y:S04]  /*1cdc0*/  LDL.LU.64 R196, [R1+0x158] ;  /* 0x0001580001c47983 */ /* 0x000ea80000300a00 */
[----:B------:R1:W-:Y:S01]  /*1cdd0*/  STL.64 [R1+0x60], R22 ;  /* 0x0000601601007387 */ /* 0x0003e20000100a00 */
[----:B---3--:R-:W-:-:S03]  /*1cde0*/  IMAD.WIDE R226, R187, 0x4, R172 ;  /* 0x00000004bbe27825 */ /* 0x008fc600078e02ac */
[----:B------:R-:W3:Y:S04]  /*1cdf0*/  LDL.LU.64 R190, [R1+0x120] ;  /* 0x0001200001be7983 */ /* 0x000ee80000300a00 */
[----:B------:R-:W3:Y:S04]  /*1ce00*/  LDL.LU.64 R172, [R1+0xe8] ;  /* 0x0000e80001ac7983 */ /* 0x000ee80000300a00 */
[----:B------:R-:W-:Y:S04]  /*1ce10*/  STL.64 [R1+0xc8], R250 ;  /* 0x0000c8fa01007387 */ /* 0x000fe80000100a00 */
[----:B------:R-:W3:Y:S01]  /*1ce20*/  LDL.LU.64 R178, [R1+0xb0] ;  /* 0x0000b00001b27983 */ /* 0x000ee20000300a00 */
[----:B----4-:R-:W-:-:S03]  /*1ce30*/  IMAD.WIDE R222, R187, 0x4, R166 ;  /* 0x00000004bbde7825 */ /* 0x010fc600078e02a6 */
[----:B------:R-:W4:Y:S04]  /*1ce40*/  LDL.LU.64 R176, [R1+0x78] ;  /* 0x0000780001b07983 */ /* 0x000f280000300a00 */
[----:B------:R-:W-:Y:S04]  /*1ce50*/  STL.64 [R1+0x100], R242 ;  /* 0x000100f201007387 */ /* 0x000fe80000100a00 */
[----:B------:R-:W4:Y:S01]  /*1ce60*/  LDL.LU.64 R166, [R1+0x40] ;  /* 0x0000400001a67983 */ /* 0x000f220000300a00 */
[----:B--2---:R-:W-:-:S03]  /*1ce70*/  IMAD.WIDE R220, R187, 0x4, R164 ;  /* 0x00000004bbdc7825 */ /* 0x004fc600078e02a4 */
[----:B------:R-:W-:Y:S04]  /*1ce80*/  LDGSTS.E [R8+0x20600], desc[UR16][R250.64], P6 ;  /* 0x20600000fa087fae */ /* 0x000fe8000b121850 */
[----:B------:R-:W2:Y:S01]  /*1ce90*/  LDL.LU.64 R164, [R1+0x8] ;  /* 0x0000080001a47983 */ /* 0x000ea20000300a00 */
[----:B------:R-:W-:-:S03]  /*1cea0*/  IMAD.WIDE R232, R187, 0x4, R232 ;  /* 0x00000004bbe87825 */ /* 0x000fc600078e02e8 */
[----:B------:R1:W-:Y:S01]  /*1ceb0*/  LDGSTS.E [R8+0x20a00], desc[UR16][R242.64], P6 ;  /* 0x20a00000f2087fae */ /* 0x0003e2000b121850 */
        /* <DEDUP_REMOVED lines=15> */
[----:B------:R1:W-:Y:S01]  /*1cfb0*/  STL.64 [R1+0x388], R2 ;  /* 0x0003880201007387 */ /* 0x0003e20000100a00 */
        /* <DEDUP_REMOVED lines=26> */
[----:B------:R-:W-:Y:S03]  /*1d160*/  STL.64 [R1+0x4e0], R196 ;  /* 0x0004e0c401007387 */ /* 0x000fe60000100a00 */
[C---:B------:R-:W-:Y:S01]  /*1d170*/  IMAD.WIDE R172, R187.reuse, 0x4, R172 ;  /* 0x00000004bbac7825 */ /* 0x040fe200078e02ac */
[----:B------:R-:W-:Y:S03]  /*1d180*/  STL.64 [R1+0x7a0], R190 ;  /* 0x0007a0be01007387 */ /* 0x000fe60000100a00 */
[C---:B------:R-:W-:Y:S01]  /*1d190*/  IMAD.WIDE R178, R187.reuse, 0x4, R178 ;  /* 0x00000004bbb27825 */ /* 0x040fe200078e02b2 */
[----:B------:R3:W-:Y:S03]  /*1d1a0*/  STL.64 [R1+0x7e0], R172 ;  /* 0x0007e0ac01007387 */ /* 0x0007e60000100a00 */
[C---:B----4-:R-:W-:Y:S01]  /*1d1b0*/  IMAD.WIDE R176, R187.reuse, 0x4, R176 ;  /* 0x00000004bbb07825 */ /* 0x050fe200078e02b0 */
[----:B------:R-:W-:Y:S03]  /*1d1c0*/  STL.64 [R1+0x820], R178 ;  /* 0x000820b201007387 */ /* 0x000fe60000100a00 */
[C---:B------:R-:W-:Y:S01]  /*1d1d0*/  IMAD.WIDE R166, R187.reuse, 0x4, R166 ;  /* 0x00000004bba67825 */ /* 0x040fe200078e02a6 */
[----:B------:R-:W-:Y:S04]  /*1d1e0*/  STL.64 [R1+0x868], R176 ;  /* 0x000868b001007387 */ /* 0x000fe80000100a00 */
[----:B------:R4:W-:Y:S04]  /*1d1f0*/  STL.64 [R1+0x8a8], R166 ;  /* 0x0008a8a601007387 */ /* 0x0009e80000100a00 */
[----:B------:R4:W-:Y:S01]  /*1d200*/  LDGSTS.E [R8+0x23600], desc[UR16][R10.64], P6 ;  /* 0x236000000a087fae */ /* 0x0009e2000b121850 */
[----:B--2---:R-:W-:-:S03]  /*1d210*/  IMAD.WIDE R170, R187, 0x4, R164 ;  /* 0x00000004bbaa7825 */ /* 0x004fc600078e02a4 */
[----:B------:R-:W-:Y:S01]  /*1d220*/  LDGSTS.E [R8+0x23a00], desc[UR16][R174.64], P6 ;  /* 0x23a00000ae087fae */ /* 0x000fe2000b121850 */
[----:B------:R-:W-:-:S03]  /*1d230*/  IMAD.WIDE R164, R187, 0x4, R36 ;  /* 0x00000004bba47825 */ /* 0x000fc600078e0224 */
[----:B------:R-:W-:Y:S04]  /*1d240*/  STL.64 [R1+0x8e8], R170 ;  /* 0x0008e8aa01007387 */ /* 0x000fe80000100a00 */
[----:B------:R-:W-:Y:S04]  /*1d250*/  STL.64 [R1+0x928], R20 ;  /* 0x0009281401007387 */ /* 0x000fe80000100a00 */
[----:B------:R2:W-:Y:S04]  /*1d260*/  STL.64 [R1+0x968], R164 ;  /* 0x000968a401007387 */ /* 0x0005e80000100a00 */
[----:B------:R-:W-:Y:S04]  /*1d270*/  STL.64 [R1+0x9a8], R168 ;  /* 0x0009a8a801007387 */ /* 0x000fe80000100a00 */
[----:B------:R2:W-:Y:S04]  /*1d280*/  STL.64 [R1+0x9e0], R18 ;  /* 0x0009e01201007387 */ /* 0x0005e80000100a00 */
[----:B------:R2:W-:Y:S04]  /*1d290*/  STL.64 [R1+0xa18], R16 ;  /* 0x000a181001007387 */ /* 0x0005e80000100a00 */
[----:B------:R2:W-:Y:S04]  /*1d2a0*/  STL.64 [R1+0xa48], R14 ;  /* 0x000a480e01007387 */ /* 0x0005e80000100a00 */
[----:B-1----:R-:W2:Y:S04]  /*1d2b0*/  LDL.LU.64 R22, [R1+0xd08] ;  /* 0x000d080001167983 */ /* 0x002ea80000300a00 */
[----:B------:R1:W-:Y:S04]  /*1d2c0*/  STL.64 [R1+0xa78], R12 ;  /* 0x000a780c01007387 */ /* 0x0003e80000100a00 */
[----:B------:R1:W-:Y:S04]  /*1d2d0*/  STL.64 [R1+0xaa0], R6 ;  /* 0x000aa00601007387 */ /* 0x0003e80000100a00 */
[----:B------:R1:W-:Y:S04]  /*1d2e0*/  STL.64 [R1+0xac8], R4 ;  /* 0x000ac80401007387 */ /* 0x0003e80000100a00 */
[----:B------:R-:W2:Y:S04]  /*1d2f0*/  LDL.LU.64 R2, [R1+0x4d8] ;  /* 0x0004d80001027983 */ /* 0x000ea80000300a00 */
[----:B------:R-:W2:Y:S04]  /*1d300*/  LDL.LU.64 R10, [R1+0x498] ;  /* 0x00049800010a7983 */ /* 0x000ea80000300a00 */
[----:B------:R1:W-:Y:S04]  /*1d310*/  LDGSTS.E [R8+0x23e00], desc[UR16][R198.64], P6 ;  /* 0x23e00000c6087fae */ /* 0x0003e8000b121850 */
[----:B------:R-:W2:Y:S04]  /*1d320*/  LDL.LU.64 R174, [R1+0x460] ;  /* 0x0004600001ae7983 */ /* 0x000ea80000300a00 */
[----:B------:R-:W-:Y:S04]  /*1d330*/  LDGSTS.E [R8+0x24200], desc[UR16][R196.64], P6 ;  /* 0x24200000c4087fae */ /* 0x000fe8000b121850 */
[----:B------:R-:W-:Y:S04]  /*1d340*/  LDGSTS.E [R8+0x24600], desc[UR16][R190.64], P6 ;  /* 0x24600000be087fae */ /* 0x000fe8000b121850 */
[----:B------:R-:W-:Y:S04]  /*1d350*/  LDGSTS.E [R8+0x24a00], desc[UR16][R172.64], P6 ;  /* 0x24a00000ac087fae */ /* 0x000fe8000b121850 */
[----:B------:R-:W-:Y:S04]  /*1d360*/  LDGSTS.E [R8+0x24e00], desc[UR16][R178.64], P6 ;  /* 0x24e00000b2087fae */ /* 0x000fe8000b121850 */
[----:B------:R-:W2:Y:S04]  /*1d370*/  LDL.LU.64 R232, [R1+0x428] ;  /* 0x0004280001e87983 */ /* 0x000ea80000300a00 */
[----:B------:R-:W-:Y:S04]  /*1d380*/  LDGSTS.E [R8+0x25200], desc[UR16][R176.64], P6 ;  /* 0x25200000b0087fae */ /* 0x000fe8000b121850 */
[----:B---3--:R-:W3:Y:S04]  /*1d390*/  LDL.LU.64 R172, [R1+0x3f0] ;  /* 0x0003f00001ac7983 */ /* 0x008ee80000300a00 */
[----:B------:R-:W-:Y:S04]  /*1d3a0*/  LDGSTS.E [R8+0x25600], desc[UR16][R166.64], P6 ;  /* 0x25600000a6087fae */ /* 0x000fe8000b121850 */
[----:B------:R-:W-:Y:S04]  /*1d3b0*/  LDGSTS.E [R8+0x25a00], desc[UR16][R170.64], P6 ;  /* 0x25a00000aa087fae */ /* 0x000fe8000b121850 */
[----:B------:R1:W-:Y:S04]  /*1d3c0*/  LDGSTS.E [R8+0x25e00], desc[UR16][R20.64], P6 ;  /* 0x25e0000014087fae */ /* 0x0003e8000b121850 */
[----:B----4-:R-:W4:Y:S04]  /*1d3d0*/  LDL.LU.64 R166, [R1+0x3b8] ;  /* 0x0003b80001a67983 */ /* 0x010f280000300a00 */
[----:B------:R-:W-:Y:S04]  /*1d3e0*/  LDGSTS.E [R8+0x26200], desc[UR16][R164.64], P6 ;  /* 0x26200000a4087fae */ /* 0x000fe8000b121850 */
[----:B------:R-:W-:Y:S04]  /*1d3f0*/  LDGSTS.E [R8+0x26600], desc[UR16][R168.64], P6 ;  /* 0x26600000a8087fae */ /* 0x000fe8000b121850 */
[----:B------:R1:W-:Y:S04]  /*1d400*/  LDGSTS.E [R8+0x26a00], desc[UR16][R18.64], P6 ;  /* 0x26a0000012087fae */ /* 0x0003e8000b121850 */
[----:B--2---:R-:W2:Y:S04]  /*1d410*/  LDL.LU.64 R164, [R1+0x380] ;  /* 0x0003800001a47983 */ /* 0x004ea80000300a00 */
[----:B------:R-:W2:Y:S04]  /*1d420*/  LDL.LU.64 R218, [R1+0x348] ;  /* 0x0003480001da7983 */ /* 0x000ea80000300a00 */
[----:B------:R-:W2:Y:S04]  /*1d430*/  LDL.LU.64 R212, [R1+0x310] ;  /* 0x0003100001d47983 */ /* 0x000ea80000300a00 */
[----:B------:R-:W2:Y:S04]  /*1d440*/  LDL.LU.64 R210, [R1+0x2d8] ;  /* 0x0002d80001d27983 */ /* 0x000ea80000300a00 */
[----:B------:R-:W2:Y:S04]  /*1d450*/  LDL.LU.64 R208, [R1+0x2a0] ;  /* 0x0002a00001d07983 */ /* 0x000ea80000300a00 */
[----:B------:R-:W2:Y:S04]  /*1d460*/  LDL.LU.64 R206, [R1+0x268] ;  /* 0x0002680001ce7983 */ /* 0x000ea80000300a00 */
[----:B------:R-:W1:Y:S04]  /*1d470*/  LDL.LU.64 R198, [R1+0x230] ;  /* 0x0002300001c67983 */ /* 0x000e680000300a00 */
[----:B------:R1:W-:Y:S04]  /*1d480*/  LDGSTS.E [R8+0x26e00], desc[UR16][R16.64], P6 ;  /* 0x26e0000010087fae */ /* 0x0003e8000b121850 */
[----:B------:R1:W-:Y:S01]  /*1d490*/  LDGSTS.E [R8+0x27200], desc[UR16][R14.64], P6 ;  /* 0x272000000e087fae */ /* 0x0003e2000b121850 */
[----:B------:R-:W-:-:S03]  /*1d4a0*/  IMAD.WIDE R242, R187, 0x4, R2 ;  /* 0x00000004bbf27825 */ /* 0x000fc600078e0202 */
[----:B------:R1:W-:Y:S04]  /*1d4b0*/  LDGSTS.E [R8+0x27600], desc[UR16][R12.64], P6 ;  /* 0x276000000c087fae */ /* 0x0003e8000b121850 */
[----:B------:R-:W2:Y:S01]  /*1d4c0*/  LDL.LU.64 R2, [R1+0x1f8] ;  /* 0x0001f80001027983 */ /* 0x000ea20000300a00 */
[----:B------:R-:W-:-:S03]  /*1d4d0*/  IMAD.WIDE R10, R187, 0x4, R10 ;  /* 0x00000004bb0a7825 */ /* 0x000fc600078e020a */
[----:B------:R-:W2:Y:S01]  /*1d4e0*/  LDL.LU.64 R178, [R1+0x1c0] ;  /* 0x0001c00001b27983 */ /* 0x000ea20000300a00 */
[----:B------:R-:W-:-:S03]  /*1d4f0*/  IMAD.WIDE R250, R187, 0x4, R174 ;  /* 0x00000004bbfa7825 */ /* 0x000fc600078e02ae */
[----:B------:R-:W2:Y:S04]  /*1d500*/  LDL.LU.64 R196, [R1+0x188] ;  /* 0x0001880001c47983 */ /* 0x000ea80000300a00 */
[----:B------:R-:W2:Y:S04]  /*1d510*/  LDL.LU.64 R174, [R1+0x150] ;  /* 0x0001500001ae7983 */ /* 0x000ea80000300a00 */
[----:B------:R1:W-:Y:S04]  /*1d520*/  STL.64 [R1+0x78], R242 ;  /* 0x000078f201007387 */ /* 0x0003e80000100a00 */
[----:B------:R-:W2:Y:S04]  /*1d530*/  LDL.LU.64 R190, [R1+0x118] ;  /* 0x0001180001be7983 */ /* 0x000ea80000300a00 */
[----:B------:R-:W2:Y:S04]  /*1d540*/  LDL.LU.64 R176, [R1+0xe0] ;  /* 0x0000e00001b07983 */ /* 0x000ea80000300a00 */
[----:B------:R1:W-:Y:S01]  /*1d550*/  STL.64 [R1+0xc0], R10 ;  /* 0x0000c00a01007387 */ /* 0x0003e20000100a00 */
[----:B---3--:R-:W-:-:S03]  /*1d560*/  IMAD.WIDE R226, R187, 0x4, R172 ;  /* 0x00000004bbe27825 */ /* 0x008fc600078e02ac */
[----:B------:R3:W-:Y:S04]  /*1d570*/  LDGSTS.E [R8+0x27a00], desc[UR16][R6.64], P6 ;  /* 0x27a0000006087fae */ /* 0x0007e8000b121850 */
[----:B------:R-:W3:Y:S04]  /*1d580*/  LDL.LU.64 R172, [R1+0xa8] ;  /* 0x0000a80001ac7983 */ /* 0x000ee80000300a00 */
[----:B------:R-:W3:Y:S04]  /*1d590*/  LDL.LU.64 R170, [R1+0x70] ;  /* 0x0000700001aa7983 */ /* 0x000ee80000300a00 */
[----:B------:R-:W-:Y:S01]  /*1d5a0*/  STL.64 [R1+0xe8], R250 ;  /* 0x0000e8fa01007387 */ /* 0x000fe20000100a00 */
[----:B----4-:R-:W-:-:S03]  /*1d5b0*/  IMAD.WIDE R222, R187, 0x4, R166 ;  /* 0x00000004bbde7825 */ /* 0x010fc600078e02a6 */
[----:B------:R4:W-:Y:S04]  /*1d5c0*/  LDGSTS.E [R8+0x27e00], desc[UR16][R4.64], P6 ;  /* 0x27e0000004087fae */ /* 0x0009e8000b121850 */
[----:B------:R-:W4:Y:S01]  /*1d5d0*/  LDL.LU.64 R166, [R1+0x38] ;  /* 0x0000380001a67983 */ /* 0x000f220000300a00 */
[----:B--2---:R-:W-:-:S03]  /*1d5e0*/  IMAD.WIDE R220, R187, 0x4, R164 ;  /* 0x00000004bbdc7825 */ /* 0x004fc600078e02a4 */
[----:B------:R-:W-:Y:S04]  /*1d5f0*/  LDGSTS.E [R9+0x20280], desc[UR16][R242.64], P6 ;  /* 0x20280000f2097fae */ /* 0x000fe8000b121850 */
[----:B------:R-:W2:Y:S01]  /*1d600*/  LDL.LU.64 R164, [R1] ;  /* 0x0000000001a47983 */ /* 0x000ea20000300a00 */
[----:B------:R-:W-:-:S03]  /*1d610*/  IMAD.WIDE R232, R187, 0x4, R232 ;  /* 0x00000004bbe87825 */ /* 0x000fc600078e02e8 */
[----:B------:R-:W-:Y:S01]  /*1d620*/  LDGSTS.E [R9+0x20680], desc[UR16][R10.64], P6 ;  /* 0x206800000a097fae */ /* 0x000fe2000b121850 */
        /* <DEDUP_REMOVED lines=10> */
[----:B-1----:R-:W-:-:S03]  /*1d6d0*/  IMAD.WIDE R198, R187, 0x4, R198 ;  /* 0x00000004bbc67825 */ /* 0x002fc600078e02c6 */
[----:B------:R-:W-:Y:S04]  /*1d6e0*/  STL.64 [R1+0x280], R212 ;  /* 0x000280d401007387 */ /* 0x000fe80000100a00 */
[----:B------:R-:W-:Y:S04]  /*1d6f0*/  STL.64 [R1+0x2a8], R210 ;  /* 0x0002a8d201007387 */ /* 0x000fe80000100a00 */
        /* <DEDUP_REMOVED lines=15> */
[----:B---3--:R-:W-:-:S03]  /*1d7f0*/  IMAD.WIDE R6, R187, 0x4, R122 ;  /* 0x00000004bb067825 */ /* 0x008fc600078e027a */
[----:B------:R-:W-:Y:S01]  /*1d800*/  LDGSTS.E [R9+0x22280], desc[UR16][R212.64], P6 ;  /* 0x22280000d4097fae */ /* 0x000fe2000b121850 */
[----:B----4-:R-:W-:-:S03]  /*1d810*/  IMAD.WIDE R4, R187, 0x4, R136 ;  /* 0x00000004bb047825 */ /* 0x010fc600078e0288 */
        /* <DEDUP_REMOVED lines=11> */
[C---:B------:R-:W-:Y:S01]  /*1d8d0*/  IMAD.WIDE R190, R187.reuse, 0x4, R190 ;  /* 0x00000004bbbe7825 */ /* 0x040fe200078e02be */
[----:B------:R4:W-:Y:S03]  /*1d8e0*/  STL.64 [R1+0x468], R174 ;  /* 0x000468ae01007387 */ /* 0x0009e60000100a00 */
[C---:B------:R-:W-:Y:S01]  /*1d8f0*/  IMAD.WIDE R176, R187.reuse, 0x4, R176 ;  /* 0x00000004bbb07825 */ /* 0x040fe200078e02b0 */
[----:B------:R-:W-:Y:S04]  /*1d900*/  STL.64 [R1+0x4d8], R190 ;  /* 0x0004d8be01007387 */ /* 0x000fe80000100a00 */
[----:B------:R-:W-:Y:S04]  /*1d910*/  STL.64 [R1+0x760], R176 ;  /* 0x000760b001007387 */ /* 0x000fe80000100a00 */
[----:B------:R4:W-:Y:S04]  /*1d920*/  LDGSTS.E [R9+0x23680], desc[UR16][R2.64], P6 ;  /* 0x2368000002097fae */ /* 0x0009e8000b121850 */
[----:B------:R-:W-:Y:S01]  /*1d930*/  LDGSTS.E [R9+0x23a80], desc[UR16][R178.64], P6 ;  /* 0x23a80000b2097fae */ /* 0x000fe2000b121850 */
[----:B------:R-:W-:-:S03]  /*1d940*/  IMAD.WIDE R172, R187, 0x4, R172 ;  /* 0x00000004bbac7825 */ /* 0x000fc600078e02ac */
[----:B------:R-:W-:Y:S01]  /*1d950*/  LDGSTS.E [R9+0x23e80], desc[UR16][R196.64], P6 ;  /* 0x23e80000c4097fae */ /* 0x000fe2000b121850 */
[----:B------:R-:W-:-:S03]  /*1d960*/  IMAD.WIDE R170, R187, 0x4, R170 ;  /* 0x00000004bbaa7825 */ /* 0x000fc600078e02aa */
[----:B------:R4:W-:Y:S04]  /*1d970*/  STL.64 [R1+0x798], R172 ;  /* 0x000798ac01007387 */ /* 0x0009e80000100a00 */
[----:B------:R-:W-:Y:S04]  /*1d980*/  STL.64 [R1+0x7d8], R170 ;  /* 0x0007d8aa01007387 */ /* 0x000fe80000100a00 */
[----:B------:R-:W-:Y:S01]  /*1d990*/  LDGSTS.E [R9+0x24280], desc[UR16][R174.64], P6 ;  /* 0x24280000ae097fae */ /* 0x000fe2000b121850 */
[----:B------:R-:W-:-:S03]  /*1d9a0*/  IMAD.WIDE R168, R187, 0x4, R166 ;  /* 0x00000004bba87825 */ /* 0x000fc600078e02a6 */
[----:B------:R4:W-:Y:S04]  /*1d9b0*/  LDGSTS.E [R9+0x24680], desc[UR16][R190.64], P6 ;  /* 0x24680000be097fae */ /* 0x0009e8000b121850 */
[----:B------:R-:W-:Y:S04]  /*1d9c0*/  STL.64 [R1+0x818], R168 ;  /* 0x000818a801007387 */ /* 0x000fe80000100a00 */
[----:B------:R-:W-:Y:S04]  /*1d9d0*/  LDGSTS.E [R9+0x24a80], desc[UR16][R176.64], P6 ;  /* 0x24a80000b0097fae */ /* 0x000fe8000b121850 */
[----:B------:R-:W-:Y:S01]  /*1d9e0*/  LDGSTS.E [R9+0x24e80], desc[UR16][R172.64], P6 ;  /* 0x24e80000ac097fae */ /* 0x000fe2000b121850 */
[----:B--2---:R-:W-:-:S03]  /*1d9f0*/  IMAD.WIDE R166, R187, 0x4, R164 ;  /* 0x00000004bba67825 */ /* 0x004fc600078e02a4 */
[----:B------:R-:W-:Y:S01]  /*1da00*/  LDGSTS.E [R9+0x25280], desc[UR16][R170.64], P6 ;  /* 0x25280000aa097fae */ /* 0x000fe2000b121850 */
[----:B------:R-:W-:-:S03]  /*1da10*/  IMAD.WIDE R164, R187, 0x4, R38 ;  /* 0x00000004bba47825 */ /* 0x000fc600078e0226 */
[----:B------:R2:W-:Y:S04]  /*1da20*/  STL.64 [R1+0x860], R166 ;  /* 0x000860a601007387 */ /* 0x0005e80000100a00 */
[----:B------:R-:W-:Y:S04]  /*1da30*/  STL.64 [R1+0x8a0], R22 ;  /* 0x0008a01601007387 */ /* 0x000fe80000100a00 */
[----:B------:R2:W-:Y:S04]  /*1da40*/  STL.64 [R1+0x8e0], R164 ;  /* 0x0008e0a401007387 */ /* 0x0005e80000100a00 */
[----:B------:R2:W-:Y:S04]  /*1da50*/  STL.64 [R1+0x920], R20 ;  /* 0x0009201401007387 */ /* 0x0005e80000100a00 */
[----:B------:R2:W-:Y:S04]  /*1da60*/  STL.64 [R1+0x960], R18 ;  /* 0x0009601201007387 */ /* 0x0005e80000100a00 */
[----:B------:R2:W-:Y:S04]  /*1da70*/  STL.64 [R1+0x9a0], R16 ;  /* 0x0009a01001007387 */ /* 0x0005e80000100a00 */
[----:B------:R2:W-:Y:S04]  /*1da80*/  STL.64 [R1+0x9d8], R14 ;  /* 0x0009d80e01007387 */ /* 0x0005e80000100a00 */
[----:B------:R-:W5:Y:S04]  /*1da90*/  LDL.LU.64 R242, [R1+0xd00] ;  /* 0x000d000001f27983 */ /* 0x000f680000300a00 */
[----:B------:R2:W-:Y:S04]  /*1daa0*/  STL.64 [R1+0xa10], R12 ;  /* 0x000a100c01007387 */ /* 0x0005e80000100a00 */
[----:B------:R-:W2:Y:S04]  /*1dab0*/  LDL.LU.64 R10, [R1+0xcf8] ;  /* 0x000cf800010a7983 */ /* 0x000ea80000300a00 */
[----:B------:R2:W-:Y:S04]  /*1dac0*/  STL.64 [R1+0xa40], R6 ;  /* 0x000a400601007387 */ /* 0x0005e80000100a00 */
[----:B------:R2:W-:Y:S04]  /*1dad0*/  STL.64 [R1+0xa70], R4 ;  /* 0x000a700401007387 */ /* 0x0005e80000100a00 */
[----:B-1----:R-:W2:Y:S04]  /*1dae0*/  LDL.LU.64 R2, [R1+0x4d0] ;  /* 0x0004d00001027983 */ /* 0x002ea80000300a00 */
[----:B---3--:R-:W3:Y:S04]  /*1daf0*/  LDL.LU.64 R178, [R1+0x490] ;  /* 0x0004900001b27983 */ /* 0x008ee80000300a00 */
[----:B------:R-:W3:Y:S04]  /*1db00*/  LDL.LU.64 R232, [R1+0x458] ;  /* 0x0004580001e87983 */ /* 0x000ee80000300a00 */
[----:B----4-:R-:W4:Y:S04]  /*1db10*/  LDL.LU.64 R174, [R1+0x420] ;  /* 0x0004200001ae7983 */ /* 0x010f280000300a00 */
[----:B------:R-:W4:Y:S04]  /*1db20*/  LDL.LU.64 R172, [R1+0x3e8] ;  /* 0x0003e80001ac7983 */ /* 0x000f280000300a00 */
[----:B------:R-:W4:Y:S04]  /*1db30*/  LDL.LU.64 R220, [R1+0x3b0] ;  /* 0x0003b00001dc7983 */ /* 0x000f280000300a00 */
[----:B------:R-:W4:Y:S04]  /*1db40*/  LDL.LU.64 R218, [R1+0x378] ;  /* 0x0003780001da7983 */ /* 0x000f280000300a00 */
[----:B------:R-:W4:Y:S04]  /*1db50*/  LDL.LU.64 R212, [R1+0x340] ;  /* 0x0003400001d47983 */ /* 0x000f280000300a00 */
[----:B------:R-:W-:Y:S04]  /*1db60*/  LDGSTS.E [R9+0x25680], desc[UR16][R168.64], P6 ;  /* 0x25680000a8097fae */ /* 0x000fe8000b121850 */
[----:B------:R-:W4:Y:S04]  /*1db70*/  LDL.LU.64 R210, [R1+0x308] ;  /* 0x0003080001d27983 */ /* 0x000f280000300a00 */
[----:B------:R1:W-:Y:S04]  /*1db80*/  LDGSTS.E [R9+0x25a80], desc[UR16][R166.64], P6 ;  /* 0x25a80000a6097fae */ /* 0x0003e8000b121850 */
[----:B------:R-:W4:Y:S04]  /*1db90*/  LDL.LU.64 R208, [R1+0x2d0] ;  /* 0x0002d00001d07983 */ /* 0x000f280000300a00 */
[----:B------:R1:W-:Y:S04]  /*1dba0*/  LDGSTS.E [R9+0x25e80], desc[UR16][R22.64], P6 ;  /* 0x25e8000016097fae */ /* 0x0003e8000b121850 */
[----:B------:R-:W4:Y:S04]  /*1dbb0*/  LDL.LU.64 R190, [R1+0x298] ;  /* 0x0002980001be7983 */ /* 0x000f280000300a00 */
[----:B------:R-:W-:Y:S04]  /*1dbc0*/  LDGSTS.E [R9+0x26280], desc[UR16][R164.64], P6 ;  /* 0x26280000a4097fae */ /* 0x000fe8000b121850 */
[----:B--2---:R-:W1:Y:S01]  /*1dbd0*/  LDL.LU.64 R166, [R1+0x260] ;  /* 0x0002600001a67983 */ /* 0x004e620000300a00 */
[----:B------:R-:W-:-:S03]  /*1dbe0*/  IMAD.WIDE R2, R187, 0x4, R2 ;  /* 0x00000004bb027825 */ /* 0x000fc600078e0202 */
[----:B------:R-:W2:Y:S04]  /*1dbf0*/  LDL.LU.64 R164, [R1+0x228] ;  /* 0x0002280001a47983 */ /* 0x000ea80000300a00 */
[----:B------:R-:W2:Y:S01]  /*1dc00*/  LDL.LU.64 R206, [R1+0x1f0] ;  /* 0x0001f00001ce7983 */ /* 0x000ea20000300a00 */
[----:B---3--:R-:W-:-:S03]  /*1dc10*/  IMAD.WIDE R250, R187, 0x4, R178 ;  /* 0x00000004bbfa7825 */ /* 0x008fc600078e02b2 */
[----:B------:R-:W3:Y:S04]  /*1dc20*/  LDL.LU.64 R198, [R1+0x1b8] ;  /* 0x0001b80001c67983 */ /* 0x000ee80000300a00 */
[----:B------:R-:W3:Y:S01]  /*1dc30*/  LDL.LU.64 R196, [R1+0x180] ;  /* 0x0001800001c47983 */ /* 0x000ee20000300a00 */
[----:B----4-:R-:W-:-:S03]  /*1dc40*/  IMAD.WIDE R226, R187, 0x4, R174 ;  /* 0x00000004bbe27825 */ /* 0x010fc600078e02ae */
[----:B------:R-:W4:Y:S01]  /*1dc50*/  LDL.LU.64 R178, [R1+0x148] ;  /* 0x0001480001b27983 */ /* 0x000f220000300a00 */
[----:B------:R-:W-:-:S03]  /*1dc60*/  IMAD.WIDE R222, R187, 0x4, R172 ;  /* 0x00000004bbde7825 */ /* 0x000fc600078e02ac */
[----:B------:R-:W4:Y:S04]  /*1dc70*/  LDL.LU.64 R176, [R1+0x110] ;  /* 0x0001100001b07983 */ /* 0x000f280000300a00 */
[----:B------:R4:W-:Y:S04]  /*1dc80*/  STL.64 [R1+0x70], R2 ;  /* 0x0000700201007387 */ /* 0x0009e80000100a00 */
[----:B------:R-:W4:Y:S04]  /*1dc90*/  LDL.LU.64 R174, [R1+0xd8] ;  /* 0x0000d80001ae7983 */ /* 0x000f280000300a00 */
[----:B------:R-:W4:Y:S04]  /*1dca0*/  LDL.LU.64 R172, [R1+0xa0] ;  /* 0x0000a00001ac7983 */ /* 0x000f280000300a00 */
[----:B------:R-:W-:Y:S04]  /*1dcb0*/  STL.64 [R1+0xb0], R250 ;  /* 0x0000b0fa01007387 */ /* 0x000fe80000100a00 */
[----:B------:R-:W4:Y:S04]  /*1dcc0*/  LDL.LU.64 R170, [R1+0x68] ;  /* 0x0000680001aa7983 */ /* 0x000f280000300a00 */
[----:B------:R-:W4:Y:S01]  /*1dcd0*/  LDL.LU.64 R168, [R1+0x30] ;  /* 0x0000300001a87983 */ /* 0x000f220000300a00 */
[----:B------:R-:W-:-:S03]  /*1dce0*/  IMAD.WIDE R232, R187, 0x4, R232 ;  /* 0x00000004bbe87825 */ /* 0x000fc600078e02e8 */
[----:B------:R1:W-:Y:S01]  /*1dcf0*/  LDGSTS.E [R9+0x26680], desc[UR16][R20.64], P6 ;  /* 0x2668000014097fae */ /* 0x0003e2000b121850 */
        /* <DEDUP_REMOVED lines=15> */
[----:B------:R1:W-:Y:S04]  /*1ddf0*/  STL.64 [R1+0x2f0], R190 ;  /* 0x0002f0be01007387 */ /* 0x0003e80000100a00 */
[----:B------:R1:W-:Y:S01]  /*1de00*/  STL.64 [R1+0x330], R166 ;  /* 0x000330a601007387 */ /* 0x0003e20000100a00 */
[----:B------:R-:W-:-:S03]  /*1de10*/  IMAD.WIDE R10, R187, 0x4, R10 ;  /* 0x00000004bb0a7825 */ /* 0x000fc600078e020a */
[----:B------:R1:W-:Y:S01]  /*1de20*/  LDGSTS.E [R9+0x26a80], desc[UR16][R18.64], P6 ;  /* 0x26a8000012097fae */ /* 0x0003e2000b121850 */
[----:B------:R-:W-:-:S03]  /*1de30*/  IMAD.WIDE R22, R187, 0x4, R26 ;  /* 0x00000004bb167825 */ /* 0x000fc600078e021a */
[----:B------:R1:W-:Y:S01]  /*1de40*/  LDGSTS.E [R9+0x26e80], desc[UR16][R16.64], P6 ;  /* 0x26e8000010097fae */ /* 0x0003e2000b121850 */
[----:B------:R-:W-:-:S03]  /*1de50*/  IMAD.WIDE R20, R187, 0x4, R40 ;  /* 0x00000004bb147825 */ /* 0x000fc600078e0228 */
[----:B------:R1:W-:Y:S04]  /*1de60*/  LDGSTS.E [R9+0x27280], desc[UR16][R14.64], P6 ;  /* 0x272800000e097fae */ /* 0x0003e8000b121850 */
[----:B------:R1:W-:Y:S02]  /*1de70*/  LDGSTS.E [R9+0x27680], desc[UR16][R12.64], P6 ;  /* 0x276800000c097fae */ /* 0x0003e4000b121850 */
[C---:B-1----:R-:W-:Y:S02]  /*1de80*/  IMAD.WIDE R18, R187.reuse, 0x4, R54 ;  /* 0x00000004bb127825 */ /* 0x042fe400078e0236 */
[----:B------:R1:W-:Y:S02]  /*1de90*/  LDGSTS.E [R9+0x27a80], desc[UR16][R6.64], P6 ;  /* 0x27a8000006097fae */ /* 0x0003e4000b121850 */
[----:B------:R-:W-:-:S02]  /*1dea0*/  IMAD.WIDE R16, R187, 0x4, R68 ;  /* 0x00000004bb107825 */ /* 0x000fc400078e0244 */
[----:B------:R1:W-:Y:S02]  /*1deb0*/  LDGSTS.E [R9+0x27e80], desc[UR16][R4.64], P6 ;  /* 0x27e8000004097fae */ /* 0x0003e4000b121850 */
[C---:B------:R-:W-:Y:S02]  /*1dec0*/  IMAD.WIDE R14, R187.reuse, 0x4, R82 ;  /* 0x00000004bb0e7825 */ /* 0x040fe400078e0252 */
[----:B------:R4:W-:Y:S02]  /*1ded0*/  LDGSTS.E [R184+0x20300], desc[UR16][R2.64], P6 ;  /* 0x2030000002b87fae */ /* 0x0009e4000b121850 */
[C---:B------:R-:W-:Y:S02]  /*1dee0*/  IMAD.WIDE R12, R187.reuse, 0x4, R96 ;  /* 0x00000004bb0c7825 */ /* 0x040fe400078e0260 */
[----:B------:R-:W-:Y:S02]  /*1def0*/  LDGSTS.E [R184+0x20700], desc[UR16][R250.64], P6 ;  /* 0x20700000fab87fae */ /* 0x000fe4000b121850 */
[----:B-1----:R-:W-:-:S02]  /*1df00*/  IMAD.WIDE R6, R187, 0x4, R124 ;  /* 0x00000004bb067825 */ /* 0x002fc400078e027c */
[----:B------:R-:W-:Y:S02]  /*1df10*/  LDGSTS.E [R184+0x20b00], desc[UR16][R232.64], P6 ;  /* 0x20b00000e8b87fae */ /* 0x000fe4000b121850 */
[C---:B------:R-:W-:Y:S02]  /*1df20*/  IMAD.WIDE R8, R187.reuse, 0x4, R110 ;  /* 0x00000004bb087825 */ /* 0x040fe400078e026e */
[----:B------:R-:W-:Y:S02]  /*1df30*/  LDGSTS.E [R184+0x20f00], desc[UR16][R226.64], P6 ;  /* 0x20f00000e2b87fae */ /* 0x000fe4000b121850 */
[C---:B------:R-:W-:Y:S02]  /*1df40*/  IMAD.WIDE R4, R187.reuse, 0x4, R138 ;  /* 0x00000004bb047825 */ /* 0x040fe400078e028a */
[----:B------:R-:W-:Y:S04]  /*1df50*/  LDGSTS.E [R184+0x21300], desc[UR16][R222.64], P6 ;  /* 0x21300000deb87fae */ /* 0x000fe8000b121850 */
[----:B------:R-:W-:Y:S04]  /*1df60*/  LDGSTS.E [R184+0x21700], desc[UR16][R220.64], P6 ;  /* 0x21700000dcb87fae */ /* 0x000fe8000b121850 */
[----:B------:R-:W-:Y:S04]  /*1df70*/  LDGSTS.E [R184+0x21b00], desc[UR16][R218.64], P6 ;  /* 0x21b00000dab87fae */ /* 0x000fe8000b121850 */
[----:B------:R-:W-:Y:S04]  /*1df80*/  LDGSTS.E [R184+0x21f00], desc[UR16][R212.64], P6 ;  /* 0x21f00000d4b87fae */ /* 0x000fe8000b121850 */
[----:B------:R-:W-:Y:S04]  /*1df90*/  LDGSTS.E [R184+0x22300], desc[UR16][R210.64], P6 ;  /* 0x22300000d2b87fae */ /* 0x000fe8000b121850 */
[----:B------:R-:W-:Y:S04]  /*1dfa0*/  LDGSTS.E [R184+0x22700], desc[UR16][R208.64], P6 ;  /* 0x22700000d0b87fae */ /* 0x000fe8000b121850 */
[----:B------:R-:W-:Y:S04]  /*1dfb0*/  LDGSTS.E [R184+0x22b00], desc[UR16][R190.64], P6 ;  /* 0x22b00000beb87fae */ /* 0x000fe8000b121850 */
[----:B------:R1:W-:Y:S01]  /*1dfc0*/  LDGSTS.E [R184+0x22f00], desc[UR16][R166.64], P6 ;  /* 0x22f00000a6b87fae */ /* 0x0003e2000b121850 */
[----:B--2---:R-:W-:-:S04]  /*1dfd0*/  IMAD.WIDE R164, R187, 0x4, R164 ;  /* 0x00000004bba47825 */ /* 0x004fc800078e02a4 */
[C---:B------:R-:W-:Y:S01]  /*1dfe0*/  IMAD.WIDE R206, R187.reuse, 0x4, R206 ;  /* 0x00000004bbce7825 */ /* 0x040fe200078e02ce */
[----:B------:R2:W-:Y:S03]  /*1dff0*/  STL.64 [R1+0x370], R164 ;  /* 0x000370a401007387 */ /* 0x0005e60000100a00 */
[C---:B---3--:R-:W-:Y:S01]  /*1e000*/  IMAD.WIDE R198, R187.reuse, 0x4, R198 ;  /* 0x00000004bbc67825 */ /* 0x048fe200078e02c6 */
[----:B------:R-:W-:Y:S03]  /*1e010*/  STL.64 [R1+0x3b0], R206 ;  /* 0x0003b0ce01007387 */ /* 0x000fe60000100a00 */
[C---:B------:R-:W-:Y:S01]  /*1e020*/  IMAD.WIDE R196, R187.reuse, 0x4, R196 ;  /* 0x00000004bbc47825 */ /* 0x040fe200078e02c4 */
[----:B------:R-:W-:Y:S03]  /*1e030*/  STL.64 [R1+0x3f0], R198 ;  /* 0x0003f0c601007387 */ /* 0x000fe60000100a00 */
[C---:B----4-:R-:W-:Y:S01]  /*1e040*/  IMAD.WIDE R178, R187.reuse, 0x4, R178 ;  /* 0x00000004bbb27825 */ /* 0x050fe200078e02b2 */
[----:B------:R3:W-:Y:S03]  /*1e050*/  STL.64 [R1+0x430], R196 ;  /* 0x000430c401007387 */ /* 0x0007e60000100a00 */
[C---:B------:R-:W-:Y:S01]  /*1e060*/  IMAD.WIDE R176, R187.reuse, 0x4, R176 ;  /* 0x00000004bbb07825 */ /* 0x040fe200078e02b0 */
[----:B------:R-:W-:Y:S03]  /*1e070*/  STL.64 [R1+0x470], R178 ;  /* 0x000470b201007387 */ /* 0x000fe60000100a00 */
[C---:B------:R-:W-:Y:S01]  /*1e080*/  IMAD.WIDE R174, R187.reuse, 0x4, R174 ;  /* 0x00000004bbae7825 */ /* 0x040fe200078e02ae */
[----:B------:R4:W-:Y:S03]  /*1e090*/  STL.64 [R1+0x4b0], R176 ;  /* 0x0004b0b001007387 */ /* 0x0009e60000100a00 */
[C---:B------:R-:W-:Y:S01]  /*1e0a0*/  IMAD.WIDE R172, R187.reuse, 0x4, R172 ;  /* 0x00000004bbac7825 */ /* 0x040fe200078e02ac */
[----:B------:R1:W-:Y:S03]  /*1e0b0*/  STL.64 [R1+0x4f0], R174 ;  /* 0x0004f0ae01007387 */ /* 0x0003e60000100a00 */
[C---:B------:R-:W-:Y:S01]  /*1e0c0*/  IMAD.WIDE R170, R187.reuse, 0x4, R170 ;  /* 0x00000004bbaa7825 */ /* 0x040fe200078e02aa */
[----:B------:R1:W-:Y:S03]  /*1e0d0*/  STL.64 [R1+0x738], R172 ;  /* 0x000738ac01007387 */ /* 0x0003e60000100a00 */
[C---:B------:R-:W-:Y:S01]  /*1e0e0*/  IMAD.WIDE R168, R187.reuse, 0x4, R168 ;  /* 0x00000004bba87825 */ /* 0x040fe200078e02a8 */
[----:B------:R1:W-:Y:S04]  /*1e0f0*/  STL.64 [R1+0x758], R170 ;  /* 0x000758aa01007387 */ /* 0x0003e80000100a00 */
[----:B------:R1:W-:Y:S04]  /*1e100*/  STL.64 [R1+0x790], R168 ;  /* 0x000790a801007387 */ /* 0x0003e80000100a00 */
[----:B------:R-:W-:Y:S04]  /*1e110*/  STL.64 [R1+0x7d0], R10 ;  /* 0x0007d00a01007387 */ /* 0x000fe80000100a00 */
[----:B------:R1:W-:Y:S04]  /*1e120*/  STL.64 [R1+0x810], R22 ;  /* 0x0008101601007387 */ /* 0x0003e80000100a00 */
[----:B------:R1:W-:Y:S04]  /*1e130*/  STL.64 [R1+0x858], R20 ;  /* 0x0008581401007387 */ /* 0x0003e80000100a00 */
[----:B------:R1:W-:Y:S04]  /*1e140*/  STL.64 [R1+0x898], R18 ;  /* 0x0008981201007387 */ /* 0x0003e80000100a00 */
[----:B------:R1:W-:Y:S04]  /*1e150*/  STL.64 [R1+0x8d8], R16 ;  /* 0x0008d81001007387 */ /* 0x0003e80000100a00 */
[----:B------:R1:W-:Y:S04]  /*1e160*/  STL.64 [R1+0x918], R14 ;  /* 0x0009180e01007387 */ /* 0x0003e80000100a00 */
[----:B------:R1:W-:Y:S04]  /*1e170*/  STL.64 [R1+0x958], R12 ;  /* 0x0009580c01007387 */ /* 0x0003e80000100a00 */
[----:B------:R-:W4:Y:S04]  /*1e180*/  LDL.LU.64 R2, [R1+0xcf0] ;  /* 0x000cf00001027983 */ /* 0x000f280000300a00 */
[----:B------:R1:W-:Y:S04]  /*1e190*/  STL.64 [R1+0x998], R8 ;  /* 0x0009980801007387 */ /* 0x0003e80000100a00 */
[----:B------:R1:W-:Y:S04]  /*1e1a0*/  STL.64 [R1+0x9d0], R6 ;  /* 0x0009d00601007387 */ /* 0x0003e80000100a00 */
[----:B------:R1:W-:Y:S04]  /*1e1b0*/  STL.64 [R1+0xa08], R4 ;  /* 0x000a080401007387 */ /* 0x0003e80000100a00 */
[----:B------:R-:W4:Y:S04]  /*1e1c0*/  LDL.LU.64 R190, [R1+0x4c8] ;  /* 0x0004c80001be7983 */ /* 0x000f280000300a00 */
[----:B------:R-:W4:Y:S04]  /*1e1d0*/  LDL.LU.64 R166, [R1+0x600] ;  /* 0x0006000001a67983 */ /* 0x000f280000300a00 */
[----:B------:R1:W-:Y:S04]  /*1e1e0*/  LDGSTS.E [R184+0x23300], desc[UR16][R164.64], P6 ;  /* 0x23300000a4b87fae */ /* 0x0003e8000b121850 */
[----:B------:R1:W-:Y:S04]  /*1e1f0*/  LDGSTS.E [R184+0x23700], desc[UR16][R206.64], P6 ;  /* 0x23700000ceb87fae */ /* 0x0003e8000b121850 */
[----:B------:R1:W-:Y:S04]  /*1e200*/  LDGSTS.E [R184+0x23b00], desc[UR16][R198.64], P6 ;  /* 0x23b00000c6b87fae */ /* 0x0003e8000b121850 */
[----:B--2---:R-:W2:Y:S04]  /*1e210*/  LDL.LU.64 R164, [R1+0x5f8] ;  /* 0x0005f80001a47983 */ /* 0x004ea80000300a00 */
[----:B------:R-:W2:Y:S04]  /*1e220*/  LDL.LU.64 R232, [R1+0x5f0] ;  /* 0x0005f00001e87983 */ /* 0x000ea80000300a00 */
[----:B------:R2:W-:Y:S04]  /*1e230*/  LDGSTS.E [R184+0x23f00], desc[UR16][R196.64], P6 ;  /* 0x23f00000c4b87fae */ /* 0x0005e8000b121850 */
[----:B------:R2:W-:Y:S04]  /*1e240*/  LDGSTS.E [R184+0x24300], desc[UR16][R178.64], P6 ;  /* 0x24300000b2b87fae */ /* 0x0005e8000b121850 */
[----:B------:R2:W-:Y:S04]  /*1e250*/  LDGSTS.E [R184+0x24700], desc[UR16][R176.64], P6 ;  /* 0x24700000b0b87fae */ /* 0x0005e8000b121850 */
[----:B---3--:R-:W3:Y:S04]  /*1e260*/  LDL.LU.64 R196, [R1+0x5e0] ;  /* 0x0005e00001c47983 */ /* 0x008ee80000300a00 */
[----:B------:R3:W-:Y:S04]  /*1e270*/  LDGSTS.E [R184+0x24b00], desc[UR16][R174.64], P6 ;  /* 0x24b00000aeb87fae */ /* 0x0007e8000b121850 */
[----:B----4-:R-:W4:Y:S04]  /*1e280*/  LDL.LU.64 R176, [R1+0x5d8] ;  /* 0x0005d80001b07983 */ /* 0x010f280000300a00 */
[----:B------:R-:W4:Y:S04]  /*1e290*/  LDL.LU.64 R178, [R1+0x5d0] ;  /* 0x0005d00001b27983 */ /* 0x000f280000300a00 */
[----:B------:R4:W-:Y:S04]  /*1e2a0*/  LDGSTS.E [R184+0x24f00], desc[UR16][R172.64], P6 ;  /* 0x24f00000acb87fae */ /* 0x0009e8000b121850 */
[----:B-1----:R-:W4:Y:S04]  /*1e2b0*/  LDL.LU.64 R174, [R1+0x5c8] ;  /* 0x0005c80001ae7983 */ /* 0x002f280000300a00 */
[----:B------:R1:W-:Y:S04]  /*1e2c0*/  LDGSTS.E [R184+0x25300], desc[UR16][R170.64], P6 ;  /* 0x25300000aab87fae */ /* 0x0003e8000b121850 */
[----:B------:R-:W4:Y:S04]  /*1e2d0*/  LDL.LU.64 R172, [R1+0x5c0] ;  /* 0x0005c00001ac7983 */ /* 0x000f280000300a00 */
[----:B------:R-:W4:Y:S04]  /*1e2e0*/  LDL.LU.64 R212, [R1+0x5b8] ;  /* 0x0005b80001d47983 */ /* 0x000f280000300a00 */
[----:B------:R-:W4:Y:S04]  /*1e2f0*/  LDL.LU.64 R210, [R1+0x5b0] ;  /* 0x0005b00001d27983 */ /* 0x000f280000300a00 */
[----:B------:R-:W4:Y:S04]  /*1e300*/  LDL.LU.64 R208, [R1+0x5a8] ;  /* 0x0005a80001d07983 */ /* 0x000f280000300a00 */
[----:B------:R-:W4:Y:S04]  /*1e310*/  LDL.LU.64 R206, [R1+0x5a0] ;  /* 0x0005a00001ce7983 */ /* 0x000f280000300a00 */
[----:B------:R1:W-:Y:S04]  /*1e320*/  LDGSTS.E [R184+0x25700], desc[UR16][R168.64], P6 ;  /* 0x25700000a8b87fae */ /* 0x0003e8000b121850 */
[----:B------:R-:W-:Y:S04]  /*1e330*/  LDGSTS.E [R184+0x25b00], desc[UR16][R10.64], P6 ;  /* 0x25b000000ab87fae */ /* 0x000fe8000b121850 */
[----:B------:R1:W-:Y:S04]  /*1e340*/  LDGSTS.E [R184+0x25f00], desc[UR16][R22.64], P6 ;  /* 0x25f0000016b87fae */ /* 0x0003e8000b121850 */
[----:B------:R1:W-:Y:S04]  /*1e350*/  LDGSTS.E [R184+0x26300], desc[UR16][R20.64], P6 ;  /* 0x2630000014b87fae */ /* 0x0003e8000b121850 */
[----:B------:R1:W-:Y:S04]  /*1e360*/  LDGSTS.E [R184+0x26700], desc[UR16][R18.64], P6 ;  /* 0x2670000012b87fae */ /* 0x0003e8000b121850 */
[----:B------:R1:W-:Y:S04]  /*1e370*/  LDGSTS.E [R184+0x26b00], desc[UR16][R16.64], P6 ;  /* 0x26b0000010b87fae */ /* 0x0003e8000b121850 */
[----:B------:R1:W-:Y:S04]  /*1e380*/  LDGSTS.E [R184+0x26f00], desc[UR16][R14.64], P6 ;  /* 0x26f000000eb87fae */ /* 0x0003e8000b121850 */
[----:B------:R1:W-:Y:S04]  /*1e390*/  LDGSTS.E [R184+0x27300], desc[UR16][R12.64], P6 ;  /* 0x273000000cb87fae */ /* 0x0003e8000b121850 */
[----:B------:R1:W-:Y:S04]  /*1e3a0*/  LDGSTS.E [R184+0x27700], desc[UR16][R8.64], P6 ;  /* 0x2770000008b87fae */ /* 0x0003e8000b121850 */
[----:B------:R1:W-:Y:S04]  /*1e3b0*/  LDGSTS.E [R184+0x27b00], desc[UR16][R6.64], P6 ;  /* 0x27b0000006b87fae */ /* 0x0003e8000b121850 */
[----:B------:R1:W-:Y:S01]  /*1e3c0*/  LDGSTS.E [R184+0x27f00], desc[UR16][R4.64], P6 ;  /* 0x27f0000004b87fae */ /* 0x0003e2000b121850 */
[----:B------:R-:W-:-:S04]  /*1e3d0*/  IMAD.WIDE R2, R187, 0x4, R2 ;  /* 0x00000004bb027825 */ /* 0x000fc800078e0202 */
[----:B------:R-:W-:-:S05]  /*1e3e0*/  IMAD.WIDE R166, R187, 0x4, R166 ;  /* 0x00000004bba67825 */ /* 0x000fca00078e02a6 */
[----:B------:R1:W-:Y:S04]  /*1e3f0*/  STL.64 [R1+0xb8], R166 ;  /* 0x0000b8a601007387 */ /* 0x0003e80000100a00 */
[----:B------:R-:W4:Y:S01]  /*1e400*/  LDL.LU.64 R198, [R1+0x598] ;  /* 0x0005980001c67983 */ /* 0x000f220000300a00 */
[----:B--2---:R-:W-:-:S04]  /*1e410*/  IMAD.WIDE R164, R187, 0x4, R164 ;  /* 0x00000004bba47825 */ /* 0x004fc800078e02a4 */
[C---:B------:R-:W-:Y:S01]  /*1e420*/  IMAD.WIDE R232, R187.reuse, 0x4, R232 ;  /* 0x00000004bbe87825 */ /* 0x040fe200078e02e8 */
[----:B------:R2:W-:Y:S03]  /*1e430*/  STL.64 [R1+0xf8], R164 ;  /* 0x0000f8a401007387 */ /* 0x0005e60000100a00 */
[C---:B---3--:R-:W-:Y:S02]  /*1e440*/  IMAD.WIDE R250, R187.reuse, 0x4, R196 ;  /* 0x00000004bbfa7825 */ /* 0x048fe400078e02c4 */
[----:B------:R-:W3:Y:S04]  /*1e450*/  LDL.LU.64 R196, [R1+0x590] ;  /* 0x0005900001c47983 */ /* 0x000ee80000300a00 */
[----:B------:R2:W-:Y:S01]  /*1e460*/  STL.64 [R1+0x138], R232 ;  /* 0x000138e801007387 */ /* 0x0005e20000100a00 */
[----:B----4-:R-:W-:-:S03]  /*1e470*/  IMAD.WIDE R226, R187, 0x4, R176 ;  /* 0x00000004bbe27825 */ /* 0x010fc600078e02b0 */
[----:B------:R4:W-:Y:S01]  /*1e480*/  STL.64 [R1+0x178], R2 ;  /* 0x0001780201007387 */ /* 0x0009e20000100a00 */
[----:B------:R-:W-:-:S03]  /*1e490*/  IMAD.WIDE R222, R187, 0x4, R178 ;  /* 0x00000004bbde7825 */ /* 0x000fc600078e02b2 */
[----:B------:R-:W2:Y:S04]  /*1e4a0*/  LDL.LU.64 R178, [R1+0x588] ;  /* 0x0005880001b27983 */ /* 0x000ea80000300a00 */
[----:B------:R-:W4:Y:S01]  /*1e4b0*/  LDL.LU.64 R176, [R1+0x580] ;  /* 0x0005800001b07983 */ /* 0x000f220000300a00 */
[----:B------:R-:W-:-:S03]  /*1e4c0*/  IMAD.WIDE R220, R187, 0x4, R174 ;  /* 0x00000004bbdc7825 */ /* 0x000fc600078e02ae */
[----:B------:R-:W-:Y:S04]  /*1e4d0*/  STL.64 [R1+0x1b8], R250 ;  /* 0x0001b8fa01007387 */ /* 0x000fe80000100a00 */
[----:B------:R-:W4:Y:S01]  /*1e4e0*/  LDL.LU.64 R174, [R1+0x578] ;  /* 0x0005780001ae7983 */ /* 0x000f220000300a00 */
[----:B------:R-:W-:-:S03]  /*1e4f0*/  IMAD.WIDE R218, R187, 0x4, R172 ;  /* 0x00000004bbda7825 */ /* 0x000fc600078e02ac */
[----:B------:R-:W4:Y:S04]  /*1e500*/  LDL.LU.64 R172, [R1+0x570] ;  /* 0x0005700001ac7983 */ /* 0x000f280000300a00 */
[----:B------:R-:W-:Y:S04]  /*1e510*/  STL.64 [R1+0x1f8], R226 ;  /* 0x0001f8e201007387 */ /* 0x000fe80000100a00 */
[----:B------:R-:W1:Y:S04]  /*1e520*/  LDL.LU.64 R170, [R1+0x568] ;  /* 0x0005680001aa7983 */ /* 0x000e680000300a00 */
[----:B------:R-:W4:Y:S04]  /*1e530*/  LDL.LU.64 R168, [R1+0x560] ;  /* 0x0005600001a87983 */ /* 0x000f280000300a00 */
[----:B------:R-:W-:Y:S01]  /*1e540*/  STL.64 [R1+0x238], R222 ;  /* 0x000238de01007387 */ /* 0x000fe20000100a00 */
[----:B------:R-:W-:-:S03]  /*1e550*/  IMAD.WIDE R212, R187, 0x4, R212 ;  /* 0x00000004bbd47825 */ /* 0x000fc600078e02d4 */
[----:B------:R-:W4:Y:S04]  /*1e560*/  LDL.LU.64 R22, [R1+0x558] ;  /* 0x0005580001167983 */ /* 0x000f280000300a00 */
[----:B------:R-:W4:Y:S04]  /*1e570*/  LDL.LU.64 R20, [R1+0x550] ;  /* 0x0005500001147983 */ /* 0x000f280000300a00 */
[----:B------:R-:W-:Y:S01]  /*1e580*/  STL.64 [R1+0x278], R220 ;  /* 0x000278dc01007387 */ /* 0x000fe20000100a00 */
[----:B------:R-:W-:-:S03]  /*1e590*/  IMAD.WIDE R210, R187, 0x4, R210 ;  /* 0x00000004bbd27825 */ /* 0x000fc600078e02d2 */
[----:B------:R-:W4:Y:S04]  /*1e5a0*/  LDL.LU.64 R18, [R1+0x548] ;  /* 0x0005480001127983 */ /* 0x000f280000300a00 */
[----:B------:R-:W4:Y:S04]  /*1e5b0*/  LDL.LU.64 R16, [R1+0x540] ;  /* 0x0005400001107983 */ /* 0x000f280000300a00 */
[----:B------:R-:W-:Y:S04]  /*1e5c0*/  STL.64 [R1+0x2b8], R218 ;  /* 0x0002b8da01007387 */ /* 0x000fe80000100a00 */
[----:B------:R-:W4:Y:S04]  /*1e5d0*/  LDL.LU.64 R14, [R1+0x538] ;  /* 0x00053800010e7983 */ /* 0x000f280000300a00 */
[----:B------:R-:W4:Y:S04]  /*1e5e0*/  LDL.LU.64 R12, [R1+0x530] ;  /* 0x00053000010c7983 */ /* 0x000f280000300a00 */
[----:B------:R-:W-:Y:S04]  /*1e5f0*/  STL.64 [R1+0x2f8], R212 ;  /* 0x0002f8d401007387 */ /* 0x000fe80000100a00 */
[----:B------:R-:W4:Y:S04]  /*1e600*/  LDL.LU.64 R10, [R1+0x528] ;  /* 0x00052800010a7983 */ /* 0x000f280000300a00 */
[----:B------:R-:W4:Y:S04]  /*1e610*/  LDL.LU.64 R8, [R1+0x520] ;  /* 0x0005200001087983 */ /* 0x000f280000300a00 */
[----:B------:R-:W-:Y:S04]  /*1e620*/  STL.64 [R1+0x338], R210 ;  /* 0x000338d201007387 */ /* 0x000fe80000100a00 */
[----:B------:R-:W4:Y:S04]  /*1e630*/  LDL.LU.64 R6, [R1+0x518] ;  /* 0x0005180001067983 */ /* 0x000f280000300a00 */
[----:B------:R-:W4:Y:S01]  /*1e640*/  LDL.LU.64 R4, [R1+0x510] ;  /* 0x0005100001047983 */ /* 0x000f220000300a00 */
[----:B------:R-:W-:-:S04]  /*1e650*/  IMAD.WIDE R208, R187, 0x4, R208 ;  /* 0x00000004bbd07825 */ /* 0x000fc800078e02d0 */
[C---:B------:R-:W-:Y:S01]  /*1e660*/  IMAD.WIDE R206, R187.reuse, 0x4, R206 ;  /* 0x00000004bbce7825 */ /* 0x040fe200078e02ce */
[----:B------:R-:W-:Y:S04]  /*1e670*/  STL.64 [R1+0x378], R208 ;  /* 0x000378d001007387 */ /* 0x000fe80000100a00 */
[----:B------:R-:W-:Y:S01]  /*1e680*/  STL.64 [R1+0x3b8], R206 ;  /* 0x0003b8ce01007387 */ /* 0x000fe20000100a00 */
[----:B------:R-:W-:-:S05]  /*1e690*/  IMAD.WIDE R190, R187, 0x4, R190 ;  /* 0x00000004bbbe7825 */ /* 0x000fca00078e02be */
        /* <DEDUP_REMOVED lines=14> */
[----:B------:R-:W-:-:S05]  /*1e780*/  IMAD.WIDE R198, R187, 0x4, R198 ;  /* 0x00000004bbc67825 */ /* 0x000fca00078e02c6 */
[----:B------:R-:W-:Y:S04]  /*1e790*/  STL.64 [R1+0x3f8], R198 ;  /* 0x0003f8c601007387 */ /* 0x000fe80000100a00 */
[----:B------:R-:W-:Y:S01]  /*1e7a0*/  LDGSTS.E [R244+0x23b80], desc[UR16][R198.64], P6 ;  /* 0x23b80000c6f47fae */ /* 0x000fe2000b121850 */
[----:B---3--:R-:W-:-:S05]  /*1e7b0*/  IMAD.WIDE R196, R187, 0x4, R196 ;  /* 0x00000004bbc47825 */ /* 0x008fca00078e02c4 */
[----:B------:R-:W-:Y:S04]  /*1e7c0*/  STL.64 [R1+0x438], R196 ;  /* 0x000438c401007387 */ /* 0x000fe80000100a00 */
[----:B------:R-:W-:Y:S01]  /*1e7d0*/  LDGSTS.E [R244+0x23f80], desc[UR16][R196.64], P6 ;  /* 0x23f80000c4f47fae */ /* 0x000fe2000b121850 */
[----:B--2---:R-:W-:-:S04]  /*1e7e0*/  IMAD.WIDE R178, R187, 0x4, R178 ;  /* 0x00000004bbb27825 */ /* 0x004fc800078e02b2 */
[C---:B----4-:R-:W-:Y:S01]  /*1e7f0*/  IMAD.WIDE R176, R187.reuse, 0x4, R176 ;  /* 0x00000004bbb07825 */ /* 0x050fe200078e02b0 */
[----:B------:R-:W-:Y:S03]  /*1e800*/  STL.64 [R1+0x478], R178 ;  /* 0x000478b201007387 */ /* 0x000fe60000100a00 */
[C---:B------:R-:W-:Y:S01]  /*1e810*/  IMAD.WIDE R174, R187.reuse, 0x4, R174 ;  /* 0x00000004bbae7825 */ /* 0x040fe200078e02ae */
[----:B------:R-:W-:Y:S03]  /*1e820*/  STL.64 [R1+0x4b8], R176 ;  /* 0x0004b8b001007387 */ /* 0x000fe60000100a00 */
[C---:B------:R-:W-:Y:S01]  /*1e830*/  IMAD.WIDE R172, R187.reuse, 0x4, R172 ;  /* 0x00000004bbac7825 */ /* 0x040fe200078e02ac */
[----:B------:R-:W-:Y:S03]  /*1e840*/  STL.64 [R1+0x4f8], R174 ;  /* 0x0004f8ae01007387 */ /* 0x000fe60000100a00 */
[C---:B-1----:R-:W-:Y:S01]  /*1e850*/  IMAD.WIDE R170, R187.reuse, 0x4, R170 ;  /* 0x00000004bbaa7825 */ /* 0x042fe200078e02aa */
        /* <DEDUP_REMOVED lines=19> */
[----:B------:R2:W-:Y:S01]  /*1e990*/  STL.64 [R1+0x910], R8 ;  /* 0x0009100801007387 */ /* 0x0005e20000100a00 */
[----:B------:R-:W-:-:S03]  /*1e9a0*/  IMAD.WIDE R6, R187, 0x4, R6 ;  /* 0x00000004bb067825 */ /* 0x000fc600078e0206 */
[----:B------:R-:W5:Y:S01]  /*1e9b0*/  LDL.LU.64 R166, [R1+0xce8] ;  /* 0x000ce80001a67983 */ /* 0x000f620000300a00 */
[----:B------:R-:W-:-:S03]  /*1e9c0*/  IMAD.WIDE R4, R187, 0x4, R4 ;  /* 0x00000004bb047825 */ /* 0x000fc600078e0204 */
[----:B------:R2:W-:Y:S04]  /*1e9d0*/  STL.64 [R1+0x950], R6 ;  /* 0x0009500601007387 */ /* 0x0005e80000100a00 */
[----:B------:R-:W5:Y:S04]  /*1e9e0*/  LDL.LU.64 R164, [R1+0xce0] ;  /* 0x000ce00001a47983 */ /* 0x000f680000300a00 */
[----:B------:R2:W-:Y:S04]  /*1e9f0*/  STL.64 [R1+0x990], R4 ;  /* 0x0009900401007387 */ /* 0x0005e80000100a00 */
[----:B------:R-:W5:Y:S04]  /*1ea00*/  LDL.LU.64 R232, [R1+0xcd8] ;  /* 0x000cd80001e87983 */ /* 0x000f680000300a00 */
[----:B------:R-:W5:Y:S04]  /*1ea10*/  LDL.LU.64 R2, [R1+0xcd0] ;  /* 0x000cd00001027983 */ /* 0x000f680000300a00 */
[----:B------:R-:W-:Y:S04]  /*1ea20*/  LDGSTS.E [R244+0x24380], desc[UR16][R178.64], P6 ;  /* 0x24380000b2f47fae */ /* 0x000fe8000b121850 */
[----:B------:R-:W-:Y:S04]  /*1ea30*/  LDGSTS.E [R244+0x24780], desc[UR16][R176.64], P6 ;  /* 0x24780000b0f47fae */ /* 0x000fe8000b121850 */
[----:B------:R-:W-:Y:S04]  /*1ea40*/  LDGSTS.E [R244+0x24b80], desc[UR16][R174.64], P6 ;  /* 0x24b80000aef47fae */ /* 0x000fe8000b121850 */
[----:B------:R-:W-:Y:S04]  /*1ea50*/  LDGSTS.E [R244+0x24f80], desc[UR16][R172.64], P6 ;  /* 0x24f80000acf47fae */ /* 0x000fe8000b121850 */
[----:B------:R1:W-:Y:S04]  /*1ea60*/  LDGSTS.E [R244+0x25380], desc[UR16][R170.64], P6 ;  /* 0x25380000aaf47fae */ /* 0x0003e8000b121850 */
[----:B------:R2:W-:Y:S04]  /*1ea70*/  LDGSTS.E [R244+0x25780], desc[UR16][R168.64], P6 ;  /* 0x25780000a8f47fae */ /* 0x0005e8000b121850 */
[----:B------:R2:W-:Y:S01]  /*1ea80*/  LDGSTS.E [R244+0x25b80], desc[UR16][R22.64], P6 ;  /* 0x25b8000016f47fae */ /* 0x0005e2000b121850 */
[----:B-1----:R-:W1:Y:S03]  /*1ea90*/  LDC R171, c[0x0][0x230] ;  /* 0x00008c00ffab7b82 */ /* 0x002e660000000800 */
[----:B------:R2:W-:Y:S04]  /*1eaa0*/  LDGSTS.E [R244+0x25f80], desc[UR16][R20.64], P6 ;  /* 0x25f8000014f47fae */ /* 0x0005e8000b121850 */
[----:B------:R2:W-:Y:S04]  /*1eab0*/  LDGSTS.E [R244+0x26380], desc[UR16][R18.64], P6 ;  /* 0x2638000012f47fae */ /* 0x0005e8000b121850 */
[----:B------:R2:W-:Y:S04]  /*1eac0*/  LDGSTS.E [R244+0x26780], desc[UR16][R16.64], P6 ;  /* 0x2678000010f47fae */ /* 0x0005e8000b121850 */
[----:B------:R2:W-:Y:S04]  /*1ead0*/  LDGSTS.E [R244+0x26b80], desc[UR16][R14.64], P6 ;  /* 0x26b800000ef47fae */ /* 0x0005e8000b121850 */
[----:B------:R2:W-:Y:S04]  /*1eae0*/  LDGSTS.E [R244+0x26f80], desc[UR16][R12.64], P6 ;  /* 0x26f800000cf47fae */ /* 0x0005e8000b121850 */
[----:B------:R2:W-:Y:S01]  /*1eaf0*/  LDGSTS.E [R244+0x27380], desc[UR16][R10.64], P6 ;  /* 0x273800000af47fae */ /* 0x0005e2000b121850 */
[----:B-1----:R-:W-:-:S03]  /*1eb00*/  VIADD R186, R171, 0x7f ;  /* 0x0000007fabba7836 */ /* 0x002fc60000000000 */
[----:B------:R2:W-:Y:S02]  /*1eb10*/  LDGSTS.E [R244+0x27780], desc[UR16][R8.64], P6 ;  /* 0x2778000008f47fae */ /* 0x0005e4000b121850 */
[----:B------:R-:W-:Y:S02]  /*1eb20*/  ISETP.GE.AND P0, PT, R186, 0x80, PT ;  /* 0x00000080ba00780c */ /* 0x000fe40003f06270 */
[----:B------:R2:W-:Y:S04]  /*1eb30*/  LDGSTS.E [R244+0x27b80], desc[UR16][R6.64], P6 ;  /* 0x27b8000006f47fae */ /* 0x0005e8000b121850 */
[----:B------:R2:W-:Y:S01]  /*1eb40*/  LDGSTS.E [R244+0x27f80], desc[UR16][R4.64], P6 ;  /* 0x27f8000004f47fae */ /* 0x0005e2000b121850 */
[----:B------:R-:W-:-:S03]  /*1eb50*/  CS2R R24, SRZ ;  /* 0x0000000000187805 */ /* 0x000fc6000001ff00 */
[----:B------:R-:W0:Y:S01]  /*1eb60*/  LDGDEPBAR ;  /* 0x00000000000079af */ /* 0x000e220000000000 */
[----:B------:R-:W-:Y:S02]  /*1eb70*/  CS2R R26, SRZ ;  /* 0x00000000001a7805 */ /* 0x000fe4000001ff00 */
[----:B------:R-:W-:Y:S02]  /*1eb80*/  CS2R R28, SRZ ;  /* 0x00000000001c7805 */ /* 0x000fe4000001ff00 */
[----:B------:R-:W-:Y:S02]  /*1eb90*/  CS2R R30, SRZ ;  /* 0x00000000001e7805 */ /* 0x000fe4000001ff00 */
[----:B------:R-:W-:Y:S02]  /*1eba0*/  CS2R R32, SRZ ;  /* 0x0000000000207805 */ /* 0x000fe4000001ff00 */
[----:B------:R-:W-:Y:S02]  /*1ebb0*/  CS2R R34, SRZ ;  /* 0x0000000000227805 */ /* 0x000fe4000001ff00 */
[----:B------:R-:W-:-:S02]  /*1ebc0*/  CS2R R36, SRZ ;  /* 0x0000000000247805 */ /* 0x000fc4000001ff00 */
        /* <DEDUP_REMOVED lines=56> */
[----:B------:R-:W-:Y:S01]  /*1ef50*/  CS2R R150, SRZ ;  /* 0x0000000000967805 */ /* 0x000fe2000001ff00 */
[----:B--2---:R-:W-:Y:S06]  /*1ef60*/  @!P0 BRA `(.L_x_0) ;  /* 0x0000011c00508947 */ /* 0x004fec0003800000 */
[----:B------:R-:W2:Y:S04]  /*1ef70*/  LDL.LU.64 R178, [R1+0x658] ;  /* 0x0006580001b27983 */ /* 0x000ea80000300a00 */
[----:B------:R-:W3:Y:S04]  /*1ef80*/  LDL.LU.64 R174, [R1+0x650] ;  /* 0x0006500001ae7983 */ /* 0x000ee80000300a00 */
[----:B------:R-:W4:Y:S01]  /*1ef90*/  LDL.LU.64 R172, [R1+0x640] ;  /* 0x0006400001ac7983 */ /* 0x000f220000300a00 */
[----:B-----5:R-:W-:Y:S02]  /*1efa0*/  IMAD.MOV.U32 R8, RZ, RZ, R232 ;  /* 0x000000ffff087224 */ /* 0x020fe400078e00e8 */
[----:B------:R-:W-:Y:S01]  /*1efb0*/  IMAD.MOV.U32 R9, RZ, RZ, R233 ;  /* 0x000000ffff097224 */ /* 0x000fe200078e00e9 */
[----:B------:R-:W-:Y:S04]  /*1efc0*/  STL [R1+0xce0], R185 ;  /* 0x000ce0b901007387 */ /* 0x000fe80000100800 */
[----:B------:R1:W-:Y:S04]  /*1efd0*/  STL.64 [R1+0xcd8], R186 ;  /* 0x000cd8ba01007387 */ /* 0x0003e80000100a00 */
[----:B------:R-:W-:Y:S01]  /*1efe0*/  STL.64 [R1+0xcd0], R2 ;  /* 0x000cd00201007387 */ /* 0x000fe20000100a00 */
[----:B------:R-:W-:-:S02]  /*1eff0*/  IMAD.MOV.U32 R12, RZ, RZ, R164 ;  /* 0x000000ffff0c7224 */ /* 0x000fc400078e00a4 */
[----:B------:R-:W-:Y:S02]  /*1f000*/  IMAD.MOV.U32 R13, RZ, RZ, R165 ;  /* 0x000000ffff0d7224 */ /* 0x000fe400078e00a5 */
[----:B------:R-:W-:Y:S02]  /*1f010*/  IMAD.MOV.U32 R14, RZ, RZ, R166 ;  /* 0x000000ffff0e7224 */ /* 0x000fe400078e00a6 */
[----:B------:R-:W-:Y:S02]  /*1f020*/  IMAD.MOV.U32 R15, RZ, RZ, R167 ;  /* 0x000000ffff0f7224 */ /* 0x000fe400078e00a7 */
[----:B------:R-:W-:Y:S02]  /*1f030*/  IMAD.MOV.U32 R16, RZ, RZ, R160 ;  /* 0x000000ffff107224 */ /* 0x000fe400078e00a0 */
[----:B------:R-:W-:Y:S02]  /*1f040*/  IMAD.MOV.U32 R17, RZ, RZ, R161 ;  /* 0x000000ffff117224 */ /* 0x000fe400078e00a1 */
[----:B------:R-:W-:-:S02]  /*1f050*/  IMAD.MOV.U32 R18, RZ, RZ, R162 ;  /* 0x000000ffff127224 */ /* 0x000fc400078e00a2 */
[----:B------:R-:W-:Y:S02]  /*1f060*/  IMAD.MOV.U32 R19, RZ, RZ, R163 ;  /* 0x000000ffff137224 */ /* 0x000fe400078e00a3 */
[----:B------:R-:W-:Y:S02]  /*1f070*/  IMAD.MOV.U32 R20, RZ, RZ, R156 ;  /* 0x000000ffff147224 */ /* 0x000fe400078e009c */
[----:B------:R-:W-:Y:S02]  /*1f080*/  IMAD.MOV.U32 R21, RZ, RZ, R157 ;  /* 0x000000ffff157224 */ /* 0x000fe400078e009d */
[----:B------:R-:W-:Y:S02]  /*1f090*/  IMAD.MOV.U32 R22, RZ, RZ, R158 ;  /* 0x000000ffff167224 */ /* 0x000fe400078e009e */
[----:B------:R-:W-:Y:S02]  /*1f0a0*/  IMAD.MOV.U32 R23, RZ, RZ, R159 ;  /* 0x000000ffff177224 */ /* 0x000fe400078e009f */
[----:B--2---:R-:W-:-:S02]  /*1f0b0*/  IMAD.MOV.U32 R4, RZ, RZ, R178 ;  /* 0x000000ffff047224 */ /* 0x004fc400078e00b2 */
[----:B------:R-:W-:Y:S02]  /*1f0c0*/  IMAD.MOV.U32 R5, RZ, RZ, R179 ;  /* 0x000000ffff057224 */ /* 0x000fe400078e00b3 */
[----:B---3--:R-:W-:Y:S02]  /*1f0d0*/  IMAD.MOV.U32 R6, RZ, RZ, R174 ;  /* 0x000000ffff067224 */ /* 0x008fe400078e00ae */
[----:B------:R-:W-:Y:S01]  /*1f0e0*/  IMAD.MOV.U32 R7, RZ, RZ, R175 ;  /* 0x000000ffff077224 */ /* 0x000fe200078e00af */
[----:B------:R-:W-:Y:S01]  /*1f0f0*/  STL.64 [R1+0xce8], R4 ;  /* 0x000ce80401007387 */ /* 0x000fe20000100a00 */
[----:B----4-:R-:W-:Y:S02]  /*1f100*/  IMAD.MOV.U32 R10, RZ, RZ, R172 ;  /* 0x000000ffff0a7224 */ /* 0x010fe400078e00ac */
[----:B------:R-:W-:Y:S01]  /*1f110*/  IMAD.MOV.U32 R11, RZ, RZ, R173 ;  /* 0x000000ffff0b7224 */ /* 0x000fe200078e00ad */
[----:B------:R-:W-:Y:S04]  /*1f120*/  STL.64 [R1+0xcf0], R6 ;  /* 0x000cf00601007387 */ /* 0x000fe80000100a00 */
[----:B------:R-:W-:Y:S04]  /*1f130*/  STL.64 [R1+0xcf8], R8 ;  /* 0x000cf80801007387 */ /* 0x000fe80000100a00 */
[----:B------:R-:W2:Y:S04]  /*1f140*/  LDL.LU.64 R176, [R1+0x670] ;  /* 0x0006700001b07983 */ /* 0x000ea80000300a00 */
[----:B------:R-:W3:Y:S04]  /*1f150*/  LDL.LU.64 R178, [R1+0x678] ;  /* 0x0006780001b27983 */ /* 0x000ee80000300a00 */
[----:B------:R-:W4:Y:S04]  /*1f160*/  LDL.LU.64 R174, [R1+0x648] ;  /* 0x0006480001ae7983 */ /* 0x000f280000300a00 */
[----:B------:R-:W4:Y:S01]  /*1f170*/  LDL.LU.64 R172, [R1+0x668] ;  /* 0x0006680001ac7983 */ /* 0x000f220000300a00 */
[----:B------:R-:W-:-:S02]  /*1f180*/  IMAD.MOV.U32 R156, RZ, RZ, R214 ;  /* 0x000000ffff9c7224 */ /* 0x000fc400078e00d6 */
[----:B------:R-:W-:Y:S01]  /*1f190*/  IMAD.MOV.U32 R198, RZ, RZ, R224 ;  /* 0x000000ffffc67224 */ /* 0x000fe200078e00e0 */
[----:B------:R-:W-:Y:S01]  /*1f1a0*/  STL.64 [R1+0xd00], R10 ;  /* 0x000d000a01007387 */ /* 0x000fe20000100a00 */
[----:B------:R-:W-:Y:S02]  /*1f1b0*/  IMAD.MOV.U32 R197, RZ, RZ, R225 ;  /* 0x000000ffffc57224 */ /* 0x000fe400078e00e1 */
[----:B------:R-:W-:Y:S01]  /*1f1c0*/  IMAD.MOV.U32 R199, RZ, RZ, R201 ;  /* 0x000000ffffc77224 */ /* 0x000fe200078e00c9 */
[----:B------:R-:W-:Y:S01]  /*1f1d0*/  STL.64 [R1+0xd08], R12 ;  /* 0x000d080c01007387 */ /* 0x000fe20000100a00 */
[----:B------:R-:W-:Y:S02]  /*1f1e0*/  IMAD.MOV.U32 R196, RZ, RZ, R216 ;  /* 0x000000ffffc47224 */ /* 0x000fe400078e00d8 */
[----:B------:R-:W-:Y:S01]  /*1f1f0*/  IMAD.MOV.U32 R159, RZ, RZ, R235 ;  /* 0x000000ffff9f7224 */ /* 0x000fe200078e00eb */
[----:B------:R1:W-:Y:S01]  /*1f200*/  STL.64 [R1+0xd10], R14 ;  /* 0x000d100e01007387 */ /* 0x0003e20000100a00 */
        /* <DEDUP_REMOVED lines=9> */
[----:B------:R-:W-:-:S03]  /*1f2a0*/  IMAD.MOV.U32 R163, RZ, RZ, R229 ;  /* 0x000000ffffa37224 */ /* 0x000fc600078e00e5 */
[----:B------:R4:W-:Y:S04]  /*1f2b0*/  STL.64 [R1+0xd30], R22 ;  /* 0x000d301601007387 */ /* 0x0009e80000100a00 */
[----:B------:R-:W-:Y:S04]  /*1f2c0*/  STL.64 [R1+0xd38], R152 ;  /* 0x000d389801007387 */ /* 0x000fe80000100a00 */
[----:B------:R-:W-:Y:S04]  /*1f2d0*/  STL.64 [R1+0xd40], R154 ;  /* 0x000d409a01007387 */ /* 0x000fe80000100a00 */
[----:B------:R-:W4:Y:S04]  /*1f2e0*/  LDL.LU.64 R206, [R1+0x6a0] ;  /* 0x0006a00001ce7983 */ /* 0x000f280000300a00 */
[----:B------:R-:W4:Y:S04]  /*1f2f0*/  LDL.LU.64 R208, [R1+0x6b0] ;  /* 0x0006b00001d07983 */ /* 0x000f280000300a00 */
[----:B------:R-:W4:Y:S04]  /*1f300*/  LDL.LU.64 R210, [R1+0x688] ;  /* 0x0006880001d27983 */ /* 0x000f280000300a00 */
[----:B------:R-:W4:Y:S04]  /*1f310*/  LDL.LU.64 R212, [R1+0x690] ;  /* 0x0006900001d47983 */ /* 0x000f280000300a00 */
[----:B-1----:R-:W4:Y:S04]  /*1f320*/  LDL.LU.64 R186, [R1+0x630] ;  /* 0x0006300001ba7983 */ /* 0x002f280000300a00 */
[----:B------:R-:W4:Y:S04]  /*1f330*/  LDL.LU.64 R244, [R1+0x638] ;  /* 0x0006380001f47983 */ /* 0x000f280000300a00 */
        /* <DEDUP_REMOVED lines=8> */
[----:B------:R-:W4:Y:S01]  /*1f3c0*/  LDL.LU.64 R10, [R1+0x6f8] ;  /* 0x0006f800010a7983 */ /* 0x000f220000300a00 */
[----:B------:R-:W-:-:S02]  /*1f3d0*/  IMAD.MOV.U32 R201, RZ, RZ, R203 ;  /* 0x000000ffffc97224 */ /* 0x000fc400078e00cb */
[----:B--2---:R-:W-:Y:S02]  /*1f3e0*/  IMAD.MOV.U32 R165, RZ, RZ, R177 ;  /* 0x000000ffffa57224 */ /* 0x004fe400078e00b1 */
[----:B------:R-:W-:Y:S02]  /*1f3f0*/  IMAD.MOV.U32 R177, RZ, RZ, R181 ;  /* 0x000000ffffb17224 */ /* 0x000fe400078e00b5 */
[----:B------:R-:W-:Y:S02]  /*1f400*/  IMAD.MOV.U32 R181, RZ, RZ, R193 ;  /* 0x000000ffffb57224 */ /* 0x000fe400078e00c1 */
[----:B------:R-:W-:Y:S02]  /*1f410*/  IMAD.MOV.U32 R193, RZ, RZ, R205 ;  /* 0x000000ffffc17224 */ /* 0x000fe400078e00cd */
[----:B---3--:R-:W-:Y:S02]  /*1f420*/  IMAD.MOV.U32 R166, RZ, RZ, R178 ;  /* 0x000000ffffa67224 */ /* 0x008fe400078e00b2 */
[----:B------:R-:W-:-:S02]  /*1f430*/  IMAD.MOV.U32 R178, RZ, RZ, R182 ;  /* 0x000000ffffb27224 */ /* 0x000fc400078e00b6 */
[----:B------:R-:W-:Y:S02]  /*1f440*/  IMAD.MOV.U32 R182, RZ, RZ, R194 ;  /* 0x000000ffffb67224 */ /* 0x000fe400078e00c2 */
[----:B------:R-:W-:Y:S02]  /*1f450*/  IMAD.MOV.U32 R194, RZ, RZ, R204 ;  /* 0x000000ffffc27224 */ /* 0x000fe400078e00cc */
[----:B------:R-:W-:Y:S02]  /*1f460*/  IMAD.MOV.U32 R167, RZ, RZ, R179 ;  /* 0x000000ffffa77224 */ /* 0x000fe400078e00b3 */
[----:B----4-:R-:W-:Y:S02]  /*1f470*/  IMAD.MOV.U32 R170, RZ, RZ, R172 ;  /* 0x000000ffffaa7224 */ /* 0x010fe400078e00ac */
[----:B------:R-:W-:Y:S02]  /*1f480*/  IMAD.MOV.U32 R171, RZ, RZ, R173 ;  /* 0x000000ffffab7224 */ /* 0x000fe400078e00ad */
[----:B------:R-:W-:-:S02]  /*1f490*/  IMAD.MOV.U32 R168, RZ, RZ, R174 ;  /* 0x000000ffffa87224 */ /* 0x000fc400078e00ae */
[----:B------:R-:W-:Y:S02]  /*1f4a0*/  IMAD.MOV.U32 R169, RZ, RZ, R175 ;  /* 0x000000ffffa97224 */ /* 0x000fe400078e00af */
[----:B------:R-:W-:Y:S02]  /*1f4b0*/  IMAD.MOV.U32 R164, RZ, RZ, R176 ;  /* 0x000000ffffa47224 */ /* 0x000fe400078e00b0 */
[----:B------:R-:W-:Y:S02]  /*1f4c0*/  IMAD.MOV.U32 R205, RZ, RZ, R209 ;  /* 0x000000ffffcd7224 */ /* 0x000fe400078e00d1 */
[----:B------:R-:W-:Y:S02]  /*1f4d0*/  IMAD.MOV.U32 R209, RZ, RZ, R213 ;  /* 0x000000ffffd17224 */ /* 0x000fe400078e00d5 */
[----:B------:R-:W-:Y:S02]  /*1f4e0*/  IMAD.MOV.U32 R214, RZ, RZ, R244 ;  /* 0x000000ffffd67224 */ /* 0x000fe400078e00f4 */
[----:B------:R-:W-:-:S02]  /*1f4f0*/  IMAD.MOV.U32 R213, RZ, RZ, R245 ;  /* 0x000000ffffd57224 */ /* 0x000fc400078e00f5 */
[----:B------:R-:W2:Y:S04]  /*1f500*/  LDL.LU.64 R244, [R1+0x700] ;  /* 0x0007000001f47983 */ /* 0x000ea80000300a00 */
[----:B------:R-:W3:Y:S04]  /*1f510*/  LDL.LU.64 R8, [R1+0x6e8] ;  /* 0x0006e80001087983 */ /* 0x000ee80000300a00 */
[----:B------:R-:W4:Y:S01]  /*1f520*/  LDL.LU.64 R6, [R1+0x6f0] ;  /* 0x0006f00001067983 */ /* 0x000f220000300a00 */
[----:B------:R-:W-:Y:S02]  /*1f530*/  IMAD.MOV.U32 R224, RZ, RZ, R226 ;  /* 0x000000ffffe07224 */ /* 0x000fe400078e00e2 */
[----:B------:R-:W-:-:S02]  /*1f540*/  IMAD.MOV.U32 R226, RZ, RZ, R250 ;  /* 0x000000ffffe27224 */ /* 0x000fc400078e00fa */
[----:B------:R-:W-:Y:S02]  /*1f550*/  IMAD.MOV.U32 R225, RZ, RZ, R251 ;  /* 0x000000ffffe17224 */ /* 0x000fe400078e00fb */
[----:B------:R-:W4:Y:S04]  /*1f560*/  LDL.LU.64 R250, [R1+0x6d8] ;  /* 0x0006d80001fa7983 */ /* 0x000f280000300a00 */
[----:B------:R-:W4:Y:S04]  /*1f570*/  LDL.LU.64 R4, [R1+0x6e0] ;  /* 0x0006e00001047983 */ /* 0x000f280000300a00 */
[----:B------:R-:W4:Y:S01]  /*1f580*/  LDL.LU.64 R2, [R1+0x6c8] ;  /* 0x0006c80001027983 */ /* 0x000f220000300a00 */
        /* <DEDUP_REMOVED lines=8> */
[----:B------:R-:W4:Y:S01]  /*1f610*/  LDL.LU.64 R186, [R1+0x6d0] ;  /* 0x0006d00001ba7983 */ /* 0x000f220000300a00 */
        /* <DEDUP_REMOVED lines=9> */
[----:B------:R-:W4:Y:S04]  /*1f6b0*/  LDL.LU.64 R184, [R1+0x6b8] ;  /* 0x0006b80001b87983 */ /* 0x000f280000300a00 */
[----:B------:R-:W4:Y:S04]  /*1f6c0*/  LDL.LU.64 R20, [R1+0x6c0] ;  /* 0x0006c00001147983 */ /* 0x000f280000300a00 */
[----:B------:R-:W4:Y:S01]  /*1f6d0*/  LDL.LU.64 R18, [R1+0x698] ;  /* 0x0006980001127983 */ /* 0x000f220000300a00 */
[----:B------:R-:W-:-:S02]  /*1f6e0*/  IMAD.MOV.U32 R236, RZ, RZ, R14 ;  /* 0x000000ffffec7224 */ /* 0x000fc400078e000e */
[----:B------:R-:W-:Y:S02]  /*1f6f0*/  IMAD.MOV.U32 R235, RZ, RZ, R15 ;  /* 0x000000ffffeb7224 */ /* 0x000fe400078e000f */
[----:B------:R-:W4:Y:S01]  /*1f700*/  LDL.LU.64 R14, [R1+0x6a8] ;  /* 0x0006a800010e7983 */ /* 0x000f220000300a00 */
[----:B------:R-:W-:Y:S02]  /*1f710*/  IMAD.MOV.U32 R231, RZ, RZ, R237 ;  /* 0x000000ffffe77224 */ /* 0x000fe400078e00ed */
[----:B------:R-:W-:Y:S02]  /*1f720*/  IMAD.MOV.U32 R234, RZ, RZ, R238 ;  /* 0x000000ffffea7224 */ /* 0x000fe400078e00ee */
[----:B------:R-:W-:Y:S02]  /*1f730*/  IMAD.MOV.U32 R238, RZ, RZ, R12 ;  /* 0x000000ffffee7224 */ /* 0x000fe400078e000c */
[----:B------:R-:W-:Y:S02]  /*1f740*/  IMAD.MOV.U32 R237, RZ, RZ, R13 ;  /* 0x000000ffffed7224 */ /* 0x000fe400078e000d */
        /* <DEDUP_REMOVED lines=8> */
[----:B------:R-:W4:Y:S01]  /*1f7d0*/  LDL.LU.64 R10, [R1+0x680] ;  /* 0x00068000010a7983 */ /* 0x000f220000300a00 */
[----:B------:R-:W-:Y:S02]  /*1f7e0*/  IMAD.MOV.U32 R172, RZ, RZ, R242 ;  /* 0x000000ffffac7224 */ /* 0x000fe400078e00f2 */
[----:B------:R-:W-:Y:S02]  /*1f7f0*/  IMAD.MOV.U32 R173, RZ, RZ, R243 ;  /* 0x000000ffffad7224 */ /* 0x000fe400078e00f3 */
[----:B------:R-:W-:Y:S02]  /*1f800*/  IMAD.MOV.U32 R174, RZ, RZ, R246 ;  /* 0x000000ffffae7224 */ /* 0x000fe400078e00f6 */
[----:B------:R-:W-:Y:S02]  /*1f810*/  IMAD.MOV.U32 R175, RZ, RZ, R247 ;  /* 0x000000ffffaf7224 */ /* 0x000fe400078e00f7 */
[----:B------:R-:W-:Y:S02]  /*1f820*/  IMAD.MOV.U32 R230, RZ, RZ, R248 ;  /* 0x000000ffffe67224 */ /* 0x000fe400078e00f8 */
[----:B------:R-:W-:-:S02]  /*1f830*/  IMAD.MOV.U32 R229, RZ, RZ, R249 ;  /* 0x000000ffffe57224 */ /* 0x000fc400078e00f9 */
[----:B--2---:R-:W-:Y:S02]  /*1f840*/  IMAD.MOV.U32 R243, RZ, RZ, R244 ;  /* 0x000000fffff37224 */ /* 0x004fe400078e00f4 */
[----:B------:R-:W-:Y:S02]  /*1f850*/  IMAD.MOV.U32 R242, RZ, RZ, R245 ;  /* 0x000000fffff27224 */ /* 0x000fe400078e00f5 */
[----:B---3--:R-:W-:Y:S02]  /*1f860*/  IMAD.MOV.U32 R245, RZ, RZ, R8 ;  /* 0x000000fffff57224 */ /* 0x008fe400078e0008 */
[----:B------:R-:W-:Y:S02]  /*1f870*/  IMAD.MOV.U32 R244, RZ, RZ, R9 ;  /* 0x000000fffff47224 */ /* 0x000fe400078e0009 */
[----:B------:R-:W2:Y:S01]  /*1f880*/  LDL.LU.64 R8, [R1+0x500] ;  /* 0x0005000001087983 */ /* 0x000ea20000300a00 */
[----:B----4-:R-:W-:Y:S02]  /*1f890*/  IMAD.MOV.U32 R247, RZ, RZ, R6 ;  /* 0x000000fffff77224 */ /* 0x010fe400078e0006 */
[----:B------:R-:W-:-:S02]  /*1f8a0*/  IMAD.MOV.U32 R246, RZ, RZ, R7 ;  /* 0x000000fffff67224 */ /* 0x000fc400078e0007 */
[----:B------:R-:W3:Y:S04]  /*1f8b0*/  LDL.LU.64 R6, [R1+0x220] ;  /* 0x0002200001067983 */ /* 0x000ee80000300a00 */
[----:B------:R-:W4:Y:S01]  /*1f8c0*/  LDL.LU.64 R16, [R1+0x90] ;  /* 0x0000900001107983 */ /* 0x000f220000300a00 */
[----:B------:R-:W-:Y:S02]  /*1f8d0*/  IMAD.MOV.U32 R249, RZ, RZ, R250 ;  /* 0x000000fffff97224 */ /* 0x000fe400078e00fa */
[----:B------:R-:W-:Y:S02]  /*1f8e0*/  IMAD.MOV.U32 R248, RZ, RZ, R251 ;  /* 0x000000fffff87224 */ /* 0x000fe400078e00fb */
[----:B------:R-:W-:Y:S02]  /*1f8f0*/  IMAD.MOV.U32 R251, RZ, RZ, R4 ;  /* 0x000000fffffb7224 */ /* 0x000fe400078e0004 */
[----:B------:R-:W-:Y:S01]  /*1f900*/  IMAD.MOV.U32 R250, RZ, RZ, R5 ;  /* 0x000000fffffa7224 */ /* 0x000fe200078e0005 */
[----:B------:R1:W-:Y:S04]  /*1f910*/  STL [R1], R2 ;  /* 0x0000000201007387 */ /* 0x0003e80000100800 */
[----:B------:R-:W4:Y:S01]  /*1f920*/  LDL.LU.64 R4, [R1+0x58] ;  /* 0x0000580001047983 */ /* 0x000f220000300a00 */
[----:B------:R-:W-:-:S03]  /*1f930*/  IMAD.MOV.U32 R252, RZ, RZ, R3 ;  /* 0x000000fffffc7224 */ /* 0x000fc600078e0003 */
[----:B------:R1:W-:Y:S01]  /*1f940*/  STL [R1+0x8], R186 ;  /* 0x000008ba01007387 */ /* 0x0003e20000100800 */
[----:B------:R-:W-:-:S03]  /*1f950*/  IMAD.MOV.U32 R22, RZ, RZ, R187 ;  /* 0x000000ffff167224 */ /* 0x000fc600078e00bb */
[----:B-1----:R-:W4:Y:S04]  /*1f960*/  LDL.LU.64 R2, [R1+0x60] ;  /* 0x0000600001027983 */ /* 0x002f280000300a00 */
[----:B------:R-:W-:Y:S04]  /*1f970*/  STL [R1+0x10], R184 ;  /* 0x000010b801007387 */ /* 0x000fe80000100800 */
[----:B------:R1:W-:Y:S04]  /*1f980*/  STL [R1+0x4], R22 ;  /* 0x0000041601007387 */ /* 0x0003e80000100800 */
[----:B------:R-:W4:Y:S01]  /*1f990*/  LDL.LU.64 R186, [R1+0x78] ;  /* 0x0000780001ba7983 */ /* 0x000f220000300a00 */
[----:B-1----:R-:W-:-:S03]  /*1f9a0*/  IMAD.MOV.U32 R22, RZ, RZ, R185 ;  /* 0x000000ffff167224 */ /* 0x002fc600078e00b9 */
[----:B------:R1:W-:Y:S04]  /*1f9b0*/  STL [R1+0x18], R20 ;  /* 0x0000181401007387 */ /* 0x0003e80000100800 */
[----:B------:R-:W-:Y:S04]  /*1f9c0*/  STL [R1+0xc], R22 ;  /* 0x00000c1601007387 */ /* 0x000fe80000100800 */
[----:B------:R-:W4:Y:S01]  /*1f9d0*/  LDL.LU.64 R184, [R1+0x70] ;  /* 0x0000700001b87983 */ /* 0x000f220000300a00 */
[----:B-1----:R-:W-:-:S03]  /*1f9e0*/  IMAD.MOV.U32 R20, RZ, RZ, R21 ;  /* 0x000000ffff147224 */ /* 0x002fc600078e0015 */
[----:B------:R1:W-:Y:S04]  /*1f9f0*/  STL [R1+0x20], R18 ;  /* 0x0000201201007387 */ /* 0x0003e80000100800 */
[----:B------:R-:W-:Y:S04]  /*1fa00*/  STL [R1+0x14], R20 ;  /* 0x0000141401007387 */ /* 0x000fe80000100800 */
[----:B------:R-:W-:Y:S01]  /*1fa10*/  STL [R1+0x28], R14 ;  /* 0x0000280e01007387 */ /* 0x000fe20000100800 */
[----:B-1----:R-:W-:-:S05]  /*1fa20*/  IMAD.MOV.U32 R18, RZ, RZ, R19 ;  /* 0x000000ffff127224 */ /* 0x002fca00078e0013 */
[----:B------:R1:W-:Y:S02]  /*1fa30*/  STL [R1+0x1c], R18 ;  /* 0x00001c1201007387 */ /* 0x0003e40000100800 */
[----:B-1----:R-:W-:Y:S02]  /*1fa40*/  IMAD.MOV.U32 R18, RZ, RZ, R15 ;  /* 0x000000ffff127224 */ /* 0x002fe400078e000f */
[----:B------:R-:W4:Y:S04]  /*1fa50*/  LDL.LU.64 R14, [R1+0x4c0] ;  /* 0x0004c000010e7983 */ /* 0x000f280000300a00 */
[----:B------:R1:W-:Y:S04]  /*1fa60*/  STL [R1+0x24], R18 ;  /* 0x0000241201007387 */ /* 0x0003e80000100800 */
[----:B------:R1:W-:Y:S02]  /*1fa70*/  STL [R1+0x30], R12 ;  /* 0x0000300c01007387 */ /* 0x0003e40000100800 */
[----:B-1----:R-:W-:-:S02]  /*1fa80*/  IMAD.MOV.U32 R18, RZ, RZ, R13 ;  /* 0x000000ffff127224 */ /* 0x002fc400078e000d */
[----:B------:R-:W4:Y:S04]  /*1fa90*/  LDL.LU.64 R12, [R1+0x290] ;  /* 0x00029000010c7983 */ /* 0x000f280000300a00 */
[----:B------:R1:W-:Y:S04]  /*1faa0*/  STL [R1+0x2c], R18 ;  /* 0x00002c1201007387 */ /* 0x0003e80000100800 */
[----:B------:R1:W-:Y:S02]  /*1fab0*/  STL [R1+0x38], R10 ;  /* 0x0000380a01007387 */ /* 0x0003e40000100800 */
[----:B-1----:R-:W-:-:S02]  /*1fac0*/  IMAD.MOV.U32 R18, RZ, RZ, R11 ;  /* 0x000000ffff127224 */ /* 0x002fc400078e000b */
[----:B------:R-:W4:Y:S04]  /*1fad0*/  LDL.LU.64 R10, [R1+0xd0] ;  /* 0x0000d000010a7983 */ /* 0x000f280000300a00 */
[----:B------:R1:W-:Y:S04]  /*1fae0*/  STL [R1+0x34], R18 ;  /* 0x0000341201007387 */ /* 0x0003e80000100800 */
[----:B--2---:R2:W-:Y:S01]  /*1faf0*/  STL [R1+0x40], R8 ;  /* 0x0000400801007387 */ /* 0x0045e20000100800 */
[----:B-1----:R-:W-:-:S03]  /*1fb00*/  IMAD.MOV.U32 R18, RZ, RZ, R9 ;  /* 0x000000ffff127224 */ /* 0x002fc600078e0009 */
[----:B--2---:R-:W2:Y:S04]  /*1fb10*/  LDL.LU.64 R8, [R1+0x98] ;  /* 0x0000980001087983 */ /* 0x004ea80000300a00 */
[----:B------:R1:W-:Y:S04]  /*1fb20*/  STL [R1+0x3c], R18 ;  /* 0x00003c1201007387 */ /* 0x0003e80000100800 */
[----:B---3--:R3:W-:Y:S01]  /*1fb30*/  STL [R1+0x48], R6 ;  /* 0x0000480601007387 */ /* 0x0087e20000100800 */
[----:B-1----:R-:W-:-:S03]  /*1fb40*/  IMAD.MOV.U32 R18, RZ, RZ, R7 ;  /* 0x000000ffff127224 */ /* 0x002fc600078e0007 */
[----:B---3--:R-:W3:Y:S04]  /*1fb50*/  LDL.LU.64 R6, [R1+0xc8] ;  /* 0x0000c80001067983 */ /* 0x008ee80000300a00 */
[----:B------:R1:W-:Y:S04]  /*1fb60*/  STL [R1+0x44], R18 ;  /* 0x0000441201007387 */ /* 0x0003e80000100800 */
[----:B----4-:R4:W-:Y:S04]  /*1fb70*/  STL [R1+0x50], R16 ;  /* 0x0000501001007387 */ /* 0x0109e80000100800 */
[----:B-1----:R-:W3:Y:S01]  /*1fb80*/  LDL.LU.64 R18, [R1+0xc0] ;  /* 0x0000c00001127983 */ /* 0x002ee20000300a00 */
[----:B----4-:R-:W-:-:S05]  /*1fb90*/  IMAD.MOV.U32 R16, RZ, RZ, R17 ;  /* 0x000000ffff107224 */ /* 0x010fca00078e0011 */
[----:B------:R1:W-:Y:S04]  /*1fba0*/  STL [R1+0x4c], R16 ;  /* 0x00004c1001007387 */ /* 0x0003e80000100800 */
[----:B------:R4:W-:Y:S04]  /*1fbb0*/  STL [R1+0x58], R4 ;  /* 0x0000580401007387 */ /* 0x0009e80000100800 */
[----:B-1----:R-:W3:Y:S01]  /*1fbc0*/  LDL.LU.64 R16, [R1+0xb0] ;  /* 0x0000b00001107983 */ /* 0x002ee20000300a00 */
[----:B----4-:R-:W-:-:S05]  /*1fbd0*/  IMAD.MOV.U32 R4, RZ, RZ, R5 ;  /* 0x000000ffff047224 */ /* 0x010fca00078e0005 */
[----:B------:R1:W-:Y:S04]  /*1fbe0*/  STL [R1+0x54], R4 ;  /* 0x0000540401007387 */ /* 0x0003e80000100800 */
[----:B------:R4:W-:Y:S04]  /*1fbf0*/  STL [R1+0x60], R2 ;  /* 0x0000600201007387 */ /* 0x0009e80000100800 */
[----:B-1----:R-:W3:Y:S01]  /*1fc00*/  LDL.LU.64 R4, [R1+0xb8] ;  /* 0x0000b80001047983 */ /* 0x002ee20000300a00 */
[----:B----4-:R-:W-:Y:S02]  /*1fc10*/  IMAD.MOV.U32 R2, RZ, RZ, R3 ;  /* 0x000000ffff027224 */ /* 0x010fe400078e0003 */
[----:B------:R-:W-:-:S03]  /*1fc20*/  IMAD.MOV.U32 R20, RZ, RZ, R187 ;  /* 0x000000ffff147224 */ /* 0x000fc600078e00bb */
[----:B------:R1:W-:Y:S04]  /*1fc30*/  STL [R1+0x5c], R2 ;  /* 0x00005c0201007387 */ /* 0x0003e80000100800 */
[----:B------:R-:W-:Y:S04]  /*1fc40*/  STL [R1+0x68], R186 ;  /* 0x000068ba01007387 */ /* 0x000fe80000100800 */
[----:B-1----:R-:W4:Y:S04]  /*1fc50*/  LDL.LU.64 R2, [R1+0x488] ;  /* 0x0004880001027983 */ /* 0x002f280000300a00 */
[----:B------:R1:W-:Y:S04]  /*1fc60*/  STL [R1+0x64], R20 ;  /* 0x0000641401007387 */ /* 0x0003e80000100800 */
[----:B------:R1:W-:Y:S02]  /*1fc70*/  STL [R1+0x70], R184 ;  /* 0x000070b801007387 */ /* 0x0003e40000100800 */
[----:B-1----:R-:W-:-:S02]  /*1fc80*/  IMAD.MOV.U32 R20, RZ, RZ, R185 ;  /* 0x000000ffff147224 */ /* 0x002fc400078e00b9 */
[----:B------:R-:W4:Y:S04]  /*1fc90*/  LDL.LU.64 R184, [R1+0x300] ;  /* 0x0003000001b87983 */ /* 0x000f280000300a00 */
[----:B------:R1:W-:Y:S04]  /*1fca0*/  STL [R1+0x6c], R20 ;  /* 0x00006c1401007387 */ /* 0x0003e80000100800 */
[----:B------:R-:W-:Y:S04]  /*1fcb0*/  STL [R1+0x78], R190 ;  /* 0x000078be01007387 */ /* 0x000fe80000100800 */
[----:B------:R-:W-:Y:S04]  /*1fcc0*/  STL [R1+0x74], R191 ;  /* 0x000074bf01007387 */ /* 0x000fe80000100800 */
[----:B------:R-:W4:Y:S01]  /*1fcd0*/  LDL.LU.64 R186, [R1+0x218] ;  /* 0x0002180001ba7983 */ /* 0x000f220000300a00 */
[----:B-1----:R-:W-:-:S03]  /*1fce0*/  IMAD.MOV.U32 R20, RZ, RZ, R15 ;  /* 0x000000ffff147224 */ /* 0x002fc600078e000f */
[----:B------:R1:W-:Y:S04]  /*1fcf0*/  STL [R1+0x80], R14 ;  /* 0x0000800e01007387 */ /* 0x0003e80000100800 */
[----:B-1----:R-:W4:Y:S04]  /*1fd00*/  LDL.LU.64 R14, [R1+0x108] ;  /* 0x00010800010e7983 */ /* 0x002f280000300a00 */
        /* <DEDUP_REMOVED lines=17> */
[----:B------:R1:W-:Y:S02]  /*1fe20*/  STL [R1+0xa8], R18 ;  /* 0x0000a81201007387 */ /* 0x0003e40000100800 */
[----:B-1----:R-:W-:-:S02]  /*1fe30*/  IMAD.MOV.U32 R20, RZ, RZ, R19 ;  /* 0x000000ffff147224 */ /* 0x002fc400078e0013 */
[----:B------:R-:W3:Y:S04]  /*1fe40*/  LDL.LU.64 R18, [R1+0x450] ;  /* 0x0004500001127983 */ /* 0x000ee80000300a00 */
        /* <DEDUP_REMOVED lines=9> */
[----:B----4-:R4:W-:Y:S01]  /*1fee0*/  STL [R1+0xc0], R2 ;  /* 0x0000c00201007387 */ /* 0x0109e20000100800 */
[----:B-1----:R-:W-:-:S03]  /*1fef0*/  IMAD.MOV.U32 R20, RZ, RZ, R3 ;  /* 0x000000ffff147224 */ /* 0x002fc600078e0003 */
[----:B----4-:R-:W4:Y:S04]  /*1ff00*/  LDL.LU.64 R2, [R1+0x1d8] ;  /* 0x0001d80001027983 */ /* 0x010f280000300a00 */
        /* <DEDUP_REMOVED lines=311> */
[----:B------:R-:W4:Y:S04]  /*21280*/  LDL.64 R184, [R1+0x840] ;  /* 0x0008400001b87983 */ /* 0x000f280000100a00 */
        /* <DEDUP_REMOVED lines=381> */
[----:B------:R1:W-:Y:S04]  /*22a60*/  STL [R1+0x630], R16 ;  /* 0x0006301001007387 */ /* 0x0003e80000100800 */
[----:B-1----:R-:W3:Y:S01]  /*22a70*/  LDL.LU.64 R20, [R1+0xae0] ;  /* 0x000ae00001147983 */ /* 0x002ee20000300a00 */
[----:B------:R-:W-:-:S05]  /*22a80*/  IMAD.MOV.U32 R16, RZ, RZ, R17 ;  /* 0x000000ffff107224 */ /* 0x000fca00078e0011 */
[----:B------:R1:W-:Y:S04]  /*22a90*/  STL [R1+0x62c], R16 ;  /* 0x00062c1001007387 */ /* 0x0003e80000100800 */
[----:B------:R1:W-:Y:S02]  /*22aa0*/  STL [R1+0x638], R4 ;  /* 0x0006380401007387 */ /* 0x0003e40000100800 */
[----:B-1----:R-:W-:Y:S02]  /*22ab0*/  IMAD.MOV.U32 R16, RZ, RZ, R5 ;  /* 0x000000ffff107224 */ /* 0x002fe400078e0005 */
        /* <DEDUP_REMOVED lines=14> */
[----:B------:R1:W-:Y:S04]  /*22ba0*/  STL [R1+0x658], R14 ;  /* 0x0006580e01007387 */ /* 0x0003e80000100800 */
[----:B-1----:R-:W4:Y:S01]  /*22bb0*/  LDL.LU.64 R16, [R1+0x898] ;  /* 0x0008980001107983 */ /* 0x002f220000300a00 */
[----:B------:R-:W-:-:S05]  /*22bc0*/  IMAD.MOV.U32 R14, RZ, RZ, R15 ;  /* 0x000000ffff0e7224 */ /* 0x000fca00078e000f */
[----:B------:R1:W-:Y:S04]  /*22bd0*/  STL [R1+0x654], R14 ;  /* 0x0006540e01007387 */ /* 0x0003e80000100800 */
[----:B------:R1:W-:Y:S04]  /*22be0*/  STL [R1+0x660], R12 ;  /* 0x0006600c01007387 */ /* 0x0003e80000100800 */
[----:B-1----:R-:W4:Y:S01]  /*22bf0*/  LDL.LU.64 R14, [R1+0x808] ;  /* 0x00080800010e7983 */ /* 0x002f220000300a00 */
[----:B------:R-:W-:-:S05]  /*22c00*/  IMAD.MOV.U32 R12, RZ, RZ, R13 ;  /* 0x000000ffff0c7224 */ /* 0x000fca00078e000d */
[----:B------:R1:W-:Y:S04]  /*22c10*/  STL [R1+0x65c], R12 ;  /* 0x00065c0c01007387 */ /* 0x0003e80000100800 */
[----:B------:R1:W-:Y:S04]  /*22c20*/  STL [R1+0x668], R10 ;  /* 0x0006680a01007387 */ /* 0x0003e80000100800 */
[----:B-1----:R-:W4:Y:S01]  /*22c30*/  LDL.LU.64 R12, [R1+0xb40] ;  /* 0x000b4000010c7983 */ /* 0x002f220000300a00 */
[----:B------:R-:W-:-:S03]  /*22c40*/  IMAD.MOV.U32 R10, RZ, RZ, R11 ;  /* 0x000000ffff0a7224 */ /* 0x000fc600078e000b */
[----:B--2---:R1:W-:Y:S04]  /*22c50*/  STL [R1+0x670], R8 ;  /* 0x0006700801007387 */ /* 0x0043e80000100800 */
[----:B------:R2:W-:Y:S01]  /*22c60*/  STL [R1+0x664], R10 ;  /* 0x0006640a01007387 */ /* 0x0005e20000100800 */
[----:B-1----:R-:W-:-:S03]  /*22c70*/  IMAD.MOV.U32 R8, RZ, RZ, R9 ;  /* 0x000000ffff087224 */ /* 0x002fc600078e0009 */
[----:B--2---:R-:W2:Y:S04]  /*22c80*/  LDL.LU.64 R10, [R1+0xb00] ;  /* 0x000b0000010a7983 */ /* 0x004ea80000300a00 */
[----:B---3--:R1:W-:Y:S04]  /*22c90*/  STL [R1+0x678], R6 ;  /* 0x0006780601007387 */ /* 0x0083e80000100800 */
[----:B------:R3:W-:Y:S01]  /*22ca0*/  STL [R1+0x66c], R8 ;  /* 0x00066c0801007387 */ /* 0x0007e20000100800 */
[----:B-1----:R-:W-:-:S03]  /*22cb0*/  IMAD.MOV.U32 R6, RZ, RZ, R7 ;  /* 0x000000ffff067224 */ /* 0x002fc600078e0007 */
[----:B---3--:R-:W3:Y:S04]  /*22cc0*/  LDL.LU.64 R8, [R1+0xab0] ;  /* 0x000ab00001087983 */ /* 0x008ee80000300a00 */
[----:B------:R1:W-:Y:S04]  /*22cd0*/  STL [R1+0x680], R18 ;  /* 0x0006801201007387 */ /* 0x0003e80000100800 */
[----:B------:R1:W-:Y:S02]  /*22ce0*/  STL [R1+0x674], R6 ;  /* 0x0006740601007387 */ /* 0x0003e40000100800 */
[----:B-1----:R-:W-:-:S02]  /*22cf0*/  IMAD.MOV.U32 R18, RZ, RZ, R19 ;  /* 0x000000ffff127224 */ /* 0x002fc400078e0013 */
[----:B------:R-:W3:Y:S04]  /*22d00*/  LDL.LU.64 R6, [R1+0xa50] ;  /* 0x000a500001067983 */ /* 0x000ee80000300a00 */
[----:B------:R-:W-:Y:S04]  /*22d10*/  STL [R1+0x688], R20 ;  /* 0x0006881401007387 */ /* 0x000fe80000100800 */
[----:B------:R1:W-:Y:S04]  /*22d20*/  STL [R1+0x67c], R18 ;  /* 0x00067c1201007387 */ /* 0x0003e80000100800 */
[----:B-1----:R-:W3:Y:S01]  /*22d30*/  LDL.LU.64 R18, [R1+0x9e0] ;  /* 0x0009e00001127983 */ /* 0x002ee20000300a00 */
[----:B------:R-:W-:-:S03]  /*22d40*/  IMAD.MOV.U32 R20, RZ, RZ, R21 ;  /* 0x000000ffff147224 */ /* 0x000fc600078e0015 */
[----:B------:R-:W-:Y:S04]  /*22d50*/  STL [R1+0x690], R4 ;  /* 0x0006900401007387 */ /* 0x000fe80000100800 */
        /* <DEDUP_REMOVED lines=19> */
[----:B------:R-:W-:Y:S04]  /*22e90*/  STL [R1+0x6ac], R20 ;  /* 0x0006ac1401007387 */ /* 0x000fe80000100800 */
[----:B------:R1:W-:Y:S02]  /*22ea0*/  STL [R1+0x6b8], R14 ;  /* 0x0006b80e01007387 */ /* 0x0003e40000100800 */
[----:B-1----:R-:W-:-:S02]  /*22eb0*/  IMAD.MOV.U32 R14, RZ, RZ, R15 ;  /* 0x000000ffff0e7224 */ /* 0x002fc400078e000f */
[----:B------:R1:W-:Y:S04]  /*22ec0*/  STL [R1+0x6c0], R12 ;  /* 0x0006c00c01007387 */ /* 0x0003e80000100800 */
[----:B------:R1:W-:Y:S02]  /*22ed0*/  STL [R1+0x6b4], R14 ;  /* 0x0006b40e01007387 */ /* 0x0003e40000100800 */
[----:B-1----:R-:W-:Y:S02]  /*22ee0*/  IMAD.MOV.U32 R12, RZ, RZ, R13 ;  /* 0x000000ffff0c7224 */ /* 0x002fe400078e000d */
[----:B------:R-:W4:Y:S04]  /*22ef0*/  LDL.LU.64 R14, [R1+0xad8] ;  /* 0x000ad800010e7983 */ /* 0x000f280000300a00 */
        /* <DEDUP_REMOVED lines=14> */
[----:B-1----:R-:W3:Y:S04]  /*22fe0*/  LDL.LU.64 R6, [R1+0x918] ;  /* 0x0009180001067983 */ /* 0x002ee80000300a00 */
[----:B------:R-:W3:Y:S01]  /*22ff0*/  LDL.LU.64 R20, [R1+0x890] ;  /* 0x0008900001147983 */ /* 0x000ee20000300a00 */
        /* <DEDUP_REMOVED lines=10> */
[----:B------:R1:W-:Y:S01]  /*230a0*/  STL [R1+0x6f8], R184 ;  /* 0x0006f8b801007387 */ /* 0x0003e20000100800 */
[----:B------:R-:W-:-:S03]  /*230b0*/  IMAD.MOV.U32 R22, RZ, RZ, R185 ;  /* 0x000000ffff167224 */ /* 0x000fc600078e00b9 */
[----:B-1----:R-:W4:Y:S04]  /*230c0*/  LDL.LU.64 R18, [R1+0xaf8] ;  /* 0x000af80001127983 */ /* 0x002f280000300a00 */
[----:B------:R-:W-:Y:S04]  /*230d0*/  STL [R1+0x700], R186 ;  /* 0x000700ba01007387 */ /* 0x000fe80000100800 */
[----:B------:R1:W-:Y:S04]  /*230e0*/  STL [R1+0x6f4], R22 ;  /* 0x0006f41601007387 */ /* 0x0003e80000100800 */
[----:B------:R-:W4:Y:S01]  /*230f0*/  LDL.LU.64 R184, [R1+0xaa8] ;  /* 0x000aa80001b87983 */ /* 0x000f220000300a00 */
[----:B-1----:R-:W-:-:S03]  /*23100*/  IMAD.MOV.U32 R22, RZ, RZ, R187 ;  /* 0x000000ffff167224 */ /* 0x002fc600078e00bb */
[----:B------:R-:W-:Y:S04]  /*23110*/  STL [R1+0x708], R16 ;  /* 0x0007081001007387 */ /* 0x000fe80000100800 */
[----:B------:R1:W-:Y:S04]  /*23120*/  STL [R1+0x6fc], R22 ;  /* 0x0006fc1601007387 */ /* 0x0003e80000100800 */
[----:B------:R-:W4:Y:S01]  /*23130*/  LDL.LU.64 R186, [R1+0xa48] ;  /* 0x000a480001ba7983 */ /* 0x000f220000300a00 */
[----:B-1----:R-:W-:-:S03]  /*23140*/  IMAD.MOV.U32 R22, RZ, RZ, R17 ;  /* 0x000000ffff167224 */ /* 0x002fc600078e0011 */
        /* <DEDUP_REMOVED lines=19> */
[----:B------:R1:W-:Y:S02]  /*23280*/  STL [R1+0x738], R20 ;  /* 0x0007381401007387 */ /* 0x0003e40000100800 */
[----:B-1----:R-:W-:-:S05]  /*23290*/  IMAD.MOV.U32 R6, RZ, RZ, R7 ;  /* 0x000000ffff067224 */ /* 0x002fca00078e0007 */
[----:B------:R1:W-:Y:S01]  /*232a0*/  STL [R1+0x72c], R6 ;  /* 0x00072c0601007387 */ /* 0x0003e20000100800 */
[----:B------:R-:W-:-:S03]  /*232b0*/  IMAD.MOV.U32 R20, RZ, RZ, R21 ;  /* 0x000000ffff147224 */ /* 0x000fc600078e0015 */
[----:B-1----:R-:W3:Y:S04]  /*232c0*/  LDL.LU.64 R6, [R1+0xb18] ;  /* 0x000b180001067983 */ /* 0x002ee80000300a00 */
[----:B------:R-:W-:Y:S04]  /*232d0*/  STL [R1+0x740], R4 ;  /* 0x0007400401007387 */ /* 0x000fe80000100800 */
[----:B------:R1:W-:Y:S02]  /*232e0*/  STL [R1+0x734], R20 ;  /* 0x0007341401007387 */ /* 0x0003e40000100800 */
[----:B-1----:R-:W-:-:S02]  /*232f0*/  IMAD.MOV.U32 R20, RZ, RZ, R5 ;  /* 0x000000ffff147224 */ /* 0x002fc400078e0005 */
[----:B------:R-:W3:Y:S04]  /*23300*/  LDL.LU.64 R4, [R1+0xad0] ;  /* 0x000ad00001047983 */ /* 0x000ee80000300a00 */
[----:B------:R-:W-:Y:S04]  /*23310*/  STL [R1+0x73c], R20 ;  /* 0x00073c1401007387 */ /* 0x000fe80000100800 */
[----:B----4-:R1:W-:Y:S04]  /*23320*/  STL [R1+0x748], R2 ;  /* 0x0007480201007387 */ /* 0x0103e80000100800 */
[----:B------:R4:W-:Y:S01]  /*23330*/  STL [R1+0x750], R18 ;  /* 0x0007501201007387 */ /* 0x0009e20000100800 */
[----:B-1----:R-:W-:-:S05]  /*23340*/  IMAD.MOV.U32 R2, RZ, RZ, R3 ;  /* 0x000000ffff027224 */ /* 0x002fca00078e0003 */
[----:B------:R1:W-:Y:S01]  /*23350*/  STL [R1+0x744], R2 ;  /* 0x0007440201007387 */ /* 0x0003e20000100800 */
[----:B----4-:R-:W-:-:S03]  /*23360*/  IMAD.MOV.U32 R18, RZ, RZ, R19 ;  /* 0x000000ffff127224 */ /* 0x010fc600078e0013 */
[----:B-1----:R-:W4:Y:S04]  /*23370*/  LDL.LU.64 R2, [R1+0xa78] ;  /* 0x000a780001027983 */ /* 0x002f280000300a00 */
[----:B------:R-:W-:Y:S04]  /*23380*/  STL [R1+0x758], R184 ;  /* 0x000758b801007387 */ /* 0x000fe80000100800 */
[----:B------:R1:W-:Y:S02]  /*23390*/  STL [R1+0x74c], R18 ;  /* 0x00074c1201007387 */ /* 0x0003e40000100800 */
[----:B-1----:R-:W-:-:S02]  /*233a0*/  IMAD.MOV.U32 R18, RZ, RZ, R185 ;  /* 0x000000ffff127224 */ /* 0x002fc400078e00b9 */
[----:B------:R-:W4:Y:S04]  /*233b0*/  LDL.LU.64 R184, [R1+0xa10] ;  /* 0x000a100001b87983 */ /* 0x000f280000300a00 */
[----:B------:R1:W-:Y:S04]  /*233c0*/  STL [R1+0x754], R18 ;  /* 0x0007541201007387 */ /* 0x0003e80000100800 */
[----:B------:R1:W-:Y:S02]  /*233d0*/  STL [R1+0x760], R186 ;  /* 0x000760ba01007387 */ /* 0x0003e40000100800 */
[----:B-1----:R-:W-:-:S02]  /*233e0*/  IMAD.MOV.U32 R18, RZ, RZ, R187 ;  /* 0x000000ffff127224 */ /* 0x002fc400078e00bb */
[----:B------:R1:W-:Y:S04]  /*233f0*/  STL [R1+0x768], R16 ;  /* 0x0007681001007387 */ /* 0x0003e80000100800 */
[----:B------:R-:W-:Y:S04]  /*23400*/  STL [R1+0x75c], R18 ;  /* 0x00075c1201007387 */ /* 0x000fe80000100800 */
[----:B------:R-:W4:Y:S01]  /*23410*/  LDL.LU.64 R186, [R1+0x998] ;  /* 0x0009980001ba7983 */ /* 0x000f220000300a00 */
[----:B-1----:R-:W-:-:S03]  /*23420*/  IMAD.MOV.U32 R16, RZ, RZ, R17 ;  /* 0x000000ffff107224 */ /* 0x002fc600078e0011 */
[----:B------:R1:W-:Y:S04]  /*23430*/  STL [R1+0x770], R14 ;  /* 0x0007700e01007387 */ /* 0x0003e80000100800 */
[----:B------:R-:W-:Y:S04]  /*23440*/  STL [R1+0x764], R16 ;  /* 0x0007641001007387 */ /* 0x000fe80000100800 */
[----:B------:R-:W4:Y:S01]  /*23450*/  LDL.LU.64 R190, [R1+0x910] ;  /* 0x0009100001be7983 */ /* 0x000f220000300a00 */
[----:B-1----:R-:W-:-:S05]  /*23460*/  IMAD.MOV.U32 R14, RZ, RZ, R15 ;  /* 0x000000ffff0e7224 */ /* 0x002fca00078e000f */
[----:B------:R-:W-:Y:S04]  /*23470*/  STL [R1+0x76c], R14 ;  /* 0x00076c0e01007387 */ /* 0x000fe80000100800 */
[----:B--2---:R1:W-:Y:S04]  /*23480*/  STL [R1+0x778], R12 ;  /* 0x0007780c01007387 */ /* 0x0043e80000100800 */
[----:B------:R-:W2:Y:S01]  /*23490*/  LDL.LU.64 R154, [R1+0xb80] ;  /* 0x000b8000019a7983 */ /* 0x000ea20000300a00 */
[----:B-1----:R-:W-:-:S05]  /*234a0*/  IMAD.MOV.U32 R12, RZ, RZ, R13 ;  /* 0x000000ffff0c7224 */ /* 0x002fca00078e000d */
[----:B------:R-:W-:Y:S04]  /*234b0*/  STL [R1+0x774], R12 ;  /* 0x0007740c01007387 */ /* 0x000fe80000100800 */
[----:B---3--:R1:W-:Y:S04]  /*234c0*/  STL [R1+0x780], R10 ;  /* 0x0007800a01007387 */ /* 0x0083e80000100800 */
[----:B------:R-:W3:Y:S01]  /*234d0*/  LDL.LU.64 R152, [R1+0xb60] ;  /* 0x000b600001987983 */ /* 0x000ee20000300a00 */
[----:B-1----:R-:W-:-:S05]  /*234e0*/  IMAD.MOV.U32 R10, RZ, RZ, R11 ;  /* 0x000000ffff0a7224 */ /* 0x002fca00078e000b */
[----:B------:R-:W-:Y:S04]  /*234f0*/  STL [R1+0x77c], R10 ;  /* 0x00077c0a01007387 */ /* 0x000fe80000100800 */
[----:B------:R1:W-:Y:S04]  /*23500*/  STL [R1+0x788], R8 ;  /* 0x0007880801007387 */ /* 0x0003e80000100800 */
[----:B------:R-:W3:Y:S04]  /*23510*/  LDL.LU.64 R22, [R1+0xb30] ;  /* 0x000b300001167983 */ /* 0x000ee80000300a00 */
        /* <DEDUP_REMOVED lines=13> */
[----:B----4-:R1:W-:Y:S04]  /*235f0*/  STL [R1+0x7a0], R2 ;  /* 0x0007a00201007387 */ /* 0x0103e80000100800 */
[----:B------:R-:W4:Y:S04]  /*23600*/  LDL.LU.64 R10, [R1+0xb88] ;  /* 0x000b8800010a7983 */ /* 0x000f280000300a00 */
[----:B------:R-:W4:Y:S01]  /*23610*/  LDL.LU.64 R8, [R1+0xb70] ;  /* 0x000b700001087983 */ /* 0x000f220000300a00 */
[----:B-1----:R-:W-:-:S05]  /*23620*/  IMAD.MOV.U32 R2, RZ, RZ, R3 ;  /* 0x000000ffff027224 */ /* 0x002fca00078e0003 */
[----:B------:R1:W-:Y:S04]  /*23630*/  STL [R1+0x79c], R2 ;  /* 0x00079c0201007387 */ /* 0x0003e80000100800 */
[----:B------:R1:W-:Y:S04]  /*23640*/  STL [R1+0x7a8], R184 ;  /* 0x0007a8b801007387 */ /* 0x0003e80000100800 */
[----:B------:R-:W4:Y:S01]  /*23650*/  LDL.LU.64 R6, [R1+0xb48] ;  /* 0x000b480001067983 */ /* 0x000f220000300a00 */
[----:B-1----:R-:W-:-:S03]  /*23660*/  IMAD.MOV.U32 R2, RZ, RZ, R185 ;  /* 0x000000ffff027224 */ /* 0x002fc600078e00b9 */
[----:B------:R-:W4:Y:S04]  /*23670*/  LDL.LU.64 R4, [R1+0xb10] ;  /* 0x000b100001047983 */ /* 0x000f280000300a00 */
[----:B------:R1:W-:Y:S04]  /*23680*/  STL [R1+0x7a4], R2 ;  /* 0x0007a40201007387 */ /* 0x0003e80000100800 */
[----:B------:R1:W-:Y:S04]  /*23690*/  STL [R1+0x7b0], R186 ;  /* 0x0007b0ba01007387 */ /* 0x0003e80000100800 */
[----:B------:R-:W4:Y:S01]  /*236a0*/  LDL.LU.64 R184, [R1+0xac8] ;  /* 0x000ac80001b87983 */ /* 0x000f220000300a00 */
[----:B-1----:R-:W-:-:S03]  /*236b0*/  IMAD.MOV.U32 R2, RZ, RZ, R187 ;  /* 0x000000ffff027224 */ /* 0x002fc600078e00bb */
[----:B------:R-:W4:Y:S01]  /*236c0*/  LDL.LU.64 R186, [R1+0xa70] ;  /* 0x000a700001ba7983 */ /* 0x000f220000300a00 */
[----:B------:R-:W-:Y:S02]  /*236d0*/  IMAD.MOV.U32 R176, RZ, RZ, R180 ;  /* 0x000000ffffb07224 */ /* 0x000fe400078e00b4 */
[----:B------:R-:W-:Y:S02]  /*236e0*/  IMAD.MOV.U32 R180, RZ, RZ, R192 ;  /* 0x000000ffffb47224 */ /* 0x000fe400078e00c0 */
[----:B------:R-:W-:Y:S01]  /*236f0*/  IMAD.MOV.U32 R192, RZ, RZ, R188 ;  /* 0x000000ffffc07224 */ /* 0x000fe200078e00bc */
[----:B------:R1:W-:Y:S01]  /*23700*/  STL [R1+0x7ac], R2 ;  /* 0x0007ac0201007387 */ /* 0x0003e20000100800 */
[----:B------:R-:W-:-:S03]  /*23710*/  IMAD.MOV.U32 R188, RZ, RZ, R191 ;  /* 0x000000ffffbc7224 */ /* 0x000fc600078e00bf */
[----:B------:R2:W-:Y:S04]  /*23720*/  STL [R1+0x7b8], R190 ;  /* 0x0007b8be01007387 */ /* 0x0005e80000100800 */
[----:B-1----:R-:W4:Y:S04]  /*23730*/  LDL.LU.64 R2, [R1+0xa08] ;  /* 0x000a080001027983 */ /* 0x002f280000300a00 */
[----:B--2---:R-:W-:Y:S04]  /*23740*/  STL [R1+0x7c0], R154 ;  /* 0x0007c09a01007387 */ /* 0x004fe80000100800 */
[----:B------:R1:W-:Y:S04]  /*23750*/  STL [R1+0x7b4], R188 ;  /* 0x0007b4bc01007387 */ /* 0x0003e80000100800 */
[----:B------:R-:W2:Y:S01]  /*23760*/  LDL.LU.64 R190, [R1+0x990] ;  /* 0x0009900001be7983 */ /* 0x000ea20000300a00 */
[----:B-1----:R-:W-:-:S03]  /*23770*/  IMAD.MOV.U32 R188, RZ, RZ, R155 ;  /* 0x000000ffffbc7224 */ /* 0x002fc600078e009b */
[----:B------:R1:W5:Y:S04]  /*23780*/  LDL.LU.64 R154, [R1+0xd40] ;  /* 0x000d4000019a7983 */ /* 0x0003680000300a00 */
[----:B---3--:R-:W-:Y:S04]  /*23790*/  STL [R1+0x7c8], R152 ;  /* 0x0007c89801007387 */ /* 0x008fe80000100800 */
[----:B------:R3:W-:Y:S02]  /*237a0*/  STL [R1+0x7bc], R188 ;  /* 0x0007bcbc01007387 */ /* 0x0007e40000100800 */
[----:B---3--:R-:W-:-:S02]  /*237b0*/  IMAD.MOV.U32 R188, RZ, RZ, R153 ;  /* 0x000000ffffbc7224 */ /* 0x008fc400078e0099 */
[----:B------:R1:W5:Y:S04]  /*237c0*/  LDL.LU.64 R152, [R1+0xd38] ;  /* 0x000d380001987983 */ /* 0x0003680000300a00 */
[----:B------:R-:W-:Y:S04]  /*237d0*/  STL [R1+0x7d0], R22 ;  /* 0x0007d01601007387 */ /* 0x000fe80000100800 */
        /* <DEDUP_REMOVED lines=23> */
[----:B----4-:R-:W-:Y:S04]  /*23950*/  STL [R1+0x800], R10 ;  /* 0x0008000a01007387 */ /* 0x010fe80000100800 */
        /* <DEDUP_REMOVED lines=15> */
[----:B------:R3:W-:Y:S04]  /*23a50*/  STL [R1+0x820], R184 ;  /* 0x000820b801007387 */ /* 0x0007e80000100800 */
[----:B------:R-:W-:Y:S01]  /*23a60*/  STL [R1+0x814], R188 ;  /* 0x000814bc01007387 */ /* 0x000fe20000100800 */
[----:B---3--:R-:W-:-:S03]  /*23a70*/  IMAD.MOV.U32 R184, RZ, RZ, R185 ;  /* 0x000000ffffb87224 */ /* 0x008fc600078e00b9 */
[----:B------:R-:W3:Y:S04]  /*23a80*/  LDL.LU R185, [R1+0xce0] ;  /* 0x000ce00001b97983 */ /* 0x000ee80000300800 */
[----:B------:R-:W-:Y:S04]  /*23a90*/  STL [R1+0x828], R186 ;  /* 0x000828ba01007387 */ /* 0x000fe80000100800 */
[----:B------:R4:W-:Y:S02]  /*23aa0*/  STL [R1+0x81c], R184 ;  /* 0x00081cb801007387 */ /* 0x0009e40000100800 */
[----:B----4-:R-:W-:-:S02]  /*23ab0*/  IMAD.MOV.U32 R184, RZ, RZ, R187 ;  /* 0x000000ffffb87224 */ /* 0x010fc400078e00bb */
[----:B------:R-:W4:Y:S04]  /*23ac0*/  LDL.LU.64 R186, [R1+0xcd8] ;  /* 0x000cd80001ba7983 */ /* 0x000f280000300a00 */
[----:B------:R-:W-:Y:S04]  /*23ad0*/  STL [R1+0x830], R2 ;  /* 0x0008300201007387 */ /* 0x000fe80000100800 */
[----:B------:R1:W-:Y:S02]  /*23ae0*/  STL [R1+0x824], R184 ;  /* 0x000824b801007387 */ /* 0x0003e40000100800 */
[----:B-1----:R-:W-:-:S02]  /*23af0*/  IMAD.MOV.U32 R184, RZ, RZ, R3 ;  /* 0x000000ffffb87224 */ /* 0x002fc400078e0003 */
[----:B------:R1:W5:Y:S04]  /*23b00*/  LDL.LU.64 R2, [R1+0xcd0] ;  /* 0x000cd00001027983 */ /* 0x0003680000300a00 */
[----:B--2---:R-:W-:Y:S04]  /*23b10*/  STL [R1+0x838], R190 ;  /* 0x000838be01007387 */ /* 0x004fe80000100800 */
[----:B------:R2:W-:Y:S02]  /*23b20*/  STL [R1+0x82c], R184 ;  /* 0x00082cb801007387 */ /* 0x0005e40000100800 */
[----:B--2---:R-:W-:-:S05]  /*23b30*/  IMAD.MOV.U32 R184, RZ, RZ, R191 ;  /* 0x000000ffffb87224 */ /* 0x004fca00078e00bf */
[----:B------:R3:W-:Y:S01]  /*23b40*/  STL [R1+0x834], R184 ;  /* 0x000834b801007387 */ /* 0x0007e20000100800 */
[----:B------:R-:W-:Y:S01]  /*23b50*/  IMAD.MOV.U32 R233, RZ, RZ, R239 ;  /* 0x000000ffffe97224 */ /* 0x000fe200078e00ef */
        /* <DEDUP_REMOVED lines=62> */
[----:B------:R-:W-:Y:S01]  /*23f40*/  CS2R R150, SRZ ;  /* 0x0000000000967805 */ /* 0x000fe2000001ff00 */
[----:B------:R-:W-:Y:S01]  /*23f50*/  UIADD3 UR12, UR12, -0x100, URZ ;  /* 0xffffff000c0c7890 */ /* 0x000fe2000fffe03f */
[----:B------:R-:W-:Y:S01]  /*23f60*/  UMOV UR14, 0x1 ;  /* 0x00000001000e7882 */ /* 0x000fe20000000000 */
[----:B------:R-:W-:Y:S01]  /*23f70*/  UMOV UR13, 0xffffffff ;  /* 0xffffffff000d7882 */ /* 0x000fe20000000000 */
[----:B------:R-:W-:Y:S01]  /*23f80*/  UMOV UR4, URZ ;  /* 0x0000003f00047c82 */ /* 0x000fe20008000000 */
[----:B---3--:R-:W-:-:S04]  /*23f90*/  SHF.R.S32.HI R184, RZ, 0x1f, R185 ;  /* 0x0000001fffb87819 */ /* 0x008fc800000114b9 */
[C---:B------:R-:W-:Y:S01]  /*23fa0*/  SHF.L.U64.HI R184, R185.reuse, 0x2, R184 ;  /* 0x00000002b9b87819 */ /* 0x040fe200000102b8 */
[----:B------:R-:W-:Y:S01]  /*23fb0*/  IMAD.SHL.U32 R185, R185, 0x4, RZ ;  /* 0x00000004b9b97824 */ /* 0x000fe200078e00ff */
[----:B----4-:R-:W-:-:S04]  /*23fc0*/  SHF.R.S32.HI R104, RZ, 0x1f, R186 ;  /* 0x0000001fff687819 */ /* 0x010fc800000114ba */
[----:B------:R-:W-:Y:S02]  /*23fd0*/  LEA.HI R104, R104, R186, RZ, 0x7 ;  /* 0x000000ba68687211 */ /* 0x000fe400078f38ff */
[----:B------:R-:W-:Y:S02]  /*23fe0*/  SHF.R.S32.HI R186, RZ, 0x1f, R187 ;  /* 0x0000001fffba7819 */ /* 0x000fe400000114bb */
[----:B------:R-:W-:Y:S02]  /*23ff0*/  SHF.R.S32.HI R188, RZ, 0x7, R104 ;  /* 0x00000007ffbc7819 */ /* 0x000fe40000011468 */
[----:B------:R-:W-:Y:S02]  /*24000*/  CS2R R104, SRZ ;  /* 0x0000000000687805 */ /* 0x000fe4000001ff00 */
[C---:B------:R-:W-:Y:S01]  /*24010*/  SHF.L.U64.HI R186, R187.reuse, 0x2, R186 ;  /* 0x00000002bbba7819 */ /* 0x040fe200000102ba */
[----:B------:R-:W-:Y:S02]  /*24020*/  IMAD.SHL.U32 R187, R187, 0x4, RZ ;  /* 0x00000004bbbb7824 */ /* 0x000fe400078e00ff */
[----:B-1----:R-:W-:-:S07]  /*24030*/  VIADD R188, R188, 0xfffffffe ;  /* 0xfffffffebcbc7836 */ /* 0x002fce0000000000 */
.L_x_1:
[----:B------:R-:W-:Y:S01]  /*24040*/  UIADD3 UR13, UR13, 0x1, URZ ;  /* 0x000000010d0d7890 */ /* 0x000fe2000fffe03f */
[----:B------:R-:W-:-:S04]  /*24050*/  DEPBAR.LE SB0, 0x2 ;  /* 0x000080800000791a */ /* 0x000fc80000000000 */
[----:B------:R-:W-:Y:S01]  /*24060*/  BAR.SYNC.DEFER_BLOCKING 0x0 ;  /* 0x0000000000007b1d */ /* 0x000fe20000010000 */
[----:B------:R-:W-:Y:S01]  /*24070*/  UISETP.GT.AND UP0, UPT, UR13, 0x2, UPT ;  /* 0x000000020d00788c */ /* 0x000fe2000bf04270 */
[-C--:B-----5:R-:W-:Y:S01]  /*24080*/  IADD3 R4, P3, R4, R185.reuse, RZ ;  /* 0x000000b904047210 */ /* 0x0a0fe20007f7e0ff */
[----:B------:R-:W-:Y:S01]  /*24090*/  UIADD3 UR14, UR14, 0x1, URZ ;  /* 0x000000010e0e7890 */ /* 0x000fe2000fffe03f */
[----:B------:R-:W-:Y:S01]  /*240a0*/  IADD3 R6, P4, R6, R185, RZ ;  /* 0x000000b906067210 */ /* 0x000fe20007f9e0ff */
[----:B------:R-:W-:-:S03]  /*240b0*/  USEL UR13, UR13, URZ, !UP0 ;  /* 0x0000003f0d0d7287 */ /* 0x000fc6000c000000 */
[----:B------:R-:W1:Y:S01]  /*240c0*/  LDC R188, c[0x0][0x230] ;  /* 0x00008c00ffbc7b82 */ /* 0x000e620000000800 */
[----:B------:R-:W-:Y:S01]  /*240d0*/  UMOV UR11, 0x40000040 ;  /* 0x40000040000b7882 */ /* 0x000fe20000000000 */
[----:B------:R-:W-:Y:S01]  /*240e0*/  UMOV UR9, 0x40000040 ;  /* 0x4000004000097882 */ /* 0x000fe20000000000 */
[----:B------:R-:W-:Y:S01]  /*240f0*/  ULEA UR5, UR13, UR7, 0xf ;  /* 0x000000070d057291 */ /* 0x000fe2000f8e783f */
[----:B------:R-:W2:Y:S01]  /*24100*/  S2R R191, SR_TID.X ;  /* 0x0000000000bf7919 */ /* 0x000ea20000002100 */
[----:B------:R-:W-:Y:S01]  /*24110*/  ULEA UR6, UR13, UR7, 0x11 ;  /* 0x000000070d067291 */ /* 0x000fe2000f8e883f */
[--C-:B------:R-:W-:Y:S01]  /*24120*/  IMAD.X R5, R5, 0x1, R184.reuse, P3 ;  /* 0x0000000105057824 */ /* 0x100fe200018e06b8 */
[----:B------:R-:W-:Y:S01]  /*24130*/  UIADD3 UR5, UR5, 0x60000, URZ ;  /* 0x0006000005057890 */ /* 0x000fe2000fffe03f */
[--C-:B------:R-:W-:Y:S01]  /*24140*/  IMAD.X R7, R7, 0x1, R184.reuse, P4 ;  /* 0x0000000107077824 */ /* 0x100fe200020e06b8 */
[----:B------:R-:W-:Y:S01]  /*24150*/  USHF.R.U32.HI UR6, URZ, 0x4, UR6 ;  /* 0x000000043f067899 */ /* 0x000fe20008011606 */
[----:B------:R3:W-:Y:S01]  /*24160*/  STL [R1+0xcd0], R0 ;  /* 0x000cd00001007387 */ /* 0x0007e20000100800 */
[----:B------:R-:W-:Y:S01]  /*24170*/  USHF.R.U32.HI UR5, URZ, 0x4, UR5 ;  /* 0x000000043f057899 */ /* 0x000fe20008011605 */
[-C--:B------:R-:W-:Y:S01]  /*24180*/  IADD3 R164, P3, R164, R185.reuse, RZ ;  /* 0x000000b9a4a47210 */ /* 0x080fe20007f7e0ff */
[----:B------:R-:W-:Y:S01]  /*24190*/  USGXT.U32 UR10, UR6, 0xe ;  /* 0x0000000e060a789a */ /* 0x000fe20008000000 */
[----:B------:R-:W-:Y:S01]  /*241a0*/  IADD3 R166, P4, R166, R185, RZ ;  /* 0x000000b9a6a67210 */ /* 0x000fe20007f9e0ff */
[----:B------:R-:W-:Y:S01]  /*241b0*/  USGXT.U32 UR8, UR5, 0xe ;  /* 0x0000000e0508789a */ /* 0x000fe20008000000 */
[----:B------:R4:W-:Y:S01]  /*241c0*/  STL [R1+0xcd4], R2 ;  /* 0x000cd40201007387 */ /* 0x0009e20000100800 */
[----:B------:R-:W-:Y:S01]  /*241d0*/  UMOV UR6, URZ ;  /* 0x0000003f00067c82 */ /* 0x000fe20008000000 */
[----:B------:R-:W-:Y:S01]  /*241e0*/  WARPGROUP.ARRIVE ;  /* 0x00000000000079c5 */ /* 0x000fe20000000000 */
[----:B------:R-:W-:Y:S01]  /*241f0*/  UMOV UR5, URZ ;  /* 0x0000003f00057c82 */ /* 0x000fe20008000000 */
[--C-:B------:R-:W-:Y:S01]  /*24200*/  IMAD.X R165, R165, 0x1, R184.reuse, P3 ;  /* 0x00000001a5a57824 */ /* 0x100fe200018e06b8 */
[----:B------:R-:W-:Y:S01]  /*24210*/  STL [R1+0xcdc], R4 ;  /* 0x000cdc0401007387 */ /* 0x000fe20000100800 */
[----:B------:R-:W-:-:S02]  /*24220*/  IMAD.X R167, R167, 0x1, R184, P4 ;  /* 0x00000001a7a77824 */ /* 0x000fc400020e06b8 */
[----:B------:R-:W-:Y:S01]  /*24230*/  HGMMA.64x256x8.F32.TF32 R24, gdesc[UR8], R24 ;  /* 0x07e00000081879f0 */ /* 0x000fe20008702818 */
[----:B------:R-:W-:Y:S01]  /*24240*/  UIADD3 UR10, UP1, UR10, 0x2, URZ ;  /* 0x000000020a0a7890 */ /* 0x000fe2000ff3e03f */
[----:B-1----:R-:W-:Y:S01]  /*24250*/  VIADD R188, R188, 0x7f ;  /* 0x0000007fbcbc7836 */ /* 0x002fe20000000000 */
[----:B------:R-:W-:Y:S01]  /*24260*/  UIADD3 UR8, UP0, UR8, 0x2, URZ ;  /* 0x0000000208087890 */ /* 0x000fe2000ff1e03f */
[----:B------:R1:W-:Y:S01]  /*24270*/  STL [R1+0xcd8], R5 ;  /* 0x000cd80501007387 */ /* 0x0003e20000100800 */
[----:B------:R-:W-:Y:S02]  /*24280*/  UIADD3.X UR11, UR6, 0x40000040, URZ, UP1, !UPT ;  /* 0x40000040060b7890 */ /* 0x000fe40008ffe43f */
[----:B------:R-:W-:Y:S01]  /*24290*/  UIADD3.X UR9, UR5, 0x40000040, URZ, UP0, !UPT ;  /* 0x4000004005097890 */ /* 0x000fe200087fe43f */
[----:B------:R-:W-:Y:S01]  /*242a0*/  SHF.R.S32.HI R190, RZ, 0x1f, R188 ;  /* 0x0000001fffbe7819 */ /* 0x000fe200000114bc */
[----:B------:R-:W-:Y:S01]  /*242b0*/  UIADD3.64 UR22, UR10, 0x2, URZ ;  /* 0x000000020a167897 */ /* 0x000fe2000fffe03f */
[----:B------:R1:W-:Y:S01]  /*242c0*/  STL [R1+0xce4], R6 ;  /* 0x000ce40601007387 */ /* 0x0003e20000100800 */
[----:B------:R-:W-:Y:S01]  /*242d0*/  UIADD3.64 UR20, UR8, 0x2, URZ ;  /* 0x0000000208147897 */ /* 0x000fe2000fffe03f */
[----:B------:R-:W-:Y:S01]  /*242e0*/  LEA.HI R190, R190, R188, RZ, 0x7 ;  /* 0x000000bcbebe7211 */ /* 0x000fe200078f38ff */
[----:B------:R-:W-:Y:S01]  /*242f0*/  UIMAD UR5, UR4, -0x80, UR12 ;  /* 0xffffff80040578a4 */ /* 0x000fe2000f8e020c */
[----:B------:R-:W3:Y:S01]  /*24300*/  S2R R188, SR_TID.X ;  /* 0x0000000000bc7919 */ /* 0x000ee20000002100 */
[----:B------:R-:W-:Y:S01]  /*24310*/  UISETP.GT.AND UP0, UPT, UR14, 0x2, UPT ;  /* 0x000000020e00788c */ /* 0x000fe2000bf04270 */
[----:B------:R-:W-:Y:S01]  /*24320*/  SHF.R.S32.HI R190, RZ, 0x7, R190 ;  /* 0x00000007ffbe7819 */ /* 0x000fe200000114be */
[----:B------:R-:W-:Y:S02]  /*24330*/  STL [R1+0xce0], R7 ;  /* 0x000ce00701007387 */ /* 0x000fe40000100800 */
[----:B------:R-:W-:Y:S01]  /*24340*/  ISETP.GE.AND P1, PT, R3, UR5, PT ;  /* 0x0000000503007c0c */ /* 0x000fe2000bf26270 */
[----:B------:R-:W-:Y:S01]  /*24350*/  USEL UR14, UR14, URZ, !UP0 ;  /* 0x0000003f0e0e7287 */ /* 0x000fe2000c000000 */
[----:B------:R-:W-:-:S03]  /*24360*/  VIADD R190, R190, 0xfffffffe ;  /* 0xfffffffebebe7836 */ /* 0x000fc60000000000 */
[----:B------:R-:W-:Y:S02]  /*24370*/  ULEA UR6, UR14, UR7, 0xf ;  /* 0x000000070e067291 */ /* 0x000fe4000f8e783f */
[----:B------:R-:W-:Y:S02]  /*24380*/  ISETP.LE.AND P0, PT, R190, UR4, PT ;  /* 0x00000004be007c0c */ /* 0x000fe4000bf03270 */
[----:B---3--:R-:W-:Y:S02]  /*24390*/  SHF.R.U32.HI R190, RZ, 0x6, R188 ;  /* 0x00000006ffbe7819 */ /* 0x008fe400000116bc */
[----:B------:R-:W-:Y:S02]  /*243a0*/  SEL R188, RZ, 0x4, P1 ;  /* 0x00000004ffbc7807 */ /* 0x000fe40000800000 */
[----:B------:R-:W-:Y:S02]  /*243b0*/  SGXT.U32 R190, R190, 0x1 ;  /* 0x00000001bebe781a */ /* 0x000fe40000000000 */
[----:B------:R-:W-:-:S02]  /*243c0*/  SEL R188, R188, RZ, !P0 ;  /* 0x000000ffbcbc7207 */ /* 0x000fc40004000000 */
[----:B------:R-:W-:Y:S02]  /*243d0*/  LOP3.LUT R190, R190, 0x2, RZ, 0xfc, !PT ;  /* 0x00000002bebe7812 */ /* 0x000fe400078efcff */
[----:B------:R-:W-:Y:S02]  /*243e0*/  ISETP.NE.U32.AND P2, PT, R188, RZ, PT ;  /* 0x000000ffbc00720c */ /* 0x000fe40003f45070 */
[----:B------:R-:W-:Y:S02]  /*243f0*/  ISETP.GE.AND P1, PT, R190, UR5, PT ;  /* 0x00000005be007c0c */ /* 0x000fe4000bf26270 */
[----:B------:R-:W3:Y:S02]  /*24400*/  S2R R190, SR_TID.X ;  /* 0x0000000000be7919 */ /* 0x000ee40000002100 */
[----:B------:R-:W-:-:S04]  /*24410*/  SEL R188, RZ, 0x4, P1 ;  /* 0x00000004ffbc7807 */ /* 0x000fc80000800000 */
[----:B------:R-:W-:-:S04]  /*24420*/  SEL R188, R188, RZ, !P0 ;  /* 0x000000ffbcbc7207 */ /* 0x000fc80004000000 */
[----:B------:R-:W-:Y:S01]  /*24430*/  ISETP.NE.U32.AND P1, PT, R188, RZ, PT ;  /* 0x000000ffbc00720c */ /* 0x000fe20003f25070 */
[----:B------:R-:W-:Y:S01]  /*24440*/  VIADD R188, R2, UR6 ;  /* 0x0000000602bc7c36 */ /* 0x000fe20008000000 */
[--C-:B---3--:R-:W-:Y:S02]  /*24450*/  SHF.R.U32.HI R3, RZ, 0x6, R190.reuse ;  /* 0x00000006ff037819 */ /* 0x108fe400000116be */
[----:B------:R-:W-:Y:S02]  /*24460*/  SHF.R.U32.HI R0, RZ, 0x6, R190 ;  /* 0x00000006ff007819 */ /* 0x000fe400000116be */
[----:B------:R-:W-:Y:S02]  /*24470*/  SGXT.U32 R3, R3, 0x1 ;  /* 0x000000010303781a */ /* 0x000fe40000000000 */
[----:B------:R-:W-:Y:S02]  /*24480*/  SGXT.U32 R0, R0, 0x1 ;  /* 0x000000010000781a */ /* 0x000fe40000000000 */
[----:B------:R-:W-:-:S02]  /*24490*/  LOP3.LUT R3, R3, 0x20, RZ, 0xfc, !PT ;  /* 0x0000002003037812 */ /* 0x000fc400078efcff */
[----:B------:R-:W-:Y:S01]  /*244a0*/  LOP3.LUT R0, R0, 0x22, RZ, 0xfc, !PT ;  /* 0x0000002200007812 */ /* 0x000fe200078efcff */
[----:B------:R-:W-:-:S15]  /*244b0*/  HGMMA.64x256x8.F32.TF32 R24, gdesc[UR8], R24 ;  /* 0x07e00000081879f0 */ /* 0x000fde0008702818 */
[----:B------:R-:W-:-:S13]  /*244c0*/  NOP ;  /* 0x0000000000007918 */ /* 0x000fda0000000000 */
[----:B------:R-:W-:Y:S01]  /*244d0*/  HGMMA.64x256x8.F32.TF32 R24, gdesc[UR20], R24 ;  /* 0x07e00000141879f0 */ /* 0x000fe20008702818 */
[----:B------:R-:W-:Y:S02]  /*244e0*/  UIADD3.64 UR22, UR10, 0x4, URZ ;  /* 0x000000040a167897 */ /* 0x000fe4000fffe03f */
[----:B------:R-:W-:-:S15]  /*244f0*/  UIADD3.64 UR20, UR8, 0x4, URZ ;  /* 0x0000000408147897 */ /* 0x000fde000fffe03f */
[----:B------:R-:W-:-:S10]  /*24500*/  NOP ;  /* 0x0000000000007918 */ /* 0x000fd40000000000 */
        /* <DEDUP_REMOVED lines=42> */
[----:B------:R-:W-:Y:S02]  /*247b0*/  UIADD3.64 UR20, UR8, 0x602, URZ ;  /* 0x0000060208147897 */ /* 0x000fe4000fffe03f */
[----:B------:R-:W-:Y:S02]  /*247c0*/  UIADD3.64 UR10, UR10, 0x1804, URZ ;  /* 0x000018040a0a7897 */ /* 0x000fe4000fffe03f */
[----:B------:R-:W-:-:S15]  /*247d0*/  UIADD3.64 UR8, UR8, 0x604, URZ ;  /* 0x0000060408087897 */ /* 0x000fde000fffe03f */
[----:B------:R-:W-:-:S06]  /*247e0*/  NOP ;  /* 0x0000000000007918 */ /* 0x000fcc0000000000 */
[----:B------:R-:W-:-:S15]  /*247f0*/  HGMMA.64x256x8.F32.TF32 R24, gdesc[UR20], R24 ;  /* 0x07e00000141879f0 */ /* 0x000fde0008702818 */
[----:B------:R-:W-:-:S13]  /*24800*/  NOP ;  /* 0x0000000000007918 */ /* 0x000fda0000000000 */
[----:B------:R-:W-:Y:S03]  /*24810*/  HGMMA.64x256x8.F32.TF32 R24, gdesc[UR8], R24, gsb0 ;  /* 0x07e00000081879f0 */ /* 0x000fe60008002818 */
[----:B------:R-:W-:Y:S02]  /*24820*/  WARPGROUP.DEPBAR.LE gsb0, 0x1 ;  /* 0x00008000000079c5 */ /* 0x000fe40000010100 */
[----:B------:R-:W-:Y:S06]  /*24830*/  BAR.SYNC.DEFER_BLOCKING 0x0 ;  /* 0x0000000000007b1d */ /* 0x000fec0000010000 */
[----:B------:R-:W-:Y:S01]  /*24840*/  @!PT LDS RZ, [RZ] ;  /* 0x00000000fffff984 */ /* 0x000fe20000000800 */
[----:B------:R-:W-:Y:S01]  /*24850*/  @!PT LDS RZ, [RZ] ;  /* 0x00000000fffff984 */ /* 0x000fe20000000800 */
[----:B------:R-:W-:Y:S01]  /*24860*/  @!PT LDS RZ, [RZ] ;  /* 0x00000000fffff984 */ /* 0x000fe20000000800 */
[----:B------:R-:W-:Y:S04]  /*24870*/  LDGSTS.E [R188+0x60000], desc[UR16][R4.64], P2 ;  /* 0x6000000004bc7fae */ /* 0x000fe80009121850 */
[----:B------:R-:W-:Y:S01]  /*24880*/  LDGSTS.E [R188+0x60008], desc[UR16][R6.64], P1 ;  /* 0x6000800006bc7fae */ /* 0x000fe20008921850 */
[----:B------:R-:W-:-:S02]  /*24890*/  ISETP.GE.AND P1, PT, R3, UR5, PT ;  /* 0x0000000503007c0c */ /* 0x000fc4000bf26270 */
[----:B--2---:R-:W-:Y:S02]  /*248a0*/  SHF.R.U32.HI R3, RZ, 0x6, R191 ;  /* 0x00000006ff037819 */ /* 0x004fe400000116bf */
[----:B------:R-:W-:Y:S02]  /*248b0*/  SEL R190, RZ, 0x4, P1 ;  /* 0x00000004ffbe7807 */ /* 0x000fe40000800000 */
[----:B------:R-:W-:Y:S02]  /*248c0*/  ISETP.GE.AND P1, PT, R0, UR5, PT ;  /* 0x0000000500007c0c */ /* 0x000fe4000bf26270 */
[----:B------:R-:W-:Y:S02]  /*248d0*/  SEL R190, R190, RZ, !P0 ;  /* 0x000000ffbebe7207 */ /* 0x000fe40004000000 */
[----:B------:R-:W-:Y:S02]  /*248e0*/  SGXT.U32 R3, R3, 0x1 ;  /* 0x000000010303781a */ /* 0x000fe40000000000 */
[----:B------:R-:W-:-:S02]  /*248f0*/  ISETP.NE.U32.AND P2, PT, R190, RZ, PT ;  /* 0x000000ffbe00720c */ /* 0x000fc40003f45070 */
[----:B------:R-:W-:Y:S02]  /*24900*/  SEL R190, RZ, 0x4, P1 ;  /* 0x00000004ffbe7807 */ /* 0x000fe40000800000 */
[----:B------:R-:W-:Y:S02]  /*24910*/  SHF.R.U32.HI R0, RZ, 0x6, R191 ;  /* 0x00000006ff007819 */ /* 0x000fe400000116bf */
[----:B------:R-:W-:Y:S02]  /*24920*/  SEL R190, R190, RZ, !P0 ;  /* 0x000000ffbebe7207 */ /* 0x000fe40004000000 */
[----:B------:R-:W-:Y:S02]  /*24930*/  LOP3.LUT R3, R3, 0x40, RZ, 0xfc, !PT ;  /* 0x0000004003037812 */ /* 0x000fe400078efcff */
[----:B------:R-:W-:Y:S02]  /*24940*/  ISETP.NE.U32.AND P1, PT, R190, RZ, PT ;  /* 0x000000ffbe00720c */ /* 0x000fe40003f25070 */
[----:B------:R-:W-:Y:S01]  /*24950*/  SGXT.U32 R0, R0, 0x1 ;  /* 0x000000010000781a */ /* 0x000fe20000000000 */
[----:B------:R-:W-:Y:S03]  /*24960*/  LDGSTS.E [R188+0x62000], desc[UR16][R164.64], P2 ;  /* 0x62000000a4bc7fae */ /* 0x000fe60009121850 */
[----:B------:R-:W-:-:S07]  /*24970*/  LOP3.LUT R0, R0, 0x42, RZ, 0xfc, !PT ;  /* 0x0000004200007812 */ /* 0x000fce00078efcff */
[----:B------:R-:W-:Y:S01]  /*24980*/  LDGSTS.E [R188+0x62008], desc[UR16][R166.64], P1 ;  /* 0x62008000a6bc7fae */ /* 0x000fe20008921850 */
[----:B------:R-:W-:-:S04]  /*24990*/  ISETP.GE.AND P1, PT, R3, UR5, PT ;  /* 0x0000000503007c0c */ /* 0x000fc8000bf26270 */
[----:B------:R-:W-:Y:S02]  /*249a0*/  SEL R190, RZ, 0x4, P1 ;  /* 0x00000004ffbe7807 */ /* 0x000fe40000800000 */
[----:B------:R-:W-:Y:S02]  /*249b0*/  ISETP.GE.AND P1, PT, R0, UR5, PT ;  /* 0x0000000500007c0c */ /* 0x000fe4000bf26270 */
[----:B------:R-:W2:Y:S01]  /*249c0*/  LDL R0, [R1+0xccc] ;  /* 0x000ccc0001007983 */ /* 0x000ea20000100800 */
[----:B------:R-:W-:Y:S01]  /*249d0*/  SEL R190, R190, RZ, !P0 ;  /* 0x000000ffbebe7207 */ /* 0x000fe20004000000 */
[----:B------:R-:W3:Y:S03]  /*249e0*/  S2R R239, SR_TID.X ;  /* 0x0000000000ef7919 */ /* 0x000ee60000002100 */
[----:B------:R-:W-:Y:S02]  /*249f0*/  ISETP.NE.U32.AND P2, PT, R190, RZ, PT ;  /* 0x000000ffbe00720c */ /* 0x000fe40003f45070 */
[----:B------:R-:W-:-:S02]  /*24a00*/  SEL R190, RZ, 0x4, P1 ;  /* 0x00000004ffbe7807 */ /* 0x000fc40000800000 */
[-C--:B------:R-:W-:Y:S02]  /*24a10*/  IADD3 R204, P3, R204, R185.reuse, RZ ;  /* 0x000000b9cccc7210 */ /* 0x080fe40007f7e0ff */
[----:B------:R-:W-:Y:S02]  /*24a20*/  SEL R190, R190, RZ, !P0 ;  /* 0x000000ffbebe7207 */ /* 0x000fe40004000000 */
[----:B------:R-:W-:Y:S01]  /*24a30*/  IADD3 R206, P4, R206, R185, RZ ;  /* 0x000000b9cece7210 */ /* 0x000fe20007f9e0ff */
[----:B------:R-:W-:Y:S01]  /*24a40*/  IMAD.X R203, R203, 0x1, R184, P3 ;  /* 0x00000001cbcb7824 */ /* 0x000fe200018e06b8 */
[----:B------:R-:W-:Y:S01]  /*24a50*/  ISETP.NE.U32.AND P1, PT, R190, RZ, PT ;  /* 0x000000ffbe00720c */ /* 0x000fe20003f25070 */
[----:B------:R-:W-:Y:S02]  /*24a60*/  IMAD.MOV.U32 R190, RZ, RZ, R204 ;  /* 0x000000ffffbe7224 */ /* 0x000fe400078e00cc */
[----:B------:R-:W-:Y:S02]  /*24a70*/  IMAD.MOV.U32 R191, RZ, RZ, R203 ;  /* 0x000000ffffbf7224 */ /* 0x000fe400078e00cb */
[----:B------:R-:W-:-:S03]  /*24a80*/  IMAD.X R205, R205, 0x1, R184, P4 ;  /* 0x00000001cdcd7824 */ /* 0x000fc600020e06b8 */
[----:B------:R1:W-:Y:S01]  /*24a90*/  LDGSTS.E [R188+0x64000], desc[UR16][R190.64], P2 ;  /* 0x64000000bebc7fae */ /* 0x0003e20009121850 */
[--C-:B---3--:R-:W-:Y:S02]  /*24aa0*/  SHF.R.U32.HI R3, RZ, 0x6, R239.reuse ;  /* 0x00000006ff037819 */ /* 0x108fe400000116ef */
[----:B----4-:R-:W-:Y:S02]  /*24ab0*/  SHF.R.U32.HI R2, RZ, 0x6, R239 ;  /* 0x00000006ff027819 */ /* 0x010fe400000116ef */
[----:B------:R-:W3:Y:S01]  /*24ac0*/  S2R R239, SR_TID.X ;  /* 0x0000000000ef7919 */ /* 0x000ee20000002100 */
[----:B------:R-:W-:Y:S01]  /*24ad0*/  SGXT.U32 R3, R3, 0x1 ;  /* 0x000000010303781a */ /* 0x000fe20000000000 */
[----:B-1----:R-:W-:Y:S02]  /*24ae0*/  IMAD.MOV.U32 R190, RZ, RZ, R206 ;  /* 0x000000ffffbe7224 */ /* 0x002fe400078e00ce */
[----:B------:R-:W-:Y:S01]  /*24af0*/  IMAD.MOV.U32 R191, RZ, RZ, R205 ;  /* 0x000000ffffbf7224 */ /* 0x000fe200078e00cd */
[----:B------:R-:W-:-:S02]  /*24b00*/  LOP3.LUT R3, R3, 0x60, RZ, 0xfc, !PT ;  /* 0x0000006003037812 */ /* 0x000fc400078efcff */
[----:B------:R-:W-:Y:S02]  /*24b10*/  SGXT.U32 R2, R2, 0x1 ;  /* 0x000000010202781a */ /* 0x000fe40000000000 */
[----:B------:R1:W-:Y:S01]  /*24b20*/  LDGSTS.E [R188+0x64008], desc[UR16][R190.64], P1 ;  /* 0x64008000bebc7fae */ /* 0x0003e20008921850 */
[----:B------:R-:W-:Y:S02]  /*24b30*/  ISETP.GE.AND P1, PT, R3, UR5, PT ;  /* 0x0000000503007c0c */ /* 0x000fe4000bf26270 */
[----:B------:R-:W-:Y:S02]  /*24b40*/  LOP3.LUT R2, R2, 0x62, RZ, 0xfc, !PT ;  /* 0x0000006202027812 */ /* 0x000fe400078efcff */
[----:B-1----:R-:W-:Y:S02]  /*24b50*/  SEL R190, RZ, 0x4, P1 ;  /* 0x00000004ffbe7807 */ /* 0x002fe40000800000 */
[----:B------:R-:W-:Y:S02]  /*24b60*/  ISETP.GE.AND P1, PT, R2, UR5, PT ;  /* 0x0000000502007c0c */ /* 0x000fe4000bf26270 */
[----:B------:R-:W-:-:S02]  /*24b70*/  SEL R190, R190, RZ, !P0 ;  /* 0x000000ffbebe7207 */ /* 0x000fc40004000000 */
[-C--:B------:R-:W-:Y:S02]  /*24b80*/  IADD3 R236, P3, R236, R185.reuse, RZ ;  /* 0x000000b9ecec7210 */ /* 0x080fe40007f7e0ff */
[----:B------:R-:W-:Y:S02]  /*24b90*/  ISETP.NE.U32.AND P2, PT, R190, RZ, PT ;  /* 0x000000ffbe00720c */ /* 0x000fe40003f45070 */
[----:B------:R-:W-:Y:S02]  /*24ba0*/  SEL R190, RZ, 0x4, P1 ;  /* 0x00000004ffbe7807 */ /* 0x000fe40000800000 */
[--C-:B---3--:R-:W-:Y:S02]  /*24bb0*/  SHF.R.U32.HI R2, RZ, 0x6, R239.reuse ;  /* 0x00000006ff027819 */ /* 0x108fe400000116ef */
[----:B------:R-:W-:Y:S02]  /*24bc0*/  SHF.R.U32.HI R3, RZ, 0x6, R239 ;  /* 0x00000006ff037819 */ /* 0x000fe400000116ef */
[----:B------:R-:W-:Y:S01]  /*24bd0*/  SEL R190, R190, RZ, !P0 ;  /* 0x000000ffbebe7207 */ /* 0x000fe20004000000 */
[----:B------:R-:W1:Y:S01]  /*24be0*/  S2R R239, SR_TID.X ;  /* 0x0000000000ef7919 */ /* 0x000e620000002100 */
[----:B------:R-:W-:Y:S01]  /*24bf0*/  IMAD.X R235, R235, 0x1, R184, P3 ;  /* 0x00000001ebeb7824 */ /* 0x000fe200018e06b8 */
[----:B------:R-:W-:-:S02]  /*24c00*/  IADD3 R238, P4, R238, R185, RZ ;  /* 0x000000b9eeee7210 */ /* 0x000fc40007f9e0ff */
[----:B------:R-:W-:Y:S01]  /*24c10*/  ISETP.NE.U32.AND P1, PT, R190, RZ, PT ;  /* 0x000000ffbe00720c */ /* 0x000fe20003f25070 */
[----:B------:R-:W-:Y:S02]  /*24c20*/  IMAD.MOV.U32 R190, RZ, RZ, R236 ;  /* 0x000000ffffbe7224 */ /* 0x000fe400078e00ec */
[----:B------:R-:W-:Y:S02]  /*24c30*/  IMAD.MOV.U32 R191, RZ, RZ, R235 ;  /* 0x000000ffffbf7224 */ /* 0x000fe400078e00eb */
[----:B------:R-:W-:Y:S01]  /*24c40*/  IMAD.X R237, R237, 0x1, R184, P4 ;  /* 0x00000001eded7824 */ /* 0x000fe200020e06b8 */
[----:B------:R-:W-:Y:S02]  /*24c50*/  SGXT.U32 R3, R3, 0x1 ;  /* 0x000000010303781a */ /* 0x000fe40000000000 */
[----:B------:R3:W-:Y:S01]  /*24c60*/  LDGSTS.E [R188+0x66000], desc[UR16][R190.64], P2 ;  /* 0x66000000bebc7fae */ /* 0x0007e20009121850 */
[----:B------:R-:W-:Y:S02]  /*24c70*/  SGXT.U32 R2, R2, 0x1 ;  /* 0x000000010202781a */ /* 0x000fe40000000000 */
[----:B------:R-:W-:-:S02]  /*24c80*/  LOP3.LUT R3, R3, 0x4, RZ, 0xfc, !PT ;  /* 0x0000000403037812 */ /* 0x000fc400078efcff */
[----:B------:R-:W-:Y:S01]  /*24c90*/  LOP3.LUT R2, R2, 0x6, RZ, 0xfc, !PT ;  /* 0x0000000602027812 */ /* 0x000fe200078efcff */
[----:B---3--:R-:W-:Y:S02]  /*24ca0*/  IMAD.MOV.U32 R190, RZ, RZ, R238 ;  /* 0x000000ffffbe7224 */ /* 0x008fe400078e00ee */
[----:B------:R-:W-:Y:S01]  /*24cb0*/  IMAD.MOV.U32 R191, RZ, RZ, R237 ;  /* 0x000000ffffbf7224 */ /* 0x000fe200078e00ed */
[----:B------:R-:W-:-:S04]  /*24cc0*/  ISETP.GE.AND P2, PT, R2, UR5, PT ;  /* 0x0000000502007c0c */ /* 0x000fc8000bf46270 */
[----:B------:R3:W-:Y:S01]  /*24cd0*/  LDGSTS.E [R188+0x66008], desc[UR16][R190.64], P1 ;  /* 0x66008000bebc7fae */ /* 0x0007e20008921850 */
[----:B------:R-:W-:-:S04]  /*24ce0*/  ISETP.GE.AND P1, PT, R3, UR5, PT ;  /* 0x0000000503007c0c */ /* 0x000fc8000bf26270 */
[----:B---3--:R-:W-:Y:S02]  /*24cf0*/  SEL R190, RZ, 0x4, P1 ;  /* 0x00000004ffbe7807 */ /* 0x008fe40000800000 */
[----:B------:R-:W-:Y:S02]  /*24d00*/  SEL R188, RZ, 0x4, P2 ;  /* 0x00000004ffbc7807 */ /* 0x000fe40001000000 */
[----:B------:R-:W-:Y:S02]  /*24d10*/  SEL R190, R190, RZ, !P0 ;  /* 0x000000ffbebe7207 */ /* 0x000fe40004000000 */
[----:B------:R-:W-:Y:S02]  /*24d20*/  SEL R188, R188, RZ, !P0 ;  /* 0x000000ffbcbc7207 */ /* 0x000fe40004000000 */
[----:B------:R-:W-:Y:S02]  /*24d30*/  ISETP.NE.U32.AND P1, PT, R190, RZ, PT ;  /* 0x000000ffbe00720c */ /* 0x000fe40003f25070 */
[----:B------:R-:W-:-:S02]  /*24d40*/  ISETP.NE.U32.AND P2, PT, R188, RZ, PT ;  /* 0x000000ffbc00720c */ /* 0x000fc40003f45070 */
[----:B-1----:R-:W-:Y:S02]  /*24d50*/  SHF.R.U32.HI R2, RZ, 0x6, R239 ;  /* 0x00000006ff027819 */ /* 0x002fe400000116ef */
[----:B------:R-:W-:Y:S02]  /*24d60*/  IADD3 R8, P3, R8, R185, RZ ;  /* 0x000000b908087210 */ /* 0x000fe40007f7e0ff */
[----:B------:R-:W-:-:S03]  /*24d70*/  SGXT.U32 R2, R2, 0x1 ;  /* 0x000000010202781a */ /* 0x000fc60000000000 */
[----:B------:R-:W-:Y:S01]  /*24d80*/  IMAD.X R9, R9, 0x1, R184, P3 ;  /* 0x0000000109097824 */ /* 0x000fe200018e06b8 */
[----:B------:R-:W-:Y:S02]  /*24d90*/  LOP3.LUT R2, R2, 0x24, RZ, 0xfc, !PT ;  /* 0x0000002402027812 */ /* 0x000fe400078efcff */
[----:B------:R-:W-:-:S05]  /*24da0*/  IADD3 R10, P4, R10, R185, RZ ;  /* 0x000000b90a0a7210 */ /* 0x000fca0007f9e0ff */
[----:B------:R-:W-:Y:S01]  /*24db0*/  IMAD.X R11, R11, 0x1, R184, P4 ;  /* 0x000000010b0b7824 */ /* 0x000fe200020e06b8 */
[-C--:B------:R-:W-:Y:S02]  /*24dc0*/  IADD3 R168, P3, R168, R185.reuse, RZ ;  /* 0x000000b9a8a87210 */ /* 0x080fe40007f7e0ff */
[----:B------:R-:W-:-:S03]  /*24dd0*/  IADD3 R170, P4, R170, R185, RZ ;  /* 0x000000b9aaaa7210 */ /* 0x000fc60007f9e0ff */
[--C-:B------:R-:W-:Y:S02]  /*24de0*/  IMAD.X R169, R169, 0x1, R184.reuse, P3 ;  /* 0x00000001a9a97824 */ /* 0x100fe400018e06b8 */
[----:B------:R-:W-:Y:S02]  /*24df0*/  IMAD.X R171, R171, 0x1, R184, P4 ;  /* 0x00000001abab7824 */ /* 0x000fe400020e06b8 */
[----:B--2---:R-:W-:Y:S01]  /*24e00*/  VIADD R188, R0, UR6 ;  /* 0x0000000600bc7c36 */ /* 0x004fe20008000000 */
[----:B------:R-:W-:Y:S02]  /*24e10*/  SHF.R.U32.HI R0, RZ, 0x6, R239 ;  /* 0x00000006ff007819 */ /* 0x000fe400000116ef */
[----:B------:R-:W1:Y:S02]  /*24e20*/  S2R R239, SR_TID.X ;  /* 0x0000000000ef7919 */ /* 0x000e640000002100 */
[----:B------:R-:W-:Y:S01]  /*24e30*/  SGXT.U32 R0, R0, 0x1 ;  /* 0x000000010000781a */ /* 0x000fe20000000000 */
[----:B------:R-:W-:Y:S01]  /*24e40*/  LDGSTS.E [R188+0x60000], desc[UR16][R8.64], P1 ;  /* 0x6000000008bc7fae */ /* 0x000fe20008921850 */
[----:B------:R-:W-:-:S02]  /*24e50*/  ISETP.GE.AND P1, PT, R2, UR5, PT ;  /* 0x0000000502007c0c */ /* 0x000fc4000bf26270 */
[----:B------:R-:W-:Y:S01]  /*24e60*/  LOP3.LUT R0, R0, 0x26, RZ, 0xfc, !PT ;  /* 0x0000002600007812 */ /* 0x000fe200078efcff */
[----:B------:R-:W-:Y:S01]  /*24e70*/  LDGSTS.E [R188+0x60008], desc[UR16][R10.64], P2 ;  /* 0x600080000abc7fae */ /* 0x000fe20009121850 */
[----:B------:R-:W-:Y:S02]  /*24e80*/  SEL R190, RZ, 0x4, P1 ;  /* 0x00000004ffbe7807 */ /* 0x000fe40000800000 */
[----:B------:R-:W-:Y:S02]  /*24e90*/  ISETP.GE.AND P1, PT, R0, UR5, PT ;  /* 0x0000000500007c0c */ /* 0x000fe4000bf26270 */
[----:B------:R-:W-:-:S04]  /*24ea0*/  SEL R190, R190, RZ, !P0 ;  /* 0x000000ffbebe7207 */ /* 0x000fc80004000000 */
[----:B------:R-:W-:Y:S02]  /*24eb0*/  ISETP.NE.U32.AND P2, PT, R190, RZ, PT ;  /* 0x000000ffbe00720c */ /* 0x000fe40003f45070 */
[----:B------:R-:W-:-:S04]  /*24ec0*/  SEL R190, RZ, 0x4, P1 ;  /* 0x00000004ffbe7807 */ /* 0x000fc80000800000 */
[----:B------:R-:W-:-:S04]  /*24ed0*/  SEL R190, R190, RZ, !P0 ;  /* 0x000000ffbebe7207 */ /* 0x000fc80004000000 */
[----:B------:R-:W-:-:S03]  /*24ee0*/  ISETP.NE.U32.AND P1, PT, R190, RZ, PT ;  /* 0x000000ffbe00720c */ /* 0x000fc60003f25070 */
[----:B------:R-:W-:Y:S01]  /*24ef0*/  LDGSTS.E [R188+0x62000], desc[UR16][R168.64], P2 ;  /* 0x62000000a8bc7fae */ /* 0x000fe20009121850 */
[--C-:B-1----:R-:W-:Y:S02]  /*24f00*/  SHF.R.U32.HI R2, RZ, 0x6, R239.reuse ;  /* 0x00000006ff027819 */ /* 0x102fe400000116ef */
[----:B------:R-:W-:Y:S02]  /*24f10*/  SHF.R.U32.HI R0, RZ, 0x6, R239 ;  /* 0x00000006ff007819 */ /* 0x000fe400000116ef */
[----:B------:R-:W-:Y:S02]  /*24f20*/  SGXT.U32 R2, R2, 0x1 ;  /* 0x000000010202781a */ /* 0x000fe40000000000 */
[----:B------:R-:W-:Y:S02]  /*24f30*/  SGXT.U32 R0, R0, 0x1 ;  /* 0x000000010000781a */ /* 0x000fe40000000000 */
[----:B------:R-:W-:Y:S01]  /*24f40*/  LOP3.LUT R2, R2, 0x44, RZ, 0xfc, !PT ;  /* 0x0000004402027812 */ /* 0x000fe200078efcff */
[----:B------:R-:W-:Y:S01]  /*24f50*/  LDGSTS.E [R188+0x62008], desc[UR16][R170.64], P1 ;  /* 0x62008000aabc7fae */ /* 0x000fe20008921850 */
[----:B------:R-:W-:-:S02]  /*24f60*/  LOP3.LUT R0, R0, 0x46, RZ, 0xfc, !PT ;  /* 0x0000004600007812 */ /* 0x000fc400078efcff */
[----:B------:R-:W-:-:S04]  /*24f70*/  ISETP.GE.AND P1, PT, R2, UR5, PT ;  /* 0x0000000502007c0c */ /* 0x000fc8000bf26270 */
[----:B------:R-:W-:Y:S02]  /*24f80*/  SEL R190, RZ, 0x4, P1 ;  /* 0x00000004ffbe7807 */ /* 0x000fe40000800000 */
[----:B------:R-:W-:Y:S02]  /*24f90*/  ISETP.GE.AND P1, PT, R0, UR5, PT ;  /* 0x0000000500007c0c */ /* 0x000fe4000bf26270 */
[----:B------:R-:W2:Y:S01]  /*24fa0*/  LDL R0, [R1+0xcc8] ;  /* 0x000cc80001007983 */ /* 0x000ea20000100800 */
[----:B------:R-:W1:Y:S01]  /*24fb0*/  S2R R239, SR_TID.X ;  /* 0x0000000000ef7919 */ /* 0x000e620000002100 */
[----:B------:R-:W-:Y:S02]  /*24fc0*/  SEL R190, R190, RZ, !P0 ;  /* 0x000000ffbebe7207 */ /* 0x000fe40004000000 */
[----:B------:R-:W-:Y:S02]  /*24fd0*/  IADD3 R208, P3, R208, R185, RZ ;  /* 0x000000b9d0d07210 */ /* 0x000fe40007f7e0ff */
[----:B------:R-:W-:-:S02]  /*24fe0*/  ISETP.NE.U32.AND P2, PT, R190, RZ, PT ;  /* 0x000000ffbe00720c */ /* 0x000fc40003f45070 */
[----:B------:R-:W-:Y:S01]  /*24ff0*/  SEL R190, RZ, 0x4, P1 ;  /* 0x00000004ffbe7807 */ /* 0x000fe20000800000 */
[----:B------:R-:W-:-:S03]  /*25000*/  IMAD.X R207, R207, 0x1, R184, P3 ;  /* 0x00000001cfcf7824 */ /* 0x000fc600018e06b8 */
[----:B------:R-:W-:Y:S02]  /*25010*/  SEL R190, R190, RZ, !P0 ;  /* 0x000000ffbebe7207 */ /* 0x000fe40004000000 */
[----:B------:R-:W-:Y:S02]  /*25020*/  IADD3 R210, P4, R210, R185, RZ ;  /* 0x000000b9d2d27210 */ /* 0x000fe40007f9e0ff */
[----:B------:R-:W-:Y:S01]  /*25030*/  ISETP.NE.U32.AND P1, PT, R190, RZ, PT ;  /* 0x000000ffbe00720c */ /* 0x000fe20003f25070 */
[----:B------:R-:W-:Y:S02]  /*25040*/  IMAD.MOV.U32 R190, RZ, RZ, R208 ;  /* 0x000000ffffbe7224 */ /* 0x000fe400078e00d0 */
[----:B------:R-:W-:Y:S02]  /*25050*/  IMAD.MOV.U32 R191, RZ, RZ, R207 ;  /* 0x000000ffffbf7224 */ /* 0x000fe400078e00cf */
[----:B------:R-:W-:-:S03]  /*25060*/  IMAD.X R209, R209, 0x1, R184, P4 ;  /* 0x00000001d1d17824 */ /* 0x000fc600020e06b8 */
[----:B------:R3:W-:Y:S01]  /*25070*/  LDGSTS.E [R188+0x64000], desc[UR16][R190.64], P2 ;  /* 0x64000000bebc7fae */ /* 0x0007e20009121850 */
[--C-:B-1----:R-:W-:Y:S02]  /*25080*/  SHF.R.U32.HI R3, RZ, 0x6, R239.reuse ;  /* 0x00000006ff037819 */ /* 0x102fe400000116ef */
[----:B------:R-:W-:Y:S02]  /*25090*/  SHF.R.U32.HI R2, RZ, 0x6, R239 ;  /* 0x00000006ff027819 */ /* 0x000fe400000116ef */
[----:B------:R-:W1:Y:S01]  /*250a0*/  S2R R239, SR_TID.X ;  /* 0x0000000000ef7919 */ /* 0x000e620000002100 */
[----:B------:R-:W-:Y:S01]  /*250b0*/  SGXT.U32 R3, R3, 0x1 ;  /* 0x000000010303781a */ /* 0x000fe20000000000 */
[----:B---3--:R-:W-:Y:S02]  /*250c0*/  IMAD.MOV.U32 R190, RZ, RZ, R210 ;  /* 0x000000ffffbe7224 */ /* 0x008fe400078e00d2 */
[----:B------:R-:W-:Y:S01]  /*250d0*/  IMAD.MOV.U32 R191, RZ, RZ, R209 ;  /* 0x000000ffffbf7224 */ /* 0x000fe200078e00d1 */
[----:B------:R-:W-:-:S02]  /*250e0*/  LOP3.LUT R3, R3, 0x64, RZ, 0xfc, !PT ;  /* 0x0000006403037812 */ /* 0x000fc400078efcff */
[----:B------:R-:W-:Y:S02]  /*250f0*/  SGXT.U32 R2, R2, 0x1 ;  /* 0x000000010202781a */ /* 0x000fe40000000000 */
[----:B------:R3:W-:Y:S01]  /*25100*/  LDGSTS.E [R188+0x64008], desc[UR16][R190.64], P1 ;  /* 0x64008000bebc7fae */ /* 0x0007e20008921850 */
[----:B------:R-:W-:Y:S02]  /*25110*/  ISETP.GE.AND P1, PT, R3, UR5, PT ;  /* 0x0000000503007c0c */ /* 0x000fe4000bf26270 */
[----:B------:R-:W-:Y:S02]  /*25120*/  LOP3.LUT R2, R2, 0x66, RZ, 0xfc, !PT ;  /* 0x0000006602027812 */ /* 0x000fe400078efcff */
[----:B---3--:R-:W-:Y:S02]  /*25130*/  SEL R190, RZ, 0x4, P1 ;  /* 0x00000004ffbe7807 */ /* 0x008fe40000800000 */
[----:B------:R-:W-:Y:S02]  /*25140*/  ISETP.GE.AND P1, PT, R2, UR5, PT ;  /* 0x0000000502007c0c */ /* 0x000fe4000bf26270 */
[----:B------:R-:W-:-:S02]  /*25150*/  SEL R190, R190, RZ, !P0 ;  /* 0x000000ffbebe7207 */ /* 0x000fc40004000000 */
[-C--:B------:R-:W-:Y:S02]  /*25160*/  IADD3 R241, P3, R241, R185.reuse, RZ ;  /* 0x000000b9f1f17210 */ /* 0x080fe40007f7e0ff */
[----:B------:R-:W-:Y:S02]  /*25170*/  ISETP.NE.U32.AND P2, PT, R190, RZ, PT ;  /* 0x000000ffbe00720c */ /* 0x000fe40003f45070 */
[----:B------:R-:W-:Y:S02]  /*25180*/  SEL R190, RZ, 0x4, P1 ;  /* 0x00000004ffbe7807 */ /* 0x000fe40000800000 */
[--C-:B-1----:R-:W-:Y:S02]  /*25190*/  SHF.R.U32.HI R2, RZ, 0x6, R239.reuse ;  /* 0x00000006ff027819 */ /* 0x102fe400000116ef */
        /* <DEDUP_REMOVED lines=233> */
[----:B------:R-:W-:Y:S01]  /*26030*/  ISETP.GE.AND P1, PT, R0, UR5, PT ;  /* 0x0000000500007c0c */ /* 0x000fe2000bf26270 */
[----:B------:R-:W2:Y:S01]  /*26040*/  LDL.LU R2, [R1] ;  /* 0x0000000001027983 */ /* 0x000ea20000300800 */
[----:B------:R-:W-:-:S03]  /*26050*/  SEL R190, R190, RZ, !P0 ;  /* 0x000000ffbebe7207 */ /* 0x000fc60004000000 */
[----:B------:R-:W3:Y:S01]  /*26060*/  LDL.LU R5, [R1+0x4] ;  /* 0x0000040001057983 */ /* 0x000ee20000300800 */
[----:B------:R-:W-:Y:S02]  /*26070*/  ISETP.NE.U32.AND P2, PT, R190, RZ, PT ;  /* 0x000000ffbe00720c */ /* 0x000fe40003f45070 */
[----:B------:R-:W-:Y:S01]  /*26080*/  SEL R190, RZ, 0x4, P1 ;  /* 0x00000004ffbe7807 */ /* 0x000fe20000800000 */
[----:B------:R-:W4:Y:S03]  /*26090*/  LDL.LU R4, [R1+0x8] ;  /* 0x0000080001047983 */ /* 0x000f260000300800 */
        /* <DEDUP_REMOVED lines=13> */
[----:B------:R-:W3:Y:S01]  /*26170*/  LDL R0, [R1+0xcbc] ;  /* 0x000cbc0001007983 */ /* 0x000ee20000100800 */
        /* <DEDUP_REMOVED lines=12> */
[----:B------:R1:W-:Y:S02]  /*26240*/  LDGSTS.E [R188+0x64000], desc[UR16][R190.64], P2 ;  /* 0x64000000bebc7fae */ /* 0x0003e40009121850 */
[--C-:B-1----:R-:W-:Y:S02]  /*26250*/  SHF.R.U32.HI R6, RZ, 0x6, R239.reuse ;  /* 0x00000006ff067819 */ /* 0x102fe400000116ef */
[----:B------:R-:W-:Y:S02]  /*26260*/  SHF.R.U32.HI R3, RZ, 0x6, R239 ;  /* 0x00000006ff037819 */ /* 0x000fe400000116ef */
[----:B------:R-:W1:Y:S01]  /*26270*/  S2R R239, SR_TID.X ;  /* 0x0000000000ef7919 */ /* 0x000e620000002100 */
[----:B------:R-:W-:Y:S01]  /*26280*/  SGXT.U32 R6, R6, 0x1 ;  /* 0x000000010606781a */ /* 0x000fe20000000000 */
[----:B------:R-:W-:Y:S02]  /*26290*/  IMAD.MOV.U32 R190, RZ, RZ, R222 ;  /* 0x000000ffffbe7224 */ /* 0x000fe400078e00de */
        /* <DEDUP_REMOVED lines=8> */
[----:B------:R-:W-:-:S04]  /*26320*/  SEL R190, R190, RZ, !P0 ;  /* 0x000000ffbebe7207 */ /* 0x000fc80004000000 */
[----:B------:R-:W-:Y:S02]  /*26330*/  ISETP.NE.U32.AND P2, PT, R190, RZ, PT ;  /* 0x000000ffbe00720c */ /* 0x000fe40003f45070 */
[----:B------:R-:W-:-:S04]  /*26340*/  SEL R190, RZ, 0x4, P1 ;  /* 0x00000004ffbe7807 */ /* 0x000fc80000800000 */
[----:B------:R-:W-:Y:S02]  /*26350*/  SEL R190, R190, RZ, !P0 ;  /* 0x000000ffbebe7207 */ /* 0x000fe40004000000 */
[----:B------:R-:W-:Y:S02]  /*26360*/  SHF.R.U32.HI R3, RZ, 0x6, R239 ;  /* 0x00000006ff037819 */ /* 0x000fe400000116ef */
[----:B------:R-:W-:Y:S02]  /*26370*/  ISETP.NE.U32.AND P1, PT, R190, RZ, PT ;  /* 0x000000ffbe00720c */ /* 0x000fe40003f25070 */
[----:B------:R-:W-:-:S04]  /*26380*/  SGXT.U32 R3, R3, 0x1 ;  /* 0x000000010303781a */ /* 0x000fc80000000000 */
[----:B------:R-:W-:Y:S02]  /*26390*/  LOP3.LUT R3, R3, 0x14, RZ, 0xfc, !PT ;  /* 0x0000001403037812 */ /* 0x000fe400078efcff */
[----:B--2---:R-:W-:-:S05]  /*263a0*/  IADD3 R2, P3, R2, R185, RZ ;  /* 0x000000b902027210 */ /* 0x004fca0007f7e0ff */
[----:B------:R1:W-:Y:S01]  /*263b0*/  STL [R1], R2 ;  /* 0x0000000201007387 */ /* 0x0003e20000100800 */
[----:B------:R-:W-:Y:S02]  /*263c0*/  IMAD.MOV.U32 R190, RZ, RZ, R2 ;  /* 0x000000ffffbe7224 */ /* 0x000fe400078e0002 */
[----:B------:R-:W-:Y:S01]  /*263d0*/  IMAD.X R252, R252, 0x1, R184, P3 ;  /* 0x00000001fcfc7824 */ /* 0x000fe200018e06b8 */
[----:B----4-:R-:W-:Y:S02]  /*263e0*/  IADD3 R4, P4, R4, R185, RZ ;  /* 0x000000b904047210 */ /* 0x010fe40007f9e0ff */
[----:B-1----:R-:W-:Y:S01]  /*263f0*/  SHF.R.U32.HI R2, RZ, 0x6, R239 ;  /* 0x00000006ff027819 */ /* 0x002fe200000116ef */
[----:B------:R-:W-:Y:S02]  /*26400*/  IMAD.MOV.U32 R191, RZ, RZ, R252 ;  /* 0x000000ffffbf7224 */ /* 0x000fe400078e00fc */
[----:B---3--:R-:W-:-:S03]  /*26410*/  IMAD.X R5, R5, 0x1, R184, P4 ;  /* 0x0000000105057824 */ /* 0x008fc600020e06b8 */
[----:B------:R1:W-:Y:S01]  /*26420*/  LDGSTS.E [R188+0x66000], desc[UR16][R190.64], P2 ;  /* 0x66000000bebc7fae */ /* 0x0003e20009121850 */
[----:B------:R-:W-:Y:S02]  /*26430*/  VIADD R239, R0, UR6 ;  /* 0x0000000600ef7c36 */ /* 0x000fe40008000000 */
[----:B------:R-:W2:Y:S01]  /*26440*/  S2R R0, SR_TID.X ;  /* 0x0000000000007919 */ /* 0x000ea20000002100 */
[----:B-1----:R-:W-:Y:S02]  /*26450*/  IMAD.MOV.U32 R190, RZ, RZ, R4 ;  /* 0x000000ffffbe7224 */ /* 0x002fe400078e0004 */
[----:B------:R-:W-:-:S05]  /*26460*/  IMAD.MOV.U32 R191, RZ, RZ, R5 ;  /* 0x000000ffffbf7224 */ /* 0x000fca00078e0005 */
[----:B------:R1:W-:Y:S01]  /*26470*/  LDGSTS.E [R188+0x66008], desc[UR16][R190.64], P1 ;  /* 0x66008000bebc7fae */ /* 0x0003e20008921850 */
[----:B------:R-:W-:Y:S02]  /*26480*/  ISETP.GE.AND P1, PT, R3, UR5, PT ;  /* 0x0000000503007c0c */ /* 0x000fe4000bf26270 */
[----:B------:R-:W-:-:S04]  /*26490*/  SGXT.U32 R2, R2, 0x1 ;  /* 0x000000010202781a */ /* 0x000fc80000000000 */
[----:B------:R-:W-:Y:S02]  /*264a0*/  LOP3.LUT R2, R2, 0x16, RZ, 0xfc, !PT ;  /* 0x0000001602027812 */ /* 0x000fe400078efcff */
[----:B-1----:R-:W-:-:S04]  /*264b0*/  SEL R190, RZ, 0x4, P1 ;  /* 0x00000004ffbe7807 */ /* 0x002fc80000800000 */
[----:B------:R-:W-:Y:S02]  /*264c0*/  SEL R190, R190, RZ, !P0 ;  /* 0x000000ffbebe7207 */ /* 0x000fe40004000000 */
[----:B------:R-:W-:Y:S02]  /*264d0*/  ISETP.GE.AND P2, PT, R2, UR5, PT ;  /* 0x0000000502007c0c */ /* 0x000fe4000bf46270 */
[----:B------:R-:W-:Y:S02]  /*264e0*/  ISETP.NE.U32.AND P1, PT, R190, RZ, PT ;  /* 0x000000ffbe00720c */ /* 0x000fe40003f25070 */
[----:B------:R-:W-:Y:S02]  /*264f0*/  IADD3 R152, P3, R152, R185, RZ ;  /* 0x000000b998987210 */ /* 0x000fe40007f7e0ff */
[--C-:B--2---:R-:W-:Y:S02]  /*26500*/  SHF.R.U32.HI R2, RZ, 0x6, R0.reuse ;  /* 0x00000006ff027819 */ /* 0x104fe40000011600 */
[----:B------:R-:W-:-:S02]  /*26510*/  SHF.R.U32.HI R0, RZ, 0x6, R0 ;  /* 0x00000006ff007819 */ /* 0x000fc40000011600 */
[----:B------:R-:W-:Y:S01]  /*26520*/  SGXT.U32 R2, R2, 0x1 ;  /* 0x000000010202781a */ /* 0x000fe20000000000 */
[----:B------:R-:W-:Y:S01]  /*26530*/  IMAD.X R153, R153, 0x1, R184, P3 ;  /* 0x0000000199997824 */ /* 0x000fe200018e06b8 */
[----:B------:R-:W-:Y:S02]  /*26540*/  SEL R188, RZ, 0x4, P2 ;  /* 0x00000004ffbc7807 */ /* 0x000fe40001000000 */
[----:B------:R-:W-:Y:S02]  /*26550*/  LOP3.LUT R2, R2, 0x34, RZ, 0xfc, !PT ;  /* 0x0000003402027812 */ /* 0x000fe400078efcff */
[----:B------:R-:W-:Y:S01]  /*26560*/  SGXT.U32 R0, R0, 0x1 ;  /* 0x000000010000781a */ /* 0x000fe20000000000 */
[----:B------:R-:W-:Y:S01]  /*26570*/  LDGSTS.E [R239+0x60000], desc[UR16][R152.64], P1 ;  /* 0x6000000098ef7fae */ /* 0x000fe20008921850 */
[----:B------:R-:W-:Y:S02]  /*26580*/  SEL R188, R188, RZ, !P0 ;  /* 0x000000ffbcbc7207 */ /* 0x000fe40004000000 */
[----:B------:R-:W-:-:S02]  /*26590*/  LOP3.LUT R0, R0, 0x36, RZ, 0xfc, !PT ;  /* 0x0000003600007812 */ /* 0x000fc400078efcff */
[----:B------:R-:W-:Y:S02]  /*265a0*/  ISETP.GE.AND P1, PT, R2, UR5, PT ;  /* 0x0000000502007c0c */ /* 0x000fe4000bf26270 */
[----:B------:R-:W-:Y:S02]  /*265b0*/  ISETP.NE.U32.AND P2, PT, R188, RZ, PT ;  /* 0x000000ffbc00720c */ /* 0x000fe40003f45070 */
[----:B------:R-:W-:Y:S02]  /*265c0*/  SEL R188, RZ, 0x4, P1 ;  /* 0x00000004ffbc7807 */ /* 0x000fe40000800000 */
[----:B------:R-:W-:Y:S02]  /*265d0*/  ISETP.GE.AND P1, PT, R0, UR5, PT ;  /* 0x0000000500007c0c */ /* 0x000fe4000bf26270 */
[----:B------:R-:W1:Y:S01]  /*265e0*/  S2R R0, SR_TID.X ;  /* 0x0000000000007919 */ /* 0x000e620000002100 */
[----:B------:R-:W-:Y:S02]  /*265f0*/  IADD3 R154, P4, R154, R185, RZ ;  /* 0x000000b99a9a7210 */ /* 0x000fe40007f9e0ff */
[----:B------:R-:W-:-:S03]  /*26600*/  SEL R188, R188, RZ, !P0 ;  /* 0x000000ffbcbc7207 */ /* 0x000fc60004000000 */
[----:B------:R-:W-:-:S05]  /*26610*/  IMAD.X R155, R155, 0x1, R184, P4 ;  /* 0x000000019b9b7824 */ /* 0x000fca00020e06b8 */
[----:B------:R-:W-:Y:S01]  /*26620*/  LDGSTS.E [R239+0x60008], desc[UR16][R154.64], P2 ;  /* 0x600080009aef7fae */ /* 0x000fe20009121850 */
[----:B------:R-:W-:Y:S02]  /*26630*/  ISETP.NE.U32.AND P2, PT, R188, RZ, PT ;  /* 0x000000ffbc00720c */ /* 0x000fe40003f45070 */
[----:B------:R-:W-:-:S04]  /*26640*/  SEL R188, RZ, 0x4, P1 ;  /* 0x00000004ffbc7807 */ /* 0x000fc80000800000 */
[----:B------:R-:W-:Y:S02]  /*26650*/  SEL R188, R188, RZ, !P0 ;  /* 0x000000ffbcbc7207 */ /* 0x000fe40004000000 */
[-C--:B------:R-:W-:Y:S02]  /*26660*/  IADD3 R194, P4, R194, R185.reuse, RZ ;  /* 0x000000b9c2c27210 */ /* 0x080fe40007f9e0ff */
[----:B------:R-:W-:Y:S02]  /*26670*/  ISETP.NE.U32.AND P1, PT, R188, RZ, PT ;  /* 0x000000ffbc00720c */ /* 0x000fe40003f25070 */
[----:B------:R-:W-:Y:S01]  /*26680*/  IADD3 R192, P3, R192, R185, RZ ;  /* 0x000000b9c0c07210 */ /* 0x000fe20007f7e0ff */
[----:B------:R-:W-:Y:S01]  /*26690*/  IMAD.X R193, R193, 0x1, R184, P4 ;  /* 0x00000001c1c17824 */ /* 0x000fe200020e06b8 */
[----:B-1----:R-:W-:-:S03]  /*266a0*/  SHF.R.U32.HI R2, RZ, 0x6, R0 ;  /* 0x00000006ff027819 */ /* 0x002fc60000011600 */
[----:B------:R-:W-:Y:S01]  /*266b0*/  IMAD.X R189, R189, 0x1, R184, P3 ;  /* 0x00000001bdbd7824 */ /* 0x000fe200018e06b8 */
[----:B------:R-:W-:Y:S01]  /*266c0*/  SGXT.U32 R2, R2, 0x1 ;  /* 0x000000010202781a */ /* 0x000fe20000000000 */
[----:B------:R-:W-:Y:S02]  /*266d0*/  IMAD.MOV.U32 R188, RZ, RZ, R192 ;  /* 0x000000ffffbc7224 */ /* 0x000fe400078e00c0 */
[----:B------:R-:W-:Y:S01]  /*266e0*/  IMAD.MOV.U32 R190, RZ, RZ, R194 ;  /* 0x000000ffffbe7224 */ /* 0x000fe200078e00c2 */
[----:B------:R-:W-:Y:S01]  /*266f0*/  LOP3.LUT R2, R2, 0x54, RZ, 0xfc, !PT ;  /* 0x0000005402027812 */ /* 0x000fe200078efcff */
[----:B------:R-:W-:Y:S01]  /*26700*/  IMAD.MOV.U32 R191, RZ, RZ, R193 ;  /* 0x000000ffffbf7224 */ /* 0x000fe200078e00c1 */
[----:B------:R-:W-:Y:S04]  /*26710*/  STL [R1+0x8], R4 ;  /* 0x0000080401007387 */ /* 0x000fe80000100800 */
[----:B------:R1:W-:Y:S04]  /*26720*/  LDGSTS.E [R239+0x62000], desc[UR16][R188.64], P2 ;  /* 0x62000000bcef7fae */ /* 0x0003e80009121850 */
[----:B------:R2:W-:Y:S04]  /*26730*/  STL [R1+0x4], R5 ;  /* 0x0000040501007387 */ /* 0x0005e80000100800 */
[----:B------:R3:W-:Y:S01]  /*26740*/  LDGSTS.E [R239+0x62008], desc[UR16][R190.64], P1 ;  /* 0x62008000beef7fae */ /* 0x0007e20008921850 */
[----:B------:R-:W-:-:S03]  /*26750*/  ISETP.GE.AND P1, PT, R2, UR5, PT ;  /* 0x0000000502007c0c */ /* 0x000fc6000bf26270 */
[----:B------:R-:W4:Y:S04]  /*26760*/  LDL.LU R3, [R1+0xc] ;  /* 0x00000c0001037983 */ /* 0x000f280000300800 */
[----:B------:R-:W4:Y:S01]  /*26770*/  LDL.LU R2, [R1+0x10] ;  /* 0x0000100001027983 */ /* 0x000f220000300800 */
[----:B------:R-:W-:Y:S02]  /*26780*/  SHF.R.U32.HI R0, RZ, 0x6, R0 ;  /* 0x00000006ff007819 */ /* 0x000fe40000011600 */
[----:B-1----:R-:W-:Y:S01]  /*26790*/  SEL R188, RZ, 0x4, P1 ;  /* 0x00000004ffbc7807 */ /* 0x002fe20000800000 */
[----:B--2---:R-:W2:Y:S01]  /*267a0*/  LDL.LU R5, [R1+0x14] ;  /* 0x0000140001057983 */ /* 0x004ea20000300800 */
[----:B------:R-:W-:Y:S02]  /*267b0*/  SGXT.U32 R0, R0, 0x1 ;  /* 0x000000010000781a */ /* 0x000fe40000000000 */
[----:B------:R-:W-:Y:S01]  /*267c0*/  SEL R188, R188, RZ, !P0 ;  /* 0x000000ffbcbc7207 */ /* 0x000fe20004000000 */
[----:B------:R-:W2:Y:S01]  /*267d0*/  LDL.LU R4, [R1+0x18] ;  /* 0x0000180001047983 */ /* 0x000ea20000300800 */
[----:B------:R-:W-:-:S04]  /*267e0*/  LOP3.LUT R0, R0, 0x56, RZ, 0xfc, !PT ;  /* 0x0000005600007812 */ /* 0x000fc800078efcff */
[----:B------:R-:W-:Y:S02]  /*267f0*/  ISETP.GE.AND P1, PT, R0, UR5, PT ;  /* 0x0000000500007c0c */ /* 0x000fe4000bf26270 */
[----:B------:R-:W1:Y:S01]  /*26800*/  S2R R0, SR_TID.X ;  /* 0x0000000000007919 */ /* 0x000e620000002100 */
[----:B------:R-:W-:Y:S02]  /*26810*/  ISETP.NE.U32.AND P2, PT, R188, RZ, PT ;  /* 0x000000ffbc00720c */ /* 0x000fe40003f45070 */
[----:B------:R-:W-:Y:S02]  /*26820*/  SEL R188, RZ, 0x4, P1 ;  /* 0x00000004ffbc7807 */ /* 0x000fe40000800000 */
[-C--:B------:R-:W-:Y:S02]  /*26830*/  IADD3 R224, P3, R224, R185.reuse, RZ ;  /* 0x000000b9e0e07210 */ /* 0x080fe40007f7e0ff */
[----:B------:R-:W-:Y:S02]  /*26840*/  SEL R188, R188, RZ, !P0 ;  /* 0x000000ffbcbc7207 */ /* 0x000fe40004000000 */
[----:B------:R-:W-:Y:S01]  /*26850*/  IADD3 R226, P4, R226, R185, RZ ;  /* 0x000000b9e2e27210 */ /* 0x000fe20007f9e0ff */
[----:B------:R-:W-:Y:S01]  /*26860*/  IMAD.X R223, R223, 0x1, R184, P3 ;  /* 0x00000001dfdf7824 */ /* 0x000fe200018e06b8 */
[----:B------:R-:W-:Y:S01]  /*26870*/  ISETP.NE.U32.AND P1, PT, R188, RZ, PT ;  /* 0x000000ffbc00720c */ /* 0x000fe20003f25070 */
[----:B---3--:R-:W-:-:S02]  /*26880*/  IMAD.MOV.U32 R190, RZ, RZ, R224 ;  /* 0x000000ffffbe7224 */ /* 0x008fc400078e00e0 */
[----:B------:R-:W-:Y:S02]  /*26890*/  IMAD.MOV.U32 R191, RZ, RZ, R223 ;  /* 0x000000ffffbf7224 */ /* 0x000fe400078e00df */
[----:B------:R-:W-:-:S03]  /*268a0*/  IMAD.X R225, R225, 0x1, R184, P4 ;  /* 0x00000001e1e17824 */ /* 0x000fc600020e06b8 */
[----:B------:R3:W-:Y:S01]  /*268b0*/  LDGSTS.E [R239+0x64000], desc[UR16][R190.64], P2 ;  /* 0x64000000beef7fae */ /* 0x0007e20009121850 */
[--C-:B-1----:R-:W-:Y:S02]  /*268c0*/  SHF.R.U32.HI R6, RZ, 0x6, R0.reuse ;  /* 0x00000006ff067819 */ /* 0x102fe40000011600 */
[----:B------:R-:W-:Y:S02]  /*268d0*/  SHF.R.U32.HI R0, RZ, 0x6, R0 ;  /* 0x00000006ff007819 */ /* 0x000fe40000011600 */
[----:B------:R-:W-:Y:S01]  /*268e0*/  SGXT.U32 R6, R6, 0x1 ;  /* 0x000000010606781a */ /* 0x000fe20000000000 */
[----:B---3--:R-:W-:Y:S02]  /*268f0*/  IMAD.MOV.U32 R190, RZ, RZ, R226 ;  /* 0x000000ffffbe7224 */ /* 0x008fe400078e00e2 */
[----:B------:R-:W-:Y:S01]  /*26900*/  IMAD.MOV.U32 R191, RZ, RZ, R225 ;  /* 0x000000ffffbf7224 */ /* 0x000fe200078e00e1 */
[----:B------:R-:W-:Y:S02]  /*26910*/  LOP3.LUT R6, R6, 0x74, RZ, 0xfc, !PT ;  /* 0x0000007406067812 */ /* 0x000fe400078efcff */
[----:B------:R-:W-:-:S02]  /*26920*/  SGXT.U32 R0, R0, 0x1 ;  /* 0x000000010000781a */ /* 0x000fc40000000000 */
[----:B------:R1:W-:Y:S01]  /*26930*/  LDGSTS.E [R239+0x64008], desc[UR16][R190.64], P1 ;  /* 0x64008000beef7fae */ /* 0x0003e20008921850 */
[----:B------:R-:W-:Y:S02]  /*26940*/  ISETP.GE.AND P1, PT, R6, UR5, PT ;  /* 0x0000000506007c0c */ /* 0x000fe4000bf26270 */
[----:B------:R-:W-:Y:S02]  /*26950*/  LOP3.LUT R0, R0, 0x76, RZ, 0xfc, !PT ;  /* 0x0000007600007812 */ /* 0x000fe400078efcff */
[----:B------:R-:W-:Y:S02]  /*26960*/  SEL R188, RZ, 0x4, P1 ;  /* 0x00000004ffbc7807 */ /* 0x000fe40000800000 */
[----:B------:R-:W-:Y:S02]  /*26970*/  ISETP.GE.AND P1, PT, R0, UR5, PT ;  /* 0x0000000500007c0c */ /* 0x000fe4000bf26270 */
[----:B------:R-:W3:Y:S01]  /*26980*/  LDL R0, [R1+0xcb8] ;  /* 0x000cb80001007983 */ /* 0x000ee20000100800 */
[----:B------:R-:W-:-:S04]  /*26990*/  SEL R188, R188, RZ, !P0 ;  /* 0x000000ffbcbc7207 */ /* 0x000fc80004000000 */
[----:B------:R-:W-:Y:S02]  /*269a0*/  ISETP.NE.U32.AND P2, PT, R188, RZ, PT ;  /* 0x000000ffbc00720c */ /* 0x000fe40003f45070 */
[----:B------:R-:W-:-:S04]  /*269b0*/  SEL R188, RZ, 0x4, P1 ;  /* 0x00000004ffbc7807 */ /* 0x000fc80000800000 */
[----:B------:R-:W-:-:S04]  /*269c0*/  SEL R188, R188, RZ, !P0 ;  /* 0x000000ffbcbc7207 */ /* 0x000fc80004000000 */
[----:B------:R-:W-:Y:S02]  /*269d0*/  ISETP.NE.U32.AND P1, PT, R188, RZ, PT ;  /* 0x000000ffbc00720c */ /* 0x000fe40003f25070 */
[----:B----4-:R-:W-:-:S05]  /*269e0*/  IADD3 R2, P3, R2, R185, RZ ;  /* 0x000000b902027210 */ /* 0x010fca0007f7e0ff */
[----:B------:R-:W-:Y:S01]  /*269f0*/  IMAD.X R3, R3, 0x1, R184, P3 ;  /* 0x0000000103037824 */ /* 0x000fe200018e06b8 */
[----:B------:R-:W-:Y:S03]  /*26a00*/  STL [R1+0x10], R2 ;  /* 0x0000100201007387 */ /* 0x000fe60000100800 */
[----:B-1----:R-:W-:Y:S01]  /*26a10*/  IMAD.MOV.U32 R191, RZ, RZ, R3 ;  /* 0x000000ffffbf7224 */ /* 0x002fe200078e0003 */
[----:B------:R1:W-:Y:S02]  /*26a20*/  STL [R1+0xc], R3 ;  /* 0x00000c0301007387 */ /* 0x0003e40000100800 */
[----:B-1----:R-:W1:Y:S01]  /*26a30*/  S2R R3, SR_TID.X ;  /* 0x0000000000037919 */ /* 0x002e620000002100 */
[----:B------:R-:W-:-:S05]  /*26a40*/  IMAD.MOV.U32 R190, RZ, RZ, R2 ;  /* 0x000000ffffbe7224 */ /* 0x000fca00078e0002 */
[----:B------:R4:W-:Y:S01]  /*26a50*/  LDGSTS.E [R239+0x66000], desc[UR16][R190.64], P2 ;  /* 0x66000000beef7fae */ /* 0x0009e20009121850 */
[----:B-1----:R-:W-:-:S04]  /*26a60*/  SHF.R.U32.HI R2, RZ, 0x6, R3 ;  /* 0x00000006ff027819 */ /* 0x002fc80000011603 */
[----:B------:R-:W-:-:S04]  /*26a70*/  SGXT.U32 R2, R2, 0x1 ;  /* 0x000000010202781a */ /* 0x000fc80000000000 */
[----:B------:R-:W-:-:S04]  /*26a80*/  LOP3.LUT R2, R2, 0x1a, RZ, 0xfc, !PT ;  /* 0x0000001a02027812 */ /* 0x000fc800078efcff */
[----:B------:R-:W-:-:S04]  /*26a90*/  ISETP.GE.AND P2, PT, R2, UR5, PT ;  /* 0x0000000502007c0c */ /* 0x000fc8000bf46270 */
[----:B------:R-:W-:-:S04]  /*26aa0*/  SEL R188, RZ, 0x4, P2 ;  /* 0x00000004ffbc7807 */ /* 0x000fc80001000000 */
[----:B------:R-:W-:-:S04]  /*26ab0*/  SEL R188, R188, RZ, !P0 ;  /* 0x000000ffbcbc7207 */ /* 0x000fc80004000000 */
[----:B------:R-:W-:Y:S01]  /*26ac0*/  ISETP.NE.U32.AND P2, PT, R188, RZ, PT ;  /* 0x000000ffbc00720c */ /* 0x000fe20003f45070 */
[----:B---3--:R-:W-:Y:S02]  /*26ad0*/  VIADD R188, R0, UR6 ;  /* 0x0000000600bc7c36 */ /* 0x008fe40008000000 */
[----:B------:R-:W1:Y:S01]  /*26ae0*/  S2R R0, SR_TID.X ;  /* 0x0000000000007919 */ /* 0x000e620000002100 */
[----:B--2---:R-:W-:Y:S02]  /*26af0*/  IADD3 R4, P4, R4, R185, RZ ;  /* 0x000000b904047210 */ /* 0x004fe40007f9e0ff */
[----:B------:R-:W-:-:S03]  /*26b00*/  SHF.R.U32.HI R3, RZ, 0x6, R3 ;  /* 0x00000006ff037819 */ /* 0x000fc60000011603 */
[----:B------:R-:W-:Y:S01]  /*26b10*/  IMAD.X R5, R5, 0x1, R184, P4 ;  /* 0x0000000105057824 */ /* 0x000fe200020e06b8 */
[----:B------:R-:W-:Y:S01]  /*26b20*/  SGXT.U32 R3, R3, 0x1 ;  /* 0x000000010303781a */ /* 0x000fe20000000000 */
[----:B----4-:R-:W-:Y:S02]  /*26b30*/  IMAD.MOV.U32 R190, RZ, RZ, R4 ;  /* 0x000000ffffbe7224 */ /* 0x010fe400078e0004 */
[----:B------:R-:W-:Y:S01]  /*26b40*/  IMAD.MOV.U32 R191, RZ, RZ, R5 ;  /* 0x000000ffffbf7224 */ /* 0x000fe200078e0005 */
[----:B------:R-:W-:-:S04]  /*26b50*/  LOP3.LUT R3, R3, 0x18, RZ, 0xfc, !PT ;  /* 0x0000001803037812 */ /* 0x000fc800078efcff */
[----:B------:R2:W-:Y:S01]  /*26b60*/  LDGSTS.E [R239+0x66008], desc[UR16][R190.64], P1 ;  /* 0x66008000beef7fae */ /* 0x0005e20008921850 */
[----:B------:R-:W-:-:S04]  /*26b70*/  ISETP.GE.AND P1, PT, R3, UR5, PT ;  /* 0x0000000503007c0c */ /* 0x000fc8000bf26270 */
[----:B--2---:R-:W-:-:S04]  /*26b80*/  SEL R190, RZ, 0x4, P1 ;  /* 0x00000004ffbe7807 */ /* 0x004fc80000800000 */
[----:B------:R-:W-:Y:S02]  /*26b90*/  SEL R190, R190, RZ, !P0 ;  /* 0x000000ffbebe7207 */ /* 0x000fe40004000000 */
[--C-:B-1----:R-:W-:Y:S02]  /*26ba0*/  SHF.R.U32.HI R2, RZ, 0x6, R0.reuse ;  /* 0x00000006ff027819 */ /* 0x102fe40000011600 */
[----:B------:R-:W-:Y:S02]  /*26bb0*/  ISETP.NE.U32.AND P1, PT, R190, RZ, PT ;  /* 0x000000ffbe00720c */ /* 0x000fe40003f25070 */
[----:B------:R-:W-:Y:S02]  /*26bc0*/  IADD3 R156, P3, R156, R185, RZ ;  /* 0x000000b99c9c7210 */ /* 0x000fe40007f7e0ff */
[----:B------:R-:W-:Y:S02]  /*26bd0*/  SGXT.U32 R2, R2, 0x1 ;  /* 0x000000010202781a */ /* 0x000fe40000000000 */
[----:B------:R-:W-:Y:S01]  /*26be0*/  SHF.R.U32.HI R0, RZ, 0x6, R0 ;  /* 0x00000006ff007819 */ /* 0x000fe20000011600 */
[----:B------:R-:W-:Y:S01]  /*26bf0*/  IMAD.X R157, R157, 0x1, R184, P3 ;  /* 0x000000019d9d7824 */ /* 0x000fe200018e06b8 */
[----:B------:R-:W-:-:S02]  /*26c00*/  LOP3.LUT R2, R2, 0x38, RZ, 0xfc, !PT ;  /* 0x0000003802027812 */ /* 0x000fc400078efcff */
[----:B------:R-:W-:-:S03]  /*26c10*/  SGXT.U32 R0, R0, 0x1 ;  /* 0x000000010000781a */ /* 0x000fc60000000000 */
[----:B------:R-:W-:Y:S01]  /*26c20*/  LDGSTS.E [R188+0x60000], desc[UR16][R156.64], P1 ;  /* 0x600000009cbc7fae */ /* 0x000fe20008921850 */
[----:B------:R-:W-:Y:S02]  /*26c30*/  LOP3.LUT R0, R0, 0x3a, RZ, 0xfc, !PT ;  /* 0x0000003a00007812 */ /* 0x000fe400078efcff */
[----:B------:R-:W-:-:S04]  /*26c40*/  ISETP.GE.AND P1, PT, R2, UR5, PT ;  /* 0x0000000502007c0c */ /* 0x000fc8000bf26270 */
[----:B------:R-:W-:Y:S02]  /*26c50*/  SEL R190, RZ, 0x4, P1 ;  /* 0x00000004ffbe7807 */ /* 0x000fe40000800000 */
[----:B------:R-:W-:Y:S02]  /*26c60*/  ISETP.GE.AND P1, PT, R0, UR5, PT ;  /* 0x0000000500007c0c */ /* 0x000fe4000bf26270 */
[----:B------:R-:W1:Y:S01]  /*26c70*/  S2R R0, SR_TID.X ;  /* 0x0000000000007919 */ /* 0x000e620000002100 */
[----:B------:R-:W-:Y:S02]  /*26c80*/  IADD3 R158, P4, R158, R185, RZ ;  /* 0x000000b99e9e7210 */ /* 0x000fe40007f9e0ff */
[----:B------:R-:W-:-:S03]  /*26c90*/  SEL R190, R190, RZ, !P0 ;  /* 0x000000ffbebe7207 */ /* 0x000fc60004000000 */
[----:B------:R-:W-:Y:S01]  /*26ca0*/  IMAD.X R159, R159, 0x1, R184, P4 ;  /* 0x000000019f9f7824 */ /* 0x000fe200020e06b8 */
[----:B------:R-:W-:-:S04]  /*26cb0*/  IADD3 R196, P3, R196, R185, RZ ;  /* 0x000000b9c4c47210 */ /* 0x000fc80007f7e0ff */
[----:B------:R-:W-:Y:S01]  /*26cc0*/  LDGSTS.E [R188+0x60008], desc[UR16][R158.64], P2 ;  /* 0x600080009ebc7fae */ /* 0x000fe20009121850 */
[----:B------:R-:W-:Y:S02]  /*26cd0*/  ISETP.NE.U32.AND P2, PT, R190, RZ, PT ;  /* 0x000000ffbe00720c */ /* 0x000fe40003f45070 */
        /* <DEDUP_REMOVED lines=9> */
[----:B-1----:R-:W-:-:S04]  /*26d70*/  SHF.R.U32.HI R2, RZ, 0x6, R0 ;  /* 0x00000006ff027819 */ /* 0x002fc80000011600 */
[----:B------:R-:W-:Y:S01]  /*26d80*/  SGXT.U32 R2, R2, 0x1 ;  /* 0x000000010202781a */ /* 0x000fe20000000000 */
[----:B------:R-:W-:Y:S03]  /*26d90*/  STL [R1+0x18], R4 ;  /* 0x0000180401007387 */ /* 0x000fe60000100800 */
[----:B------:R-:W-:Y:S01]  /*26da0*/  LOP3.LUT R2, R2, 0x58, RZ, 0xfc, !PT ;  /* 0x0000005802027812 */ /* 0x000fe200078efcff */
[----:B--2---:R-:W-:Y:S02]  /*26db0*/  IMAD.MOV.U32 R190, RZ, RZ, R198 ;  /* 0x000000ffffbe7224 */ /* 0x004fe400078e00c6 */
[----:B------:R-:W-:Y:S01]  /*26dc0*/  IMAD.MOV.U32 R191, RZ, RZ, R197 ;  /* 0x000000ffffbf7224 */ /* 0x000fe200078e00c5 */
[----:B------:R1:W-:Y:S04]  /*26dd0*/  STL [R1+0x14], R5 ;  /* 0x0000140501007387 */ /* 0x0003e80000100800 */
[----:B------:R2:W-:Y:S01]  /*26de0*/  LDGSTS.E [R188+0x62008], desc[UR16][R190.64], P1 ;  /* 0x62008000bebc7fae */ /* 0x0005e20008921850 */
[----:B------:R-:W-:-:S03]  /*26df0*/  ISETP.GE.AND P1, PT, R2, UR5, PT ;  /* 0x0000000502007c0c */ /* 0x000fc6000bf26270 */
[----:B------:R-:W3:Y:S04]  /*26e00*/  LDL.LU R3, [R1+0x1c] ;  /* 0x00001c0001037983 */ /* 0x000ee80000300800 */
[----:B------:R-:W4:Y:S04]  /*26e10*/  LDL.LU R2, [R1+0x20] ;  /* 0x0000200001027983 */ /* 0x000f280000300800 */
[----:B-1----:R-:W3:Y:S04]  /*26e20*/  LDL.LU R5, [R1+0x24] ;  /* 0x0000240001057983 */ /* 0x002ee80000300800 */
[----:B------:R-:W3:Y:S01]  /*26e30*/  LDL.LU R4, [R1+0x28] ;  /* 0x0000280001047983 */ /* 0x000ee20000300800 */
[----:B------:R-:W1:Y:S01]  /*26e40*/  S2R R0, SR_TID.X ;  /* 0x0000000000007919 */ /* 0x000e620000002100 */
[----:B--2---:R-:W-:-:S02]  /*26e50*/  SEL R190, RZ, 0x4, P1 ;  /* 0x00000004ffbe7807 */ /* 0x004fc40000800000 */
[----:B-1----:R-:W-:-:S04]  /*26e60*/  SHF.R.U32.HI R0, RZ, 0x6, R0 ;  /* 0x00000006ff007819 */ /* 0x002fc80000011600 */
[----:B------:R-:W-:-:S04]  /*26e70*/  SGXT.U32 R0, R0, 0x1 ;  /* 0x000000010000781a */ /* 0x000fc80000000000 */
[----:B------:R-:W-:-:S04]  /*26e80*/  LOP3.LUT R0, R0, 0x5a, RZ, 0xfc, !PT ;  /* 0x0000005a00007812 */ /* 0x000fc800078efcff */
[----:B------:R-:W-:Y:S02]  /*26e90*/  ISETP.GE.AND P1, PT, R0, UR5, PT ;  /* 0x0000000500007c0c */ /* 0x000fe4000bf26270 */
[----:B------:R-:W1:Y:S01]  /*26ea0*/  S2R R0, SR_TID.X ;  /* 0x0000000000007919 */ /* 0x000e620000002100 */
[----:B------:R-:W-:Y:S02]  /*26eb0*/  SEL R190, R190, RZ, !P0 ;  /* 0x000000ffbebe7207 */ /* 0x000fe40004000000 */
[----:B------:R-:W-:Y:S02]  /*26ec0*/  IADD3 R228, P3, R228, R185, RZ ;  /* 0x000000b9e4e47210 */ /* 0x000fe40007f7e0ff */
[----:B------:R-:W-:Y:S02]  /*26ed0*/  ISETP.NE.U32.AND P2, PT, R190, RZ, PT ;  /* 0x000000ffbe00720c */ /* 0x000fe40003f45070 */
[----:B------:R-:W-:Y:S01]  /*26ee0*/  SEL R190, RZ, 0x4, P1 ;  /* 0x00000004ffbe7807 */ /* 0x000fe20000800000 */
[----:B------:R-:W-:-:S03]  /*26ef0*/  IMAD.X R227, R227, 0x1, R184, P3 ;  /* 0x00000001e3e37824 */ /* 0x000fc600018e06b8 */
[----:B------:R-:W-:Y:S02]  /*26f00*/  SEL R190, R190, RZ, !P0 ;  /* 0x000000ffbebe7207 */ /* 0x000fe40004000000 */
[----:B------:R-:W-:Y:S02]  /*26f10*/  IADD3 R230, P4, R230, R185, RZ ;  /* 0x000000b9e6e67210 */ /* 0x000fe40007f9e0ff */
[----:B-1----:R-:W-:Y:S02]  /*26f20*/  SHF.R.U32.HI R6, RZ, 0x6, R0 ;  /* 0x00000006ff067819 */ /* 0x002fe40000011600 */
[----:B------:R-:W1:Y:S01]  /*26f30*/  S2R R0, SR_TID.X ;  /* 0x0000000000007919 */ /* 0x000e620000002100 */
[----:B------:R-:W-:Y:S01]  /*26f40*/  ISETP.NE.U32.AND P1, PT, R190, RZ, PT ;  /* 0x000000ffbe00720c */ /* 0x000fe20003f25070 */
[----:B------:R-:W-:Y:S02]  /*26f50*/  IMAD.MOV.U32 R190, RZ, RZ, R228 ;  /* 0x000000ffffbe7224 */ /* 0x000fe400078e00e4 */
[----:B------:R-:W-:-:S02]  /*26f60*/  IMAD.MOV.U32 R191, RZ, RZ, R227 ;  /* 0x000000ffffbf7224 */ /* 0x000fc400078e00e3 */
[----:B------:R-:W-:Y:S01]  /*26f70*/  IMAD.X R229, R229, 0x1, R184, P4 ;  /* 0x00000001e5e57824 */ /* 0x000fe200020e06b8 */
[----:B------:R-:W-:Y:S02]  /*26f80*/  SGXT.U32 R6, R6, 0x1 ;  /* 0x000000010606781a */ /* 0x000fe40000000000 */
[----:B------:R2:W-:Y:S02]  /*26f90*/  LDGSTS.E [R188+0x64000], desc[UR16][R190.64], P2 ;  /* 0x64000000bebc7fae */ /* 0x0005e40009121850 */
[----:B------:R-:W-:Y:S01]  /*26fa0*/  LOP3.LUT R6, R6, 0x78, RZ, 0xfc, !PT ;  /* 0x0000007806067812 */ /* 0x000fe200078efcff */
[----:B--2---:R-:W-:Y:S02]  /*26fb0*/  IMAD.MOV.U32 R190, RZ, RZ, R230 ;  /* 0x000000ffffbe7224 */ /* 0x004fe400078e00e6 */
[----:B------:R-:W-:-:S05]  /*26fc0*/  IMAD.MOV.U32 R191, RZ, RZ, R229 ;  /* 0x000000ffffbf7224 */ /* 0x000fca00078e00e5 */
[----:B------:R2:W-:Y:S01]  /*26fd0*/  LDGSTS.E [R188+0x64008], desc[UR16][R190.64], P1 ;  /* 0x64008000bebc7fae */ /* 0x0005e20008921850 */
[----:B------:R-:W-:Y:S02]  /*26fe0*/  ISETP.GE.AND P1, PT, R6, UR5, PT ;  /* 0x0000000506007c0c */ /* 0x000fe4000bf26270 */
[----:B-1----:R-:W-:Y:S02]  /*26ff0*/  SHF.R.U32.HI R6, RZ, 0x6, R0 ;  /* 0x00000006ff067819 */ /* 0x002fe40000011600 */
[----:B------:R-:W3:Y:S02]  /*27000*/  LDL R0, [R1+0xcb4] ;  /* 0x000cb40001007983 */ /* 0x000ee40000100800 */
[----:B------:R-:W-:Y:S02]  /*27010*/  SGXT.U32 R6, R6, 0x1 ;  /* 0x000000010606781a */ /* 0x000fe40000000000 */
[----:B--2---:R-:W-:Y:S02]  /*27020*/  SEL R190, RZ, 0x4, P1 ;  /* 0x00000004ffbe7807 */ /* 0x004fe40000800000 */
[----:B------:R-:W-:-:S02]  /*27030*/  LOP3.LUT R6, R6, 0x7a, RZ, 0xfc, !PT ;  /* 0x0000007a06067812 */ /* 0x000fc400078efcff */
[----:B------:R-:W-:Y:S02]  /*27040*/  SEL R190, R190, RZ, !P0 ;  /* 0x000000ffbebe7207 */ /* 0x000fe40004000000 */
[----:B------:R-:W-:Y:S02]  /*27050*/  ISETP.GE.AND P1, PT, R6, UR5, PT ;  /* 0x0000000506007c0c */ /* 0x000fe4000bf26270 */
[----:B------:R-:W-:Y:S02]  /*27060*/  ISETP.NE.U32.AND P2, PT, R190, RZ, PT ;  /* 0x000000ffbe00720c */ /* 0x000fe40003f45070 */
[----:B------:R-:W-:-:S04]  /*27070*/  SEL R190, RZ, 0x4, P1 ;  /* 0x00000004ffbe7807 */ /* 0x000fc80000800000 */
[----:B------:R-:W-:-:S04]  /*27080*/  SEL R190, R190, RZ, !P0 ;  /* 0x000000ffbebe7207 */ /* 0x000fc80004000000 */
[----:B------:R-:W-:Y:S02]  /*27090*/  ISETP.NE.U32.AND P1, PT, R190, RZ, PT ;  /* 0x000000ffbe00720c */ /* 0x000fe40003f25070 */
[----:B----4-:R-:W-:-:S05]  /*270a0*/  IADD3 R2, P3, R2, R185, RZ ;  /* 0x000000b902027210 */ /* 0x010fca0007f7e0ff */
[----:B---3--:R-:W-:Y:S01]  /*270b0*/  IMAD.X R3, R3, 0x1, R184, P3 ;  /* 0x0000000103037824 */ /* 0x008fe200018e06b8 */
[----:B------:R-:W-:Y:S03]  /*270c0*/  STL [R1+0x20], R2 ;  /* 0x0000200201007387 */ /* 0x000fe60000100800 */
[----:B------:R-:W-:Y:S01]  /*270d0*/  IMAD.MOV.U32 R191, RZ, RZ, R3 ;  /* 0x000000ffffbf7224 */ /* 0x000fe200078e0003 */
[----:B------:R1:W-:Y:S02]  /*270e0*/  STL [R1+0x1c], R3 ;  /* 0x00001c0301007387 */ /* 0x0003e40000100800 */
[----:B-1----:R-:W1:Y:S01]  /*270f0*/  S2R R3, SR_TID.X ;  /* 0x0000000000037919 */ /* 0x002e620000002100 */
[----:B------:R-:W-:Y:S01]  /*27100*/  IADD3 R4, P4, R4, R185, RZ ;  /* 0x000000b904047210 */ /* 0x000fe20007f9e0ff */
[----:B------:R-:W-:-:S04]  /*27110*/  IMAD.MOV.U32 R190, RZ, RZ, R2 ;  /* 0x000000ffffbe7224 */ /* 0x000fc800078e0002 */
[----:B------:R-:W-:Y:S01]  /*27120*/  IMAD.X R5, R5, 0x1, R184, P4 ;  /* 0x0000000105057824 */ /* 0x000fe200020e06b8 */
[----:B------:R2:W-:Y:S04]  /*27130*/  LDGSTS.E [R188+0x66000], desc[UR16][R190.64], P2 ;  /* 0x66000000bebc7fae */ /* 0x0005e80009121850 */
[----:B------:R-:W-:Y:S01]  /*27140*/  STL [R1+0x28], R4 ;  /* 0x0000280401007387 */ /* 0x000fe20000100800 */
[----:B--2---:R-:W-:Y:S02]  /*27150*/  IMAD.MOV.U32 R190, RZ, RZ, R4 ;  /* 0x000000ffffbe7224 */ /* 0x004fe400078e0004 */
[----:B------:R-:W-:Y:S01]  /*27160*/  IMAD.MOV.U32 R191, RZ, RZ, R5 ;  /* 0x000000ffffbf7224 */ /* 0x000fe200078e0005 */
[--C-:B-1----:R-:W-:Y:S01]  /*27170*/  SHF.R.U32.HI R2, RZ, 0x6, R3.reuse ;  /* 0x00000006ff027819 */ /* 0x102fe20000011603 */
[----:B------:R1:W-:Y:S01]  /*27180*/  STL [R1+0x24], R5 ;  /* 0x0000240501007387 */ /* 0x0003e20000100800 */
[----:B------:R-:W-:-:S03]  /*27190*/  SHF.R.U32.HI R3, RZ, 0x6, R3 ;  /* 0x00000006ff037819 */ /* 0x000fc60000011603 */
[----:B------:R2:W-:Y:S01]  /*271a0*/  LDGSTS.E [R188+0x66008], desc[UR16][R190.64], P1 ;  /* 0x66008000bebc7fae */ /* 0x0005e20008921850 */
[----:B------:R-:W-:-:S03]  /*271b0*/  SGXT.U32 R3, R3, 0x1 ;  /* 0x000000010303781a */ /* 0x000fc60000000000 */
[----:B------:R-:W3:Y:S01]  /*271c0*/  LDL.LU R6, [R1+0x2c] ;  /* 0x00002c0001067983 */ /* 0x000ee20000300800 */
[----:B------:R-:W-:-:S04]  /*271d0*/  LOP3.LUT R3, R3, 0x1c, RZ, 0xfc, !PT ;  /* 0x0000001c03037812 */ /* 0x000fc800078efcff */
[----:B------:R-:W-:Y:S02]  /*271e0*/  ISETP.GE.AND P1, PT, R3, UR5, PT ;  /* 0x0000000503007c0c */ /* 0x000fe4000bf26270 */
[----:B------:R-:W4:Y:S04]  /*271f0*/  LDL.LU R3, [R1+0x30] ;  /* 0x0000300001037983 */ /* 0x000f280000300800 */
[----:B-1----:R-:W3:Y:S04]  /*27200*/  LDL.LU R5, [R1+0x34] ;  /* 0x0000340001057983 */ /* 0x002ee80000300800 */
[----:B------:R-:W3:Y:S01]  /*27210*/  LDL.LU R4, [R1+0x38] ;  /* 0x0000380001047983 */ /* 0x000ee20000300800 */
[----:B------:R-:W-:-:S04]  /*27220*/  SGXT.U32 R2, R2, 0x1 ;  /* 0x000000010202781a */ /* 0x000fc80000000000 */
[----:B------:R-:W-:-:S04]  /*27230*/  LOP3.LUT R2, R2, 0x1e, RZ, 0xfc, !PT ;  /* 0x0000001e02027812 */ /* 0x000fc800078efcff */
[----:B------:R-:W-:-:S04]  /*27240*/  ISETP.GE.AND P2, PT, R2, UR5, PT ;  /* 0x0000000502007c0c */ /* 0x000fc8000bf46270 */
[----:B--2---:R-:W-:-:S04]  /*27250*/  SEL R188, RZ, 0x4, P2 ;  /* 0x00000004ffbc7807 */ /* 0x004fc80001000000 */
[----:B------:R-:W-:-:S04]  /*27260*/  SEL R188, R188, RZ, !P0 ;  /* 0x000000ffbcbc7207 */ /* 0x000fc80004000000 */
[----:B------:R-:W-:Y:S02]  /*27270*/  ISETP.NE.U32.AND P2, PT, R188, RZ, PT ;  /* 0x000000ffbc00720c */ /* 0x000fe40003f45070 */
[----:B------:R-:W-:Y:S01]  /*27280*/  SEL R190, RZ, 0x4, P1 ;  /* 0x00000004ffbe7807 */ /* 0x000fe20000800000 */
[----:B------:R-:W-:Y:S02]  /*27290*/  VIADD R188, R0, UR6 ;  /* 0x0000000600bc7c36 */ /* 0x000fe40008000000 */
[----:B------:R-:W1:Y:S01]  /*272a0*/  S2R R0, SR_TID.X ;  /* 0x0000000000007919 */ /* 0x000e620000002100 */
[----:B------:R-:W-:-:S04]  /*272b0*/  SEL R190, R190, RZ, !P0 ;  /* 0x000000ffbebe7207 */ /* 0x000fc80004000000 */
[----:B------:R-:W-:Y:S02]  /*272c0*/  ISETP.NE.U32.AND P1, PT, R190, RZ, PT ;  /* 0x000000ffbe00720c */ /* 0x000fe40003f25070 */
[----:B------:R-:W-:-:S05]  /*272d0*/  IADD3 R160, P3, R160, R185, RZ ;  /* 0x000000b9a0a07210 */ /* 0x000fca0007f7e0ff */
[----:B------:R-:W-:-:S06]  /*272e0*/  IMAD.X R161, R161, 0x1, R184, P3 ;  /* 0x00000001a1a17824 */ /* 0x000fcc00018e06b8 */
[----:B------:R-:W-:Y:S01]  /*272f0*/  LDGSTS.E [R188+0x60000], desc[UR16][R160.64], P1 ;  /* 0x60000000a0bc7fae */ /* 0x000fe20008921850 */
[--C-:B-1----:R-:W-:Y:S02]  /*27300*/  SHF.R.U32.HI R2, RZ, 0x6, R0.reuse ;  /* 0x00000006ff027819 */ /* 0x102fe40000011600 */
[----:B------:R-:W-:Y:S02]  /*27310*/  SHF.R.U32.HI R0, RZ, 0x6, R0 ;  /* 0x00000006ff007819 */ /* 0x000fe40000011600 */
[----:B------:R-:W-:Y:S02]  /*27320*/  SGXT.U32 R2, R2, 0x1 ;  /* 0x000000010202781a */ /* 0x000fe40000000000 */
[----:B------:R-:W-:Y:S02]  /*27330*/  SGXT.U32 R0, R0, 0x1 ;  /* 0x000000010000781a */ /* 0x000fe40000000000 */
[----:B------:R-:W-:Y:S02]  /*27340*/  LOP3.LUT R2, R2, 0x3c, RZ, 0xfc, !PT ;  /* 0x0000003c02027812 */ /* 0x000fe400078efcff */
[----:B------:R-:W-:-:S02]  /*27350*/  LOP3.LUT R0, R0, 0x3e, RZ, 0xfc, !PT ;  /* 0x0000003e00007812 */ /* 0x000fc400078efcff */
        /* <DEDUP_REMOVED lines=21> */
[----:B------:R-:W-:Y:S02]  /*274b0*/  SGXT.U32 R2, R2, 0x1 ;  /* 0x000000010202781a */ /* 0x000fe40000000000 */
[----:B------:R-:W-:Y:S02]  /*274c0*/  SGXT.U32 R0, R0, 0x1 ;  /* 0x000000010000781a */ /* 0x000fe40000000000 */
[----:B------:R-:W-:Y:S01]  /*274d0*/  LOP3.LUT R2, R2, 0x5c, RZ, 0xfc, !PT ;  /* 0x0000005c02027812 */ /* 0x000fe200078efcff */
[----:B--2---:R-:W-:-:S02]  /*274e0*/  IMAD.MOV.U32 R190, RZ, RZ, R202 ;  /* 0x000000ffffbe7224 */ /* 0x004fc400078e00ca */
[----:B------:R-:W-:Y:S01]  /*274f0*/  IMAD.MOV.U32 R191, RZ, RZ, R201 ;  /* 0x000000ffffbf7224 */ /* 0x000fe200078e00c9 */
[----:B------:R-:W-:-:S04]  /*27500*/  LOP3.LUT R0, R0, 0x5e, RZ, 0xfc, !PT ;  /* 0x0000005e00007812 */ /* 0x000fc800078efcff */
[----:B------:R1:W-:Y:S01]  /*27510*/  LDGSTS.E [R188+0x62008], desc[UR16][R190.64], P1 ;  /* 0x62008000bebc7fae */ /* 0x0003e20008921850 */
[----:B------:R-:W-:-:S04]  /*27520*/  ISETP.GE.AND P1, PT, R2, UR5, PT ;  /* 0x0000000502007c0c */ /* 0x000fc8000bf26270 */
[----:B-1----:R-:W-:Y:S02]  /*27530*/  SEL R190, RZ, 0x4, P1 ;  /* 0x00000004ffbe7807 */ /* 0x002fe40000800000 */
        /* <DEDUP_REMOVED lines=16> */
[----:B------:R-:W-:Y:S01]  /*27640*/  SGXT.U32 R2, R2, 0x1 ;  /* 0x000000010202781a */ /* 0x000fe20000000000 */
[----:B--2---:R-:W-:Y:S02]  /*27650*/  IMAD.MOV.U32 R190, RZ, RZ, R234 ;  /* 0x000000ffffbe7224 */ /* 0x004fe400078e00ea */
[----:B------:R-:W-:Y:S01]  /*27660*/  IMAD.MOV.U32 R191, RZ, RZ, R233 ;  /* 0x000000ffffbf7224 */ /* 0x000fe200078e00e9 */
[----:B------:R-:W-:Y:S02]  /*27670*/  LOP3.LUT R2, R2, 0x7c, RZ, 0xfc, !PT ;  /* 0x0000007c02027812 */ /* 0x000fe400078efcff */
[----:B------:R-:W-:-:S02]  /*27680*/  SGXT.U32 R0, R0, 0x1 ;  /* 0x000000010000781a */ /* 0x000fc40000000000 */
[----:B------:R1:W-:Y:S01]  /*27690*/  LDGSTS.E [R188+0x64008], desc[UR16][R190.64], P1 ;  /* 0x64008000bebc7fae */ /* 0x0003e20008921850 */
[----:B------:R-:W-:Y:S02]  /*276a0*/  ISETP.GE.AND P1, PT, R2, UR5, PT ;  /* 0x0000000502007c0c */ /* 0x000fe4000bf26270 */
[----:B------:R-:W-:Y:S02]  /*276b0*/  LOP3.LUT R0, R0, 0x7e, RZ, 0xfc, !PT ;  /* 0x0000007e00007812 */ /* 0x000fe400078efcff */
[----:B-1----:R-:W-:Y:S02]  /*276c0*/  SEL R190, RZ, 0x4, P1 ;  /* 0x00000004ffbe7807 */ /* 0x002fe40000800000 */
[----:B------:R-:W-:Y:S02]  /*276d0*/  ISETP.GE.AND P1, PT, R0, UR5, PT ;  /* 0x0000000500007c0c */ /* 0x000fe4000bf26270 */
[----:B------:R-:W2:Y:S04]  /*276e0*/  LDL.LU R0, [R1+0x40] ;  /* 0x0000400001007983 */ /* 0x000ea80000300800 */
[----:B------:R-:W2:Y:S01]  /*276f0*/  LDL.LU R2, [R1+0x80] ;  /* 0x0000800001027983 */ /* 0x000ea20000300800 */
[----:B----4-:R-:W-:-:S05]  /*27700*/  IADD3 R3, P3, R3, R185, RZ ;  /* 0x000000b903037210 */ /* 0x010fca0007f7e0ff */
[--C-:B---3--:R-:W-:Y:S01]  /*27710*/  IMAD.X R6, R6, 0x1, R184.reuse, P3 ;  /* 0x0000000106067824 */ /* 0x108fe200018e06b8 */
[----:B------:R-:W-:Y:S01]  /*27720*/  IADD3 R4, P4, R4, R185, RZ ;  /* 0x000000b904047210 */ /* 0x000fe20007f9e0ff */
[----:B------:R1:W-:Y:S04]  /*27730*/  STL [R1+0x30], R3 ;  /* 0x0000300301007387 */ /* 0x0003e80000100800 */
[----:B------:R-:W-:Y:S01]  /*27740*/  IMAD.X R5, R5, 0x1, R184, P4 ;  /* 0x0000000105057824 */ /* 0x000fe200020e06b8 */
[----:B------:R-:W-:Y:S04]  /*27750*/  STL [R1+0x2c], R6 ;  /* 0x00002c0601007387 */ /* 0x000fe80000100800 */
[----:B------:R-:W-:Y:S04]  /*27760*/  STL [R1+0x38], R4 ;  /* 0x0000380401007387 */ /* 0x000fe80000100800 */
[----:B------:R-:W3:Y:S04]  /*27770*/  LDL.LU R7, [R1+0x3c] ;  /* 0x00003c0001077983 */ /* 0x000ee80000300800 */
[----:B------:R4:W-:Y:S04]  /*27780*/  STL [R1+0x34], R5 ;  /* 0x0000340501007387 */ /* 0x0009e80000100800 */
[----:B------:R-:W3:Y:S01]  /*27790*/  LDL.LU R239, [R1+0x7c] ;  /* 0x00007c0001ef7983 */ /* 0x000ee20000300800 */
[----:B------:R-:W-:-:S04]  /*277a0*/  SEL R190, R190, RZ, !P0 ;  /* 0x000000ffbebe7207 */ /* 0x000fc80004000000 */
[----:B------:R-:W-:Y:S02]  /*277b0*/  ISETP.NE.U32.AND P2, PT, R190, RZ, PT ;  /* 0x000000ffbe00720c */ /* 0x000fe40003f45070 */
[----:B------:R-:W-:-:S04]  /*277c0*/  SEL R190, RZ, 0x4, P1 ;  /* 0x00000004ffbe7807 */ /* 0x000fc80000800000 */
[----:B------:R-:W-:-:S04]  /*277d0*/  SEL R190, R190, RZ, !P0 ;  /* 0x000000ffbebe7207 */ /* 0x000fc80004000000 */
[----:B------:R-:W-:Y:S01]  /*277e0*/  ISETP.NE.U32.AND P1, PT, R190, RZ, PT ;  /* 0x000000ffbe00720c */ /* 0x000fe20003f25070 */
[----:B------:R-:W-:Y:S02]  /*277f0*/  IMAD.MOV.U32 R190, RZ, RZ, R3 ;  /* 0x000000ffffbe7224 */ /* 0x000fe400078e0003 */
[----:B-1----:R-:W1:Y:S01]  /*27800*/  S2R R3, SR_TID.X ;  /* 0x0000000000037919 */ /* 0x002e620000002100 */
[----:B------:R-:W-:-:S05]  /*27810*/  IMAD.MOV.U32 R191, RZ, RZ, R6 ;  /* 0x000000ffffbf7224 */ /* 0x000fca00078e0006 */
[----:B------:R4:W-:Y:S02]  /*27820*/  LDGSTS.E [R188+0x66000], desc[UR16][R190.64], P2 ;  /* 0x66000000bebc7fae */ /* 0x0009e40009121850 */
[----:B----4-:R-:W-:Y:S02]  /*27830*/  IMAD.MOV.U32 R190, RZ, RZ, R4 ;  /* 0x000000ffffbe7224 */ /* 0x010fe400078e0004 */
[----:B------:R-:W-:Y:S02]  /*27840*/  IMAD.MOV.U32 R191, RZ, RZ, R5 ;  /* 0x000000ffffbf7224 */ /* 0x000fe400078e0005 */
[----:B------:R-:W4:Y:S04]  /*27850*/  LDL.LU R5, [R1+0xbc] ;  /* 0x0000bc0001057983 */ /* 0x000f280000300800 */
[----:B------:R1:W-:Y:S04]  /*27860*/  LDGSTS.E [R188+0x66008], desc[UR16][R190.64], P1 ;  /* 0x66008000bebc7fae */ /* 0x0003e80008921850 */
[----:B------:R-:W0:Y:S01]  /*27870*/  LDGDEPBAR ;  /* 0x00000000000079af */ /* 0x000e220000000000 */
[----:B-1----:R-:W-:-:S04]  /*27880*/  LOP3.LUT R3, R3, 0x7f, RZ, 0xc0, !PT ;  /* 0x0000007f03037812 */ /* 0x002fc800078ec0ff */
[----:B------:R-:W-:Y:S02]  /*27890*/  ISETP.GE.AND P1, PT, R3, UR5, PT ;  /* 0x0000000503007c0c */ /* 0x000fe4000bf26270 */
[----:B------:R-:W4:Y:S04]  /*278a0*/  LDL.LU R3, [R1+0xc0] ;  /* 0x0000c00001037983 */ /* 0x000f280000300800 */
[----:B------:R-:W4:Y:S04]  /*278b0*/  LDL.LU R6, [R1+0xfc] ;  /* 0x0000fc0001067983 */ /* 0x000f280000300800 */
[----:B------:R-:W4:Y:S01]  /*278c0*/  LDL.LU R4, [R1+0x100] ;  /* 0x0001000001047983 */ /* 0x000f220000300800 */
[----:B------:R-:W1:Y:S01]  /*278d0*/  S2R R191, SR_TID.X ;  /* 0x0000000000bf7919 */ /* 0x000e620000002100 */
[----:B------:R-:W-:-:S04]  /*278e0*/  SEL R188, RZ, 0x4, P1 ;  /* 0x00000004ffbc7807 */ /* 0x000fc80000800000 */
[----:B------:R-:W-:Y:S01]  /*278f0*/  SEL R188, R188, RZ, !P0 ;  /* 0x000000ffbcbc7207 */ /* 0x000fe20004000000 */
[----:B------:R-:W-:-:S03]  /*27900*/  ULEA UR5, UR14, UR7, 0x11 ;  /* 0x000000070e057291 */ /* 0x000fc6000f8e883f */
[----:B------:R-:W-:Y:S01]  /*27910*/  ISETP.NE.U32.AND P0, PT, R188, RZ, PT ;  /* 0x000000ffbc00720c */ /* 0x000fe20003f05070 */
[----:B-1----:R-:W-:-:S04]  /*27920*/  IMAD R191, R191, 0x100, R191 ;  /* 0x00000100bfbf7824 */ /* 0x002fc800078e02bf */
[----:B------:R-:W-:-:S05]  /*27930*/  IMAD.SHL.U32 R191, R191, 0x4, RZ ;  /* 0x00000004bfbf7824 */ /* 0x000fca00078e00ff */
[----:B------:R-:W-:-:S05]  /*27940*/  LOP3.LUT R191, R191, 0x1807c, RZ, 0xc0, !PT ;  /* 0x0001807cbfbf7812 */ /* 0x000fca00078ec0ff */
[----:B------:R-:W-:Y:S01]  /*27950*/  VIADD R188, R191, UR5 ;  /* 0x00000005bfbc7c36 */ /* 0x000fe20008000000 */
[-C--:B--2---:R-:W-:Y:S02]  /*27960*/  IADD3 R0, P1, R0, R187.reuse, RZ ;  /* 0x000000bb00007210 */ /* 0x084fe40007f3e0ff */
[----:B------:R-:W-:-:S03]  /*27970*/  IADD3 R2, P2, R2, R187, RZ ;  /* 0x000000bb02027210 */ /* 0x000fc60007f5e0ff */
[----:B------:R1:W-:Y:S01]  /*27980*/  STL [R1+0x40], R0 ;  /* 0x0000400001007387 */ /* 0x0003e20000100800 */
[----:B------:R-:W-:Y:S02]  /*27990*/  IMAD.MOV.U32 R190, RZ, RZ, R0 ;  /* 0x000000ffffbe7224 */ /* 0x000fe400078e0000 */
[----:B---3--:R-:W-:-:S04]  /*279a0*/  IMAD.X R7, R7, 0x1, R186, P1 ;  /* 0x0000000107077824 */ /* 0x008fc800008e06ba */
[----:B------:R-:W-:Y:S01]  /*279b0*/  IMAD.MOV.U32 R191, RZ, RZ, R7 ;  /* 0x000000ffffbf7224 */ /* 0x000fe200078e0007 */
[----:B------:R2:W-:Y:S01]  /*279c0*/  STL [R1+0x3c], R7 ;  /* 0x00003c0701007387 */ /* 0x0005e20000100800 */
[----:B------:R-:W-:-:S03]  /*279d0*/  IMAD.X R239, R239, 0x1, R186, P2 ;  /* 0x00000001efef7824 */ /* 0x000fc600010e06ba */
[----:B------:R3:W-:Y:S04]  /*279e0*/  STL [R1+0x80], R2 ;  /* 0x0000800201007387 */ /* 0x0007e80000100800 */
[----:B------:R3:W-:Y:S04]  /*279f0*/  STL [R1+0x7c], R239 ;  /* 0x00007cef01007387 */ /* 0x0007e80000100800 */
[----:B-1----:R-:W4:Y:S04]  /*27a00*/  LDL.LU R0, [R1+0x140] ;  /* 0x0001400001007983 */ /* 0x002f280000300800 */
[----:B------:R1:W-:Y:S04]  /*27a10*/  LDGSTS.E [R188], desc[UR16][R190.64], P0 ;  /* 0x00000000bebc7fae */ /* 0x0003e80008121850 */
[----:B--2---:R-:W2:Y:S01]  /*27a20*/  LDL.LU R7, [R1+0x180] ;  /* 0x0001800001077983 */ /* 0x004ea20000300800 */
[----:B-1----:R-:W-:-:S03]  /*27a30*/  IMAD.MOV.U32 R190, RZ, RZ, R2 ;  /* 0x000000ffffbe7224 */ /* 0x002fc600078e0002 */
[----:B---3--:R-:W3:Y:S01]  /*27a40*/  LDL.LU R2, [R1+0x13c] ;  /* 0x00013c0001027983 */ /* 0x008ee20000300800 */
[----:B------:R-:W-:-:S03]  /*27a50*/  IMAD.MOV.U32 R191, RZ, RZ, R239 ;  /* 0x000000ffffbf7224 */ /* 0x000fc600078e00ef */
[----:B------:R-:W3:Y:S04]  /*27a60*/  LDL.LU R239, [R1+0x17c] ;  /* 0x00017c0001ef7983 */ /* 0x000ee80000300800 */
[----:B------:R1:W-:Y:S01]  /*27a70*/  LDGSTS.E [R188+0x400], desc[UR16][R190.64], P0 ;  /* 0x00400000bebc7fae */ /* 0x0003e20008121850 */
[----:B----4-:R-:W-:-:S05]  /*27a80*/  IADD3 R3, P1, R3, R187, RZ ;  /* 0x000000bb03037210 */ /* 0x010fca0007f3e0ff */
[--C-:B------:R-:W-:Y:S01]  /*27a90*/  IMAD.X R5, R5, 0x1, R186.reuse, P1 ;  /* 0x0000000105057824 */ /* 0x100fe200008e06ba */
[----:B------:R-:W-:Y:S01]  /*27aa0*/  IADD3 R4, P2, R4, R187, RZ ;  /* 0x000000bb04047210 */ /* 0x000fe20007f5e0ff */
[----:B------:R4:W-:Y:S01]  /*27ab0*/  STL [R1+0xc0], R3 ;  /* 0x0000c00301007387 */ /* 0x0009e20000100800 */
[----:B-1----:R-:W-:Y:S02]  /*27ac0*/  IMAD.MOV.U32 R190, RZ, RZ, R3 ;  /* 0x000000ffffbe7224 */ /* 0x002fe400078e0003 */
[----:B------:R-:W-:Y:S01]  /*27ad0*/  IMAD.MOV.U32 R191, RZ, RZ, R5 ;  /* 0x000000ffffbf7224 */ /* 0x000fe200078e0005 */
[----:B------:R1:W-:Y:S01]  /*27ae0*/  STL [R1+0xbc], R5 ;  /* 0x0000bc0501007387 */ /* 0x0003e20000100800 */
[----:B------:R-:W-:-:S03]  /*27af0*/  IMAD.X R6, R6, 0x1, R186, P2 ;  /* 0x0000000106067824 */ /* 0x000fc600010e06ba */
[----:B------:R1:W-:Y:S04]  /*27b00*/  STL [R1+0x100], R4 ;  /* 0x0001000401007387 */ /* 0x0003e80000100800 */
[----:B----4-:R-:W4:Y:S04]  /*27b10*/  LDL.LU R3, [R1+0x1c0] ;  /* 0x0001c00001037983 */ /* 0x010f280000300800 */
[----:B------:R1:W-:Y:S04]  /*27b20*/  STL [R1+0xfc], R6 ;  /* 0x0000fc0601007387 */ /* 0x0003e80000100800 */
[----:B------:R1:W-:Y:S04]  /*27b30*/  LDGSTS.E [R188+0x800], desc[UR16][R190.64], P0 ;  /* 0x00800000bebc7fae */ /* 0x0003e80008121850 */
[----:B-1----:R-:W4:Y:S01]  /*27b40*/  LDL.LU R5, [R1+0x200] ;  /* 0x0002000001057983 */ /* 0x002f220000300800 */
[----:B------:R-:W-:-:S03]  /*27b50*/  IMAD.MOV.U32 R190, RZ, RZ, R4 ;  /* 0x000000ffffbe7224 */ /* 0x000fc600078e0004 */
[----:B------:R-:W4:Y:S01]  /*27b60*/  LDL.LU R4, [R1+0x1bc] ;  /* 0x0001bc0001047983 */ /* 0x000f220000300800 */
[----:B------:R-:W-:-:S03]  /*27b70*/  IMAD.MOV.U32 R191, RZ, RZ, R6 ;  /* 0x000000ffffbf7224 */ /* 0x000fc600078e0006 */
[----:B------:R-:W4:Y:S04]  /*27b80*/  LDL.LU R6, [R1+0x1fc] ;  /* 0x0001fc0001067983 */ /* 0x000f280000300800 */
[----:B------:R1:W-:Y:S01]  /*27b90*/  LDGSTS.E [R188+0xc00], desc[UR16][R190.64], P0 ;  /* 0x00c00000bebc7fae */ /* 0x0003e20008121850 */
[-C--:B------:R-:W-:Y:S02]  /*27ba0*/  IADD3 R0, P1, R0, R187.reuse, RZ ;  /* 0x000000bb00007210 */ /* 0x080fe40007f3e0ff */
[----:B--2---:R-:W-:-:S03]  /*27bb0*/  IADD3 R7, P2, R7, R187, RZ ;  /* 0x000000bb07077210 */ /* 0x004fc60007f5e0ff */
[----:B------:R2:W-:Y:S01]  /*27bc0*/  STL [R1+0x140], R0 ;  /* 0x0001400001007387 */ /* 0x0005e20000100800 */
[----:B-1----:R-:W-:Y:S02]  /*27bd0*/  IMAD.MOV.U32 R190, RZ, RZ, R0 ;  /* 0x000000ffffbe7224 */ /* 0x002fe400078e0000 */
[--C-:B---3--:R-:W-:Y:S02]  /*27be0*/  IMAD.X R2, R2, 0x1, R186.reuse, P1 ;  /* 0x0000000102027824 */ /* 0x108fe400008e06ba */
[----:B------:R-:W-:-:S03]  /*27bf0*/  IMAD.X R239, R239, 0x1, R186, P2 ;  /* 0x00000001efef7824 */ /* 0x000fc600010e06ba */
[----:B------:R1:W-:Y:S01]  /*27c00*/  STL [R1+0x13c], R2 ;  /* 0x00013c0201007387 */ /* 0x0003e20000100800 */
[----:B------:R-:W-:-:S03]  /*27c10*/  IMAD.MOV.U32 R191, RZ, RZ, R2 ;  /* 0x000000ffffbf7224 */ /* 0x000fc600078e0002 */
[----:B------:R3:W-:Y:S04]  /*27c20*/  STL [R1+0x180], R7 ;  /* 0x0001800701007387 */ /* 0x0007e80000100800 */
[----:B--2---:R-:W2:Y:S04]  /*27c30*/  LDL.LU R0, [R1+0x240] ;  /* 0x0002400001007983 */ /* 0x004ea80000300800 */
[----:B------:R3:W-:Y:S04]  /*27c40*/  STL [R1+0x17c], R239 ;  /* 0x00017cef01007387 */ /* 0x0007e80000100800 */
[----:B------:R3:W-:Y:S04]  /*27c50*/  LDGSTS.E [R188+0x1000], desc[UR16][R190.64], P0 ;  /* 0x01000000bebc7fae */ /* 0x0007e80008121850 */
[----:B-1----:R-:W2:Y:S01]  /*27c60*/  LDL.LU R2, [R1+0x280] ;  /* 0x0002800001027983 */ /* 0x002ea20000300800 */
[----:B---3--:R-:W-:-:S03]  /*27c70*/  IMAD.MOV.U32 R190, RZ, RZ, R7 ;  /* 0x000000ffffbe7224 */ /* 0x008fc600078e0007 */
[----:B------:R-:W3:Y:S01]  /*27c80*/  LDL.LU R7, [R1+0x23c] ;  /* 0x00023c0001077983 */ /* 0x000ee20000300800 */
[----:B------:R-:W-:-:S03]  /*27c90*/  IMAD.MOV.U32 R191, RZ, RZ, R239 ;  /* 0x000000ffffbf7224 */ /* 0x000fc600078e00ef */
[----:B------:R-:W3:Y:S04]  /*27ca0*/  LDL.LU R239, [R1+0x27c] ;  /* 0x00027c0001ef7983 */ /* 0x000ee80000300800 */
[----:B------:R1:W-:Y:S01]  /*27cb0*/  LDGSTS.E [R188+0x1400], desc[UR16][R190.64], P0 ;  /* 0x01400000bebc7fae */ /* 0x0003e20008121850 */
[----:B----4-:R-:W-:-:S05]  /*27cc0*/  IADD3 R3, P1, R3, R187, RZ ;  /* 0x000000bb03037210 */ /* 0x010fca0007f3e0ff */
[----:B------:R4:W-:Y:S01]  /*27cd0*/  STL [R1+0x1c0], R3 ;  /* 0x0001c00301007387 */ /* 0x0009e20000100800 */
[----:B-1----:R-:W-:Y:S01]  /*27ce0*/  IMAD.MOV.U32 R190, RZ, RZ, R3 ;  /* 0x000000ffffbe7224 */ /* 0x002fe200078e0003 */
[----:B------:R-:W-:Y:S01]  /*27cf0*/  IADD3 R5, P2, R5, R187, RZ ;  /* 0x000000bb05057210 */ /* 0x000fe20007f5e0ff */
[----:B------:R-:W-:-:S04]  /*27d00*/  IMAD.X R4, R4, 0x1, R186, P1 ;  /* 0x0000000104047824 */ /* 0x000fc800008e06ba */
[----:B------:R-:W-:Y:S01]  /*27d10*/  IMAD.X R6, R6, 0x1, R186, P2 ;  /* 0x0000000106067824 */ /* 0x000fe200010e06ba */
[----:B------:R1:W-:Y:S01]  /*27d20*/  STL [R1+0x1bc], R4 ;  /* 0x0001bc0401007387 */ /* 0x0003e20000100800 */
[----:B------:R-:W-:-:S03]  /*27d30*/  IMAD.MOV.U32 R191, RZ, RZ, R4 ;  /* 0x000000ffffbf7224 */ /* 0x000fc600078e0004 */
        /* <DEDUP_REMOVED lines=10> */
[----:B--2---:R-:W-:-:S05]  /*27de0*/  IADD3 R0, P1, R0, R187, RZ ;  /* 0x000000bb00007210 */ /* 0x004fca0007f3e0ff */
[----:B------:R2:W-:Y:S01]  /*27df0*/  STL [R1+0x240], R0 ;  /* 0x0002400001007387 */ /* 0x0005e20000100800 */
[----:B-1----:R-:W-:Y:S01]  /*27e00*/  IMAD.MOV.U32 R190, RZ, RZ, R0 ;  /* 0x000000ffffbe7224 */ /* 0x002fe200078e0000 */
[----:B------:R-:W-:Y:S01]  /*27e10*/  IADD3 R2, P2, R2, R187, RZ ;  /* 0x000000bb02027210 */ /* 0x000fe20007f5e0ff */
[----:B---3--:R-:W-:-:S04]  /*27e20*/  IMAD.X R7, R7, 0x1, R186, P1 ;  /* 0x0000000107077824 */ /* 0x008fc800008e06ba */
[----:B------:R-:W-:Y:S01]  /*27e30*/  IMAD.X R239, R239, 0x1, R186, P2 ;  /* 0x00000001efef7824 */ /* 0x000fe200010e06ba */
        /* <DEDUP_REMOVED lines=149> */
[----:B-1----:R-:W2:Y:S04]  /*28790*/  LDL.LU R7, [R1+0x780] ;  /* 0x0007800001077983 */ /* 0x002ea80000300800 */
[----:B------:R1:W-:Y:S02]  /*287a0*/  LDGSTS.E [R188+0x6000], desc[UR16][R190.64], P0 ;  /* 0x06000000bebc7fae */ /* 0x0003e40008121850 */
[----:B-1----:R-:W-:-:S02]  /*287b0*/  IMAD.MOV.U32 R190, RZ, RZ, R2 ;  /* 0x000000ffffbe7224 */ /* 0x002fc400078e0002 */
[----:B---3--:R-:W3:Y:S01]  /*287c0*/  LDL.LU R2, [R1+0x73c] ;  /* 0x00073c0001027983 */ /* 0x008ee20000300800 */
[----:B------:R-:W-:-:S03]  /*287d0*/  IMAD.MOV.U32 R191, RZ, RZ, R239 ;  /* 0x000000ffffbf7224 */ /* 0x000fc600078e00ef */
[----:B------:R-:W3:Y:S04]  /*287e0*/  LDL.LU R239, [R1+0x77c] ;  /* 0x00077c0001ef7983 */ /* 0x000ee80000300800 */
[----:B------:R1:W-:Y:S01]  /*287f0*/  LDGSTS.E [R188+0x6400], desc[UR16][R190.64], P0 ;  /* 0x06400000bebc7fae */ /* 0x0003e20008121850 */
[----:B----4-:R-:W-:-:S05]  /*28800*/  IADD3 R3, P1, R3, R187, RZ ;  /* 0x000000bb03037210 */ /* 0x010fca0007f3e0ff */
[----:B------:R-:W-:Y:S01]  /*28810*/  STL [R1+0x6c0], R3 ;  /* 0x0006c00301007387 */ /* 0x000fe20000100800 */
[----:B------:R-:W-:Y:S01]  /*28820*/  IADD3 R4, P2, R4, R187, RZ ;  /* 0x000000bb04047210 */ /* 0x000fe20007f5e0ff */
[----:B-1----:R-:W-:Y:S02]  /*28830*/  IMAD.MOV.U32 R190, RZ, RZ, R3 ;  /* 0x000000ffffbe7224 */ /* 0x002fe400078e0003 */
[--C-:B------:R-:W-:Y:S02]  /*28840*/  IMAD.X R5, R5, 0x1, R186.reuse, P1 ;  /* 0x0000000105057824 */ /* 0x100fe400008e06ba */
[----:B------:R-:W-:-:S03]  /*28850*/  IMAD.X R6, R6, 0x1, R186, P2 ;  /* 0x0000000106067824 */ /* 0x000fc600010e06ba */
[----:B------:R1:W-:Y:S01]  /*28860*/  STL [R1+0x6bc], R5 ;  /* 0x0006bc0501007387 */ /* 0x0003e20000100800 */
[----:B------:R-:W-:-:S03]  /*28870*/  IMAD.MOV.U32 R191, RZ, RZ, R5 ;  /* 0x000000ffffbf7224 */ /* 0x000fc600078e0005 */
[----:B------:R-:W-:Y:S04]  /*28880*/  STL [R1+0x700], R4 ;  /* 0x0007000401007387 */ /* 0x000fe80000100800 */
[----:B------:R4:W-:Y:S04]  /*28890*/  LDGSTS.E [R188+0x6800], desc[UR16][R190.64], P0 ;  /* 0x06800000bebc7fae */ /* 0x0009e80008121850 */
[----:B-1----:R-:W3:Y:S04]  /*288a0*/  LDL.LU R5, [R1+0x7c0] ;  /* 0x0007c00001057983 */ /* 0x002ee80000300800 */
[----:B------:R1:W-:Y:S04]  /*288b0*/  STL [R1+0x6fc], R6 ;  /* 0x0006fc0601007387 */ /* 0x0003e80000100800 */
[----:B------:R-:W3:Y:S01]  /*288c0*/  LDL.LU R3, [R1+0x800] ;  /* 0x0008000001037983 */ /* 0x000ee20000300800 */
[----:B----4-:R-:W-:-:S02]  /*288d0*/  IMAD.MOV.U32 R191, RZ, RZ, R6 ;  /* 0x000000ffffbf7224 */ /* 0x010fc400078e0006 */
[----:B------:R-:W-:Y:S01]  /*288e0*/  IMAD.MOV.U32 R190, RZ, RZ, R4 ;  /* 0x000000ffffbe7224 */ /* 0x000fe200078e0004 */
[----:B-1----:R-:W4:Y:S04]  /*288f0*/  LDL.LU R6, [R1+0x7bc] ;  /* 0x0007bc0001067983 */ /* 0x002f280000300800 */
[----:B------:R-:W4:Y:S04]  /*28900*/  LDL.LU R4, [R1+0x7fc] ;  /* 0x0007fc0001047983 */ /* 0x000f280000300800 */
[----:B------:R1:W-:Y:S01]  /*28910*/  LDGSTS.E [R188+0x6c00], desc[UR16][R190.64], P0 ;  /* 0x06c00000bebc7fae */ /* 0x0003e20008121850 */
[----:B--2---:R-:W-:-:S02]  /*28920*/  IADD3 R0, P1, R0, R187, RZ ;  /* 0x000000bb00007210 */ /* 0x004fc40007f3e0ff */
[----:B------:R-:W-:-:S03]  /*28930*/  IADD3 R7, P2, R7, R187, RZ ;  /* 0x000000bb07077210 */ /* 0x000fc60007f5e0ff */
        /* <DEDUP_REMOVED lines=16> */
[-C--:B------:R-:W-:Y:S02]  /*28a40*/  IADD3 R5, P1, R5, R187.reuse, RZ ;  /* 0x000000bb05057210 */ /* 0x080fe40007f3e0ff */
[----:B------:R-:W-:-:S03]  /*28a50*/  IADD3 R3, P2, R3, R187, RZ ;  /* 0x000000bb03037210 */ /* 0x000fc60007f5e0ff */
[----:B-1----:R-:W-:Y:S02]  /*28a60*/  IMAD.MOV.U32 R190, RZ, RZ, R5 ;  /* 0x000000ffffbe7224 */ /* 0x002fe400078e0005 */
[--C-:B----4-:R-:W-:Y:S01]  /*28a70*/  IMAD.X R6, R6, 0x1, R186.reuse, P1 ;  /* 0x0000000106067824 */ /* 0x110fe200008e06ba */
[----:B------:R1:W-:Y:S01]  /*28a80*/  STL [R1+0x7c0], R5 ;  /* 0x0007c00501007387 */ /* 0x0003e20000100800 */
[----:B------:R-:W-:Y:S02]  /*28a90*/  IMAD.X R4, R4, 0x1, R186, P2 ;  /* 0x0000000104047824 */ /* 0x000fe400010e06ba */
[----:B------:R-:W-:Y:S01]  /*28aa0*/  IMAD.MOV.U32 R191, RZ, RZ, R6 ;  /* 0x000000ffffbf7224 */ /* 0x000fe200078e0006 */
[----:B------:R-:W-:Y:S04]  /*28ab0*/  STL [R1+0x7bc], R6 ;  /* 0x0007bc0601007387 */ /* 0x000fe80000100800 */
[----:B------:R4:W-:Y:S04]  /*28ac0*/  STL [R1+0x800], R3 ;  /* 0x0008000301007387 */ /* 0x0009e80000100800 */
[----:B------:R4:W-:Y:S04]  /*28ad0*/  LDGSTS.E [R188+0x7800], desc[UR16][R190.64], P0 ;  /* 0x07800000bebc7fae */ /* 0x0009e80008121850 */
[----:B------:R4:W-:Y:S04]  /*28ae0*/  STL [R1+0x7fc], R4 ;  /* 0x0007fc0401007387 */ /* 0x0009e80000100800 */
[----:B-1----:R-:W3:Y:S01]  /*28af0*/  LDL.LU R5, [R1+0xc4] ;  /* 0x0000c40001057983 */ /* 0x002ee20000300800 */
[----:B----4-:R-:W-:-:S03]  /*28b00*/  IMAD.MOV.U32 R190, RZ, RZ, R3 ;  /* 0x000000ffffbe7224 */ /* 0x010fc600078e0003 */
[----:B------:R-:W4:Y:S01]  /*28b10*/  LDL.LU R3, [R1+0xc8] ;  /* 0x0000c80001037983 */ /* 0x000f220000300800 */
[----:B------:R-:W-:-:S03]  /*28b20*/  IMAD.MOV.U32 R191, RZ, RZ, R4 ;  /* 0x000000ffffbf7224 */ /* 0x000fc600078e0004 */
[----:B------:R-:W4:Y:S04]  /*28b30*/  LDL.LU R6, [R1+0x104] ;  /* 0x0001040001067983 */ /* 0x000f280000300800 */
[----:B------:R-:W4:Y:S04]  /*28b40*/  LDL.LU R4, [R1+0x108] ;  /* 0x0001080001047983 */ /* 0x000f280000300800 */
[----:B------:R1:W-:Y:S02]  /*28b50*/  LDGSTS.E [R188+0x7c00], desc[UR16][R190.64], P0 ;  /* 0x07c00000bebc7fae */ /* 0x0003e40008121850 */
[----:B-1----:R-:W1:Y:S02]  /*28b60*/  S2R R191, SR_TID.X ;  /* 0x0000000000bf7919 */ /* 0x002e640000002100 */
[----:B-1----:R-:W-:-:S04]  /*28b70*/  IMAD R191, R191, 0x100, R191 ;  /* 0x00000100bfbf7824 */ /* 0x002fc800078e02bf */
[----:B------:R-:W-:-:S05]  /*28b80*/  IMAD.SHL.U32 R191, R191, 0x4, RZ ;  /* 0x00000004bfbf7824 */ /* 0x000fca00078e00ff */
[----:B------:R-:W-:-:S04]  /*28b90*/  LOP3.LUT R191, R191, 0x1807c, RZ, 0xc0, !PT ;  /* 0x0001807cbfbf7812 */ /* 0x000fc800078ec0ff */
[----:B------:R-:W-:-:S05]  /*28ba0*/  LOP3.LUT R191, R191, 0x10, RZ, 0x3c, !PT ;  /* 0x00000010bfbf7812 */ /* 0x000fca00078e3cff */
[----:B------:R-:W-:Y:S01]  /*28bb0*/  VIADD R188, R191, UR5 ;  /* 0x00000005bfbc7c36 */ /* 0x000fe20008000000 */
[-C--:B--2---:R-:W-:Y:S02]  /*28bc0*/  IADD3 R0, P1, R0, R187.reuse, RZ ;  /* 0x000000bb00007210 */ /* 0x084fe40007f3e0ff */
[----:B------:R-:W-:-:S03]  /*28bd0*/  IADD3 R2, P2, R2, R187, RZ ;  /* 0x000000bb02027210 */ /* 0x000fc60007f5e0ff */
[----:B------:R1:W-:Y:S01]  /*28be0*/  STL [R1+0x48], R0 ;  /* 0x0000480001007387 */ /* 0x0003e20000100800 */
[----:B------:R-:W-:Y:S02]  /*28bf0*/  IMAD.MOV.U32 R190, RZ, RZ, R0 ;  /* 0x000000ffffbe7224 */ /* 0x000fe400078e0000 */
[--C-:B---3--:R-:W-:Y:S02]  /*28c00*/  IMAD.X R7, R7, 0x1, R186.reuse, P1 ;  /* 0x0000000107077824 */ /* 0x108fe400008e06ba */
[----:B------:R-:W-:-:S03]  /*28c10*/  IMAD.X R239, R239, 0x1, R186, P2 ;  /* 0x00000001efef7824 */ /* 0x000fc600010e06ba */
[----:B------:R2:W-:Y:S01]  /*28c20*/  STL [R1+0x44], R7 ;  /* 0x0000440701007387 */ /* 0x0005e20000100800 */
[----:B------:R-:W-:-:S03]  /*28c30*/  IMAD.MOV.U32 R191, RZ, RZ, R7 ;  /* 0x000000ffffbf7224 */ /* 0x000fc600078e0007 */
[----:B------:R3:W-:Y:S04]  /*28c40*/  STL [R1+0x88], R2 ;  /* 0x0000880201007387 */ /* 0x0007e80000100800 */
[----:B------:R3:W-:Y:S04]  /*28c50*/  STL [R1+0x84], R239 ;  /* 0x000084ef01007387 */ /* 0x0007e80000100800 */
[----:B-1----:R-:W4:Y:S04]  /*28c60*/  LDL.LU R0, [R1+0x148] ;  /* 0x0001480001007983 */ /* 0x002f280000300800 */
[----:B------:R1:W-:Y:S04]  /*28c70*/  LDGSTS.E [R188+0x80], desc[UR16][R190.64], P0 ;  /* 0x00080000bebc7fae */ /* 0x0003e80008121850 */
        /* <DEDUP_REMOVED lines=40> */
[----:B------:R-:W3:Y:S01]  /*28f00*/  LDL.LU R239, [R1+0x284] ;  /* 0x0002840001ef7983 */ /* 0x000ee20000300800 */
[----:B----4-:R-:W-:-:S03]  /*28f10*/  IADD3 R3, P1, R3, R187, RZ ;  /* 0x000000bb03037210 */ /* 0x010fc60007f3e0ff */
[----:B------:R1:W-:Y:S04]  /*28f20*/  LDGSTS.E [R188+0x1480], desc[UR16][R190.64], P0 ;  /* 0x01480000bebc7fae */ /* 0x0003e80008121850 */
[----:B------:R4:W-:Y:S01]  /*28f30*/  STL [R1+0x1c8], R3 ;  /* 0x0001c80301007387 */ /* 0x0009e20000100800 */
[----:B------:R-:W-:Y:S01]  /*28f40*/  IADD3 R5, P2, R5, R187, RZ ;  /* 0x000000bb05057210 */ /* 0x000fe20007f5e0ff */
[----:B-1----:R-:W-:Y:S02]  /*28f50*/  IMAD.MOV.U32 R190, RZ, RZ, R3 ;  /* 0x000000ffffbe7224 */ /* 0x002fe400078e0003 */
[--C-:B------:R-:W-:Y:S02]  /*28f60*/  IMAD.X R4, R4, 0x1, R186.reuse, P1 ;  /* 0x0000000104047824 */ /* 0x100fe400008e06ba */
[----:B------:R-:W-:-:S03]  /*28f70*/  IMAD.X R6, R6, 0x1, R186, P2 ;  /* 0x0000000106067824 */ /* 0x000fc600010e06ba */
        /* <DEDUP_REMOVED lines=172> */
[----:B------:R-:W3:Y:S01]  /*29a40*/  LDL.LU R239, [R1+0x784] ;  /* 0x0007840001ef7983 */ /* 0x000ee20000300800 */
[----:B----4-:R-:W-:-:S03]  /*29a50*/  IADD3 R3, P1, R3, R187, RZ ;  /* 0x000000bb03037210 */ /* 0x010fc60007f3e0ff */
[----:B------:R1:W-:Y:S01]  /*29a60*/  LDGSTS.E [R188+0x6480], desc[UR16][R190.64], P0 ;  /* 0x06480000bebc7fae */ /* 0x0003e20008121850 */
[----:B------:R-:W-:-:S03]  /*29a70*/  IADD3 R4, P2, R4, R187, RZ ;  /* 0x000000bb04047210 */ /* 0x000fc60007f5e0ff */
[----:B------:R-:W-:Y:S01]  /*29a80*/  STL [R1+0x6c8], R3 ;  /* 0x0006c80301007387 */ /* 0x000fe20000100800 */
[--C-:B------:R-:W-:Y:S02]  /*29a90*/  IMAD.X R5, R5, 0x1, R186.reuse, P1 ;  /* 0x0000000105057824 */ /* 0x100fe400008e06ba */
[----:B-1----:R-:W-:Y:S02]  /*29aa0*/  IMAD.MOV.U32 R190, RZ, RZ, R3 ;  /* 0x000000ffffbe7224 */ /* 0x002fe400078e0003 */
[----:B------:R-:W-:Y:S01]  /*29ab0*/  IMAD.X R6, R6, 0x1, R186, P2 ;  /* 0x0000000106067824 */ /* 0x000fe200010e06ba */
        /* <DEDUP_REMOVED lines=29> */
[----:B------:R-:W-:-:S03]  /*29c90*/  IADD3 R5, P1, R5, R187, RZ ;  /* 0x000000bb05057210 */ /* 0x000fc60007f3e0ff */
[----:B------:R1:W-:Y:S01]  /*29ca0*/  LDGSTS.E [R188+0x7480], desc[UR16][R190.64], P0 ;  /* 0x07480000bebc7fae */ /* 0x0003e20008121850 */
[----:B------:R-:W-:Y:S01]  /*29cb0*/  IADD3 R3, P2, R3, R187, RZ ;  /* 0x000000bb03037210 */ /* 0x000fe20007f5e0ff */
[--C-:B----4-:R-:W-:Y:S02]  /*29cc0*/  IMAD.X R6, R6, 0x1, R186.reuse, P1 ;  /* 0x0000000106067824 */ /* 0x110fe400008e06ba */
[----:B------:R4:W-:Y:S02]  /*29cd0*/  STL [R1+0x7c8], R5 ;  /* 0x0007c80501007387 */ /* 0x0009e40000100800 */
[----:B------:R-:W-:Y:S02]  /*29ce0*/  IMAD.X R4, R4, 0x1, R186, P2 ;  /* 0x0000000104047824 */ /* 0x000fe400010e06ba */
[----:B-1----:R-:W-:Y:S02]  /*29cf0*/  IMAD.MOV.U32 R190, RZ, RZ, R5 ;  /* 0x000000ffffbe7224 */ /* 0x002fe400078e0005 */
[----:B------:R-:W-:Y:S01]  /*29d00*/  IMAD.MOV.U32 R191, RZ, RZ, R6 ;  /* 0x000000ffffbf7224 */ /* 0x000fe200078e0006 */
[----:B------:R-:W-:Y:S04]  /*29d10*/  STL [R1+0x7c4], R6 ;  /* 0x0007c40601007387 */ /* 0x000fe80000100800 */
[----:B------:R1:W-:Y:S04]  /*29d20*/  STL [R1+0x808], R3 ;  /* 0x0008080301007387 */ /* 0x0003e80000100800 */
[----:B------:R1:W-:Y:S04]  /*29d30*/  LDGSTS.E [R188+0x7880], desc[UR16][R190.64], P0 ;  /* 0x07880000bebc7fae */ /* 0x0003e80008121850 */
[----:B------:R1:W-:Y:S04]  /*29d40*/  STL [R1+0x804], R4 ;  /* 0x0008040401007387 */ /* 0x0003e80000100800 */
[----:B----4-:R-:W4:Y:S01]  /*29d50*/  LDL.LU R5, [R1+0xcc] ;  /* 0x0000cc0001057983 */ /* 0x010f220000300800 */
[----:B-1----:R-:W-:-:S03]  /*29d60*/  IMAD.MOV.U32 R190, RZ, RZ, R3 ;  /* 0x000000ffffbe7224 */ /* 0x002fc600078e0003 */
        /* <DEDUP_REMOVED lines=65> */
[----:B------:R1:W-:Y:S01]  /*2a180*/  LDGSTS.E [R188+0x1500], desc[UR16][R190.64], P0 ;  /* 0x01500000bebc7fae */ /* 0x0003e20008121850 */
[----:B------:R-:W-:-:S03]  /*2a190*/  IADD3 R5, P2, R5, R187, RZ ;  /* 0x000000bb05057210 */ /* 0x000fc60007f5e0ff */
[----:B------:R4:W-:Y:S01]  /*2a1a0*/  STL [R1+0x1d0], R3 ;  /* 0x0001d00301007387 */ /* 0x0009e20000100800 */
[--C-:B------:R-:W-:Y:S02]  /*2a1b0*/  IMAD.X R4, R4, 0x1, R186.reuse, P1 ;  /* 0x0000000104047824 */ /* 0x100fe400008e06ba */
[----:B-1----:R-:W-:Y:S02]  /*2a1c0*/  IMAD.MOV.U32 R190, RZ, RZ, R3 ;  /* 0x000000ffffbe7224 */ /* 0x002fe400078e0003 */
        /* <DEDUP_REMOVED lines=174> */
[-C--:B----4-:R-:W-:Y:S02]  /*2acb0*/  IADD3 R3, P1, R3, R187.reuse, RZ ;  /* 0x000000bb03037210 */ /* 0x090fe40007f3e0ff */
[----:B------:R-:W-:Y:S01]  /*2acc0*/  IADD3 R4, P2, R4, R187, RZ ;  /* 0x000000bb04047210 */ /* 0x000fe20007f5e0ff */
[----:B------:R1:W-:Y:S02]  /*2acd0*/  LDGSTS.E [R188+0x6500], desc[UR16][R190.64], P0 ;  /* 0x06500000bebc7fae */ /* 0x0003e40008121850 */
[--C-:B------:R-:W-:Y:S02]  /*2ace0*/  IMAD.X R5, R5, 0x1, R186.reuse, P1 ;  /* 0x0000000105057824 */ /* 0x100fe400008e06ba */
[----:B------:R-:W-:Y:S01]  /*2acf0*/  STL [R1+0x6d0], R3 ;  /* 0x0006d00301007387 */ /* 0x000fe20000100800 */
[----:B------:R-:W-:-:S03]  /*2ad00*/  IMAD.X R6, R6, 0x1, R186, P2 ;  /* 0x0000000106067824 */ /* 0x000fc600010e06ba */
[----:B------:R4:W-:Y:S01]  /*2ad10*/  STL [R1+0x6cc], R5 ;  /* 0x0006cc0501007387 */ /* 0x0009e20000100800 */
[----:B-1----:R-:W-:Y:S02]  /*2ad20*/  IMAD.MOV.U32 R190, RZ, RZ, R3 ;  /* 0x000000ffffbe7224 */ /* 0x002fe400078e0003 */
[----:B------:R-:W-:Y:S01]  /*2ad30*/  IMAD.MOV.U32 R191, RZ, RZ, R5 ;  /* 0x000000ffffbf7224 */ /* 0x000fe200078e0005 */
[----:B------:R-:W-:Y:S04]  /*2ad40*/  STL [R1+0x710], R4 ;  /* 0x0007100401007387 */ /* 0x000fe80000100800 */
[----:B------:R1:W-:Y:S04]  /*2ad50*/  LDGSTS.E [R188+0x6900], desc[UR16][R190.64], P0 ;  /* 0x06900000bebc7fae */ /* 0x0003e80008121850 */
[----:B----4-:R-:W4:Y:S04]  /*2ad60*/  LDL.LU R5, [R1+0x7d0] ;  /* 0x0007d00001057983 */ /* 0x010f280000300800 */
[----:B------:R1:W-:Y:S04]  /*2ad70*/  STL [R1+0x70c], R6 ;  /* 0x00070c0601007387 */ /* 0x0003e80000100800 */
[----:B------:R-:W4:Y:S01]  /*2ad80*/  LDL.LU R3, [R1+0x810] ;  /* 0x0008100001037983 */ /* 0x000f220000300800 */
[----:B-1----:R-:W-:-:S02]  /*2ad90*/  IMAD.MOV.U32 R191, RZ, RZ, R6 ;  /* 0x000000ffffbf7224 */ /* 0x002fc400078e0006 */
[----:B------:R-:W-:Y:S01]  /*2ada0*/  IMAD.MOV.U32 R190, RZ, RZ, R4 ;  /* 0x000000ffffbe7224 */ /* 0x000fe200078e0004 */
[----:B------:R-:W4:Y:S04]  /*2adb0*/  LDL.LU R6, [R1+0x7cc] ;  /* 0x0007cc0001067983 */ /* 0x000f280000300800 */
        /* <DEDUP_REMOVED lines=23> */
[----:B------:R-:W-:Y:S01]  /*2af30*/  IMAD.X R4, R4, 0x1, R186, P2 ;  /* 0x0000000104047824 */ /* 0x000fe200010e06ba */
[----:B------:R4:W-:Y:S04]  /*2af40*/  STL [R1+0x7d0], R5 ;  /* 0x0007d00501007387 */ /* 0x0009e80000100800 */
[----:B------:R-:W-:Y:S01]  /*2af50*/  STL [R1+0x7cc], R6 ;  /* 0x0007cc0601007387 */ /* 0x000fe20000100800 */
[----:B-1----:R-:W-:-:S02]  /*2af60*/  IMAD.MOV.U32 R190, RZ, RZ, R5 ;  /* 0x000000ffffbe7224 */ /* 0x002fc400078e0005 */
[----:B------:R-:W-:Y:S01]  /*2af70*/  IMAD.MOV.U32 R191, RZ, RZ, R6 ;  /* 0x000000ffffbf7224 */ /* 0x000fe200078e0006 */
        /* <DEDUP_REMOVED lines=32> */
[----:B------:R-:W3:Y:S01]  /*2b180*/  LDL.LU R239, [R1+0x194] ;  /* 0x0001940001ef7983 */ /* 0x000ee20000300800 */
[----:B----4-:R-:W-:-:S03]  /*2b190*/  IADD3 R3, P1, R3, R187, RZ ;  /* 0x000000bb03037210 */ /* 0x010fc60007f3e0ff */
[----:B------:R1:W-:Y:S02]  /*2b1a0*/  LDGSTS.E [R188+0x580], desc[UR16][R190.64], P0 ;  /* 0x00580000bebc7fae */ /* 0x0003e40008121850 */
[--C-:B------:R-:W-:Y:S01]  /*2b1b0*/  IMAD.X R5, R5, 0x1, R186.reuse, P1 ;  /* 0x0000000105057824 */ /* 0x100fe200008e06ba */
[----:B------:R-:W-:Y:S01]  /*2b1c0*/  IADD3 R4, P2, R4, R187, RZ ;  /* 0x000000bb04047210 */ /* 0x000fe20007f5e0ff */
[----:B------:R4:W-:Y:S04]  /*2b1d0*/  STL [R1+0xd8], R3 ;  /* 0x0000d80301007387 */ /* 0x0009e80000100800 */
[----:B------:R-:W-:Y:S01]  /*2b1e0*/  IMAD.X R6, R6, 0x1, R186, P2 ;  /* 0x0000000106067824 */ /* 0x000fe200010e06ba */
[----:B------:R4:W-:Y:S01]  /*2b1f0*/  STL [R1+0xd4], R5 ;  /* 0x0000d40501007387 */ /* 0x0009e20000100800 */
[----:B-1----:R-:W-:-:S02]  /*2b200*/  IMAD.MOV.U32 R190, RZ, RZ, R3 ;  /* 0x000000ffffbe7224 */ /* 0x002fc400078e0003 */
[----:B------:R-:W-:Y:S01]  /*2b210*/  IMAD.MOV.U32 R191, RZ, RZ, R5 ;  /* 0x000000ffffbf7224 */ /* 0x000fe200078e0005 */
[----:B------:R1:W-:Y:S04]  /*2b220*/  STL [R1+0x118], R4 ;  /* 0x0001180401007387 */ /* 0x0003e80000100800 */
[----:B----4-:R-:W4:Y:S04]  /*2b230*/  LDL.LU R3, [R1+0x1d8] ;  /* 0x0001d80001037983 */ /* 0x010f280000300800 */
[----:B------:R1:W-:Y:S04]  /*2b240*/  STL [R1+0x114], R6 ;  /* 0x0001140601007387 */ /* 0x0003e80000100800 */
[----:B------:R1:W-:Y:S04]  /*2b250*/  LDGSTS.E [R188+0x980], desc[UR16][R190.64], P0 ;  /* 0x00980000bebc7fae */ /* 0x0003e80008121850 */
[----:B------:R-:W4:Y:S01]  /*2b260*/  LDL.LU R5, [R1+0x218] ;  /* 0x0002180001057983 */ /* 0x000f220000300800 */
[----:B-1----:R-:W-:-:S03]  /*2b270*/  IMAD.MOV.U32 R190, RZ, RZ, R4 ;  /* 0x000000ffffbe7224 */ /* 0x002fc600078e0004 */
        /* <DEDUP_REMOVED lines=21> */
[-C--:B----4-:R-:W-:Y:S02]  /*2b3d0*/  IADD3 R3, P1, R3, R187.reuse, RZ ;  /* 0x000000bb03037210 */ /* 0x090fe40007f3e0ff */
[----:B------:R-:W-:Y:S01]  /*2b3e0*/  IADD3 R5, P2, R5, R187, RZ ;  /* 0x000000bb05057210 */ /* 0x000fe20007f5e0ff */
[----:B------:R1:W-:Y:S02]  /*2b3f0*/  LDGSTS.E [R188+0x1580], desc[UR16][R190.64], P0 ;  /* 0x01580000bebc7fae */ /* 0x0003e40008121850 */
[--C-:B------:R-:W-:Y:S02]  /*2b400*/  IMAD.X R4, R4, 0x1, R186.reuse, P1 ;  /* 0x0000000104047824 */ /* 0x100fe400008e06ba */
[----:B------:R4:W-:Y:S01]  /*2b410*/  STL [R1+0x1d8], R3 ;  /* 0x0001d80301007387 */ /* 0x0009e20000100800 */
[----:B------:R-:W-:-:S03]  /*2b420*/  IMAD.X R6, R6, 0x1, R186, P2 ;  /* 0x0000000106067824 */ /* 0x000fc600010e06ba */
[----:B------:R4:W-:Y:S01]  /*2b430*/  STL [R1+0x1d4], R4 ;  /* 0x0001d40401007387 */ /* 0x0009e20000100800 */
[----:B-1----:R-:W-:Y:S02]  /*2b440*/  IMAD.MOV.U32 R190, RZ, RZ, R3 ;  /* 0x000000ffffbe7224 */ /* 0x002fe400078e0003 */
        /* <DEDUP_REMOVED lines=179> */
[----:B-1----:R-:W-:-:S03]  /*2bf80*/  IMAD.MOV.U32 R190, RZ, RZ, R3 ;  /* 0x000000ffffbe7224 */ /* 0x002fc600078e0003 */
[----:B------:R-:W-:Y:S01]  /*2bf90*/  STL [R1+0x718], R4 ;  /* 0x0007180401007387 */ /* 0x000fe20000100800 */
[----:B------:R-:W-:-:S03]  /*2bfa0*/  IMAD.MOV.U32 R191, RZ, RZ, R5 ;  /* 0x000000ffffbf7224 */ /* 0x000fc600078e0005 */
        /* <DEDUP_REMOVED lines=9> */
[-C--:B--2---:R-:W-:Y:S02]  /*2c040*/  IADD3 R0, P1, R0, R187.reuse, RZ ;  /* 0x000000bb00007210 */ /* 0x084fe40007f3e0ff */
        /* <DEDUP_REMOVED lines=21> */
[----:B------:R4:W-:Y:S01]  /*2c1a0*/  STL [R1+0x7d8], R5 ;  /* 0x0007d80501007387 */ /* 0x0009e20000100800 */
[----:B-1----:R-:W-:-:S02]  /*2c1b0*/  IMAD.MOV.U32 R190, RZ, RZ, R5 ;  /* 0x000000ffffbe7224 */ /* 0x002fc400078e0005 */
        /* <DEDUP_REMOVED lines=73> */
[----:B------:R1:W-:Y:S04]  /*2c650*/  LDGSTS.E [R188+0x1600], desc[UR16][R190.64], P0 ;  /* 0x01600000bebc7fae */ /* 0x0003e80008121850 */
[----:B------:R4:W-:Y:S01]  /*2c660*/  STL [R1+0x1e0], R3 ;  /* 0x0001e00301007387 */ /* 0x0009e20000100800 */
[----:B------:R-:W-:Y:S02]  /*2c670*/  IMAD.X R4, R4, 0x1, R186, P1 ;  /* 0x0000000104047824 */ /* 0x000fe400008e06ba */
[----:B-1----:R-:W-:-:S02]  /*2c680*/  IMAD.MOV.U32 R190, RZ, RZ, R3 ;  /* 0x000000ffffbe7224 */ /* 0x002fc400078e0003 */
        /* <DEDUP_REMOVED lines=802> */
[----:B------:R-:W-:Y:S02]  /*2f8b0*/  IMAD.X R4, R4, 0x1, R186, P2 ;  /* 0x0000000104047824 */ /* 0x000fe400010e06ba */
[----:B-1----:R-:W-:-:S02]  /*2f8c0*/  IMAD.MOV.U32 R190, RZ, RZ, R5 ;  /* 0x000000ffffbe7224 */ /* 0x002fc400078e0005 */
[----:B------:R-:W-:-:S05]  /*2f8d0*/  IMAD.MOV.U32 R191, RZ, RZ, R6 ;  /* 0x000000ffffbf7224 */ /* 0x000fca00078e0006 */
[----:B------:R1:W-:Y:S02]  /*2f8e0*/  LDGSTS.E [R188+0x7b00], desc[UR16][R190.64], P0 ;  /* 0x07b00000bebc7fae */ /* 0x0003e40008121850 */
[----:B-1----:R-:W-:Y:S02]  /*2f8f0*/  IMAD.MOV.U32 R190, RZ, RZ, R3 ;  /* 0x000000ffffbe7224 */ /* 0x002fe400078e0003 */
[----:B------:R-:W-:-:S05]  /*2f900*/  IMAD.MOV.U32 R191, RZ, RZ, R4 ;  /* 0x000000ffffbf7224 */ /* 0x000fca00078e0004 */
[----:B------:R1:W-:Y:S02]  /*2f910*/  LDGSTS.E [R188+0x7f00], desc[UR16][R190.64], P0 ;  /* 0x07f00000bebc7fae */ /* 0x0003e40008121850 */
[----:B-1----:R-:W1:Y:S02]  /*2f920*/  S2R R191, SR_TID.X ;  /* 0x0000000000bf7919 */ /* 0x002e640000002100 */
[----:B------:R4:W-:Y:S04]  /*2f930*/  STL [R1+0x7f0], R5 ;  /* 0x0007f00501007387 */ /* 0x0009e80000100800 */
[----:B------:R-:W-:Y:S04]  /*2f940*/  STL [R1+0x7ec], R6 ;  /* 0x0007ec0601007387 */ /* 0x000fe80000100800 */
[----:B------:R4:W-:Y:S04]  /*2f950*/  STL [R1+0x830], R3 ;  /* 0x0008300301007387 */ /* 0x0009e80000100800 */
[----:B------:R1:W-:Y:S04]  /*2f960*/  STL [R1+0x82c], R4 ;  /* 0x00082c0401007387 */ /* 0x0003e80000100800 */
[----:B----4-:R-:W4:Y:S04]  /*2f970*/  LDL.LU R5, [R1+0xf4] ;  /* 0x0000f40001057983 */ /* 0x010f280000300800 */
[----:B------:R-:W4:Y:S04]  /*2f980*/  LDL.LU R3, [R1+0xf8] ;  /* 0x0000f80001037983 */ /* 0x000f280000300800 */
[----:B------:R-:W4:Y:S01]  /*2f990*/  LDL.LU R6, [R1+0x134] ;  /* 0x0001340001067983 */ /* 0x000f220000300800 */
[----:B-1----:R-:W-:-:S03]  /*2f9a0*/  IMAD R191, R191, 0x100, R191 ;  /* 0x00000100bfbf7824 */ /* 0x002fc600078e02bf */
[----:B------:R-:W4:Y:S01]  /*2f9b0*/  LDL.LU R4, [R1+0x138] ;  /* 0x0001380001047983 */ /* 0x000f220000300800 */
        /* <DEDUP_REMOVED lines=35> */
[----:B------:R-:W-:-:S02]  /*2fbf0*/  IMAD.MOV.U32 R190, RZ, RZ, R4 ;  /* 0x000000ffffbe7224 */ /* 0x000fc400078e0004 */
[----:B------:R-:W-:Y:S01]  /*2fc00*/  IMAD.MOV.U32 R191, RZ, RZ, R6 ;  /* 0x000000ffffbf7224 */ /* 0x000fe200078e0006 */
[----:B------:R-:W4:Y:S04]  /*2fc10*/  LDL.LU R4, [R1+0x1f4] ;  /* 0x0001f40001047983 */ /* 0x000f280000300800 */
[----:B------:R-:W4:Y:S04]  /*2fc20*/  LDL.LU R6, [R1+0x234] ;  /* 0x0002340001067983 */ /* 0x000f280000300800 */
[----:B------:R1:W-:Y:S01]  /*2fc30*/  LDGSTS.E [R188+0xf80], desc[UR16][R190.64], P0 ;  /* 0x00f80000bebc7fae */ /* 0x0003e20008121850 */
[----:B------:R-:W-:-:S02]  /*2fc40*/  IADD3 R0, P1, R0, R187, RZ ;  /* 0x000000bb00007210 */ /* 0x000fc40007f3e0ff */
        /* <DEDUP_REMOVED lines=79> */
[----:B------:R-:W-:Y:S04]  /*30140*/  STL [R1+0x3b8], R7 ;  /* 0x0003b80701007387 */ /* 0x000fe80000100800 */
        /* <DEDUP_REMOVED lines=46> */
[----:B-1----:R-:W-:Y:S01]  /*30430*/  IMAD.MOV.U32 R190, RZ, RZ, R3 ;  /* 0x000000ffffbe7224 */ /* 0x002fe200078e0003 */
[----:B------:R-:W-:Y:S01]  /*30440*/  IADD3 R4, P2, R4, R187, RZ ;  /* 0x000000bb04047210 */ /* 0x000fe20007f5e0ff */
[----:B------:R-:W-:-:S04]  /*30450*/  IMAD.X R5, R5, 0x1, R186, P1 ;  /* 0x0000000105057824 */ /* 0x000fc800008e06ba */
[----:B------:R-:W-:Y:S02]  /*30460*/  IMAD.MOV.U32 R191, RZ, RZ, R5 ;  /* 0x000000ffffbf7224 */ /* 0x000fe400078e0005 */
[----:B------:R-:W-:-:S03]  /*30470*/  IMAD.X R6, R6, 0x1, R186, P2 ;  /* 0x0000000106067824 */ /* 0x000fc600010e06ba */
[----:B------:R1:W-:Y:S04]  /*30480*/  LDGSTS.E [R188+0x4b80], desc[UR16][R190.64], P0 ;  /* 0x04b80000bebc7fae */ /* 0x0003e80008121850 */
[----:B------:R-:W-:Y:S04]  /*30490*/  STL [R1+0x4f8], R3 ;  /* 0x0004f80301007387 */ /* 0x000fe80000100800 */
[----:B------:R4:W-:Y:S01]  /*304a0*/  STL [R1+0x4f4], R5 ;  /* 0x0004f40501007387 */ /* 0x0009e20000100800 */
[----:B-1----:R-:W-:Y:S02]  /*304b0*/  IMAD.MOV.U32 R190, RZ, RZ, R4 ;  /* 0x000000ffffbe7224 */ /* 0x002fe400078e0004 */
[----:B------:R-:W-:Y:S01]  /*304c0*/  IMAD.MOV.U32 R191, RZ, RZ, R6 ;  /* 0x000000ffffbf7224 */ /* 0x000fe200078e0006 */
[----:B------:R-:W-:Y:S04]  /*304d0*/  STL [R1+0x538], R4 ;  /* 0x0005380401007387 */ /* 0x000fe80000100800 */
[----:B----4-:R-:W4:Y:S04]  /*304e0*/  LDL.LU R5, [R1+0x5f8] ;  /* 0x0005f80001057983 */ /* 0x010f280000300800 */
[----:B------:R1:W-:Y:S04]  /*304f0*/  LDGSTS.E [R188+0x4f80], desc[UR16][R190.64], P0 ;  /* 0x04f80000bebc7fae */ /* 0x0003e80008121850 */
[----:B------:R1:W-:Y:S04]  /*30500*/  STL [R1+0x534], R6 ;  /* 0x0005340601007387 */ /* 0x0003e80000100800 */
[----:B------:R-:W4:Y:S04]  /*30510*/  LDL.LU R3, [R1+0x638] ;  /* 0x0006380001037983 */ /* 0x000f280000300800 */
[----:B-1----:R-:W5:Y:S04]  /*30520*/  LDL.LU R6, [R1+0xce4] ;  /* 0x000ce40001067983 */ /* 0x002f680000300800 */
[----:B------:R-:W4:Y:S01]  /*30530*/  LDL.LU R4, [R1+0x634] ;  /* 0x0006340001047983 */ /* 0x000f220000300800 */
[----:B--2---:R-:W-:-:S05]  /*30540*/  IADD3 R0, P1, R0, R187, RZ ;  /* 0x000000bb00007210 */ /* 0x004fca0007f3e0ff */
[----:B------:R-:W-:Y:S01]  /*30550*/  IMAD.MOV.U32 R190, RZ, RZ, R0 ;  /* 0x000000ffffbe7224 */ /* 0x000fe200078e0000 */
[----:B------:R-:W-:Y:S01]  /*30560*/  IADD3 R239, P2, R239, R187, RZ ;  /* 0x000000bbefef7210 */ /* 0x000fe20007f5e0ff */
[----:B------:R-:W-:Y:S01]  /*30570*/  STL [R1+0x578], R0 ;  /* 0x0005780001007387 */ /* 0x000fe20000100800 */
[----:B---3--:R-:W-:-:S04]  /*30580*/  IMAD.X R2, R2, 0x1, R186, P1 ;  /* 0x0000000102027824 */ /* 0x008fc800008e06ba */
[----:B------:R-:W-:Y:S02]  /*30590*/  IMAD.MOV.U32 R191, RZ, RZ, R2 ;  /* 0x000000ffffbf7224 */ /* 0x000fe400078e0002 */
[----:B------:R-:W-:Y:S01]  /*305a0*/  IMAD.X R7, R7, 0x1, R186, P2 ;  /* 0x0000000107077824 */ /* 0x000fe200010e06ba */
[----:B------:R1:W-:Y:S04]  /*305b0*/  STL [R1+0x574], R2 ;  /* 0x0005740201007387 */ /* 0x0003e80000100800 */
[----:B------:R2:W-:Y:S04]  /*305c0*/  LDGSTS.E [R188+0x5380], desc[UR16][R190.64], P0 ;  /* 0x05380000bebc7fae */ /* 0x0005e80008121850 */
[----:B------:R-:W-:Y:S04]  /*305d0*/  STL [R1+0x5b8], R239 ;  /* 0x0005b8ef01007387 */ /* 0x000fe80000100800 */
[----:B-1----:R-:W3:Y:S01]  /*305e0*/  LDL.LU R2, [R1+0x678] ;  /* 0x0006780001027983 */ /* 0x002ee20000300800 */
[----:B--2---:R-:W-:-:S02]  /*305f0*/  IMAD.MOV.U32 R190, RZ, RZ, R239 ;  /* 0x000000ffffbe7224 */ /* 0x004fc400078e00ef */
[----:B------:R-:W-:Y:S01]  /*30600*/  IMAD.MOV.U32 R191, RZ, RZ, R7 ;  /* 0x000000ffffbf7224 */ /* 0x000fe200078e0007 */
[----:B------:R1:W-:Y:S04]  /*30610*/  STL [R1+0x5b4], R7 ;  /* 0x0005b40701007387 */ /* 0x0003e80000100800 */
[----:B------:R-:W2:Y:S04]  /*30620*/  LDL.LU R0, [R1+0x6b8] ;  /* 0x0006b80001007983 */ /* 0x000ea80000300800 */
[----:B------:R4:W-:Y:S04]  /*30630*/  LDGSTS.E [R188+0x5780], desc[UR16][R190.64], P0 ;  /* 0x05780000bebc7fae */ /* 0x0009e80008121850 */
[----:B-1----:R-:W5:Y:S04]  /*30640*/  LDL.LU R7, [R1+0xce0] ;  /* 0x000ce00001077983 */ /* 0x002f680000300800 */
[----:B------:R-:W2:Y:S04]  /*30650*/  LDL.LU R239, [R1+0x6b4] ;  /* 0x0006b40001ef7983 */ /* 0x000ea80000300800 */
[----:B------:R-:W3:Y:S01]  /*30660*/  LDL.LU R191, [R1+0x5f4] ;  /* 0x0005f40001bf7983 */ /* 0x000ee20000300800 */
[----:B----4-:R-:W-:-:S05]  /*30670*/  IADD3 R5, P1, R5, R187, RZ ;  /* 0x000000bb05057210 */ /* 0x010fca0007f3e0ff */
[----:B------:R-:W-:Y:S01]  /*30680*/  IMAD.MOV.U32 R190, RZ, RZ, R5 ;  /* 0x000000ffffbe7224 */ /* 0x000fe200078e0005 */
[----:B------:R-:W-:Y:S01]  /*30690*/  IADD3 R3, P2, R3, R187, RZ ;  /* 0x000000bb03037210 */ /* 0x000fe20007f5e0ff */
[----:B------:R1:W-:Y:S04]  /*306a0*/  STL [R1+0x5f8], R5 ;  /* 0x0005f80501007387 */ /* 0x0003e80000100800 */
[--C-:B------:R-:W-:Y:S02]  /*306b0*/  IMAD.X R4, R4, 0x1, R186.reuse, P2 ;  /* 0x0000000104047824 */ /* 0x100fe400010e06ba */
[----:B---3--:R-:W-:-:S05]  /*306c0*/  IMAD.X R191, R191, 0x1, R186, P1 ;  /* 0x00000001bfbf7824 */ /* 0x008fca00008e06ba */
[----:B------:R3:W-:Y:S04]  /*306d0*/  STL [R1+0x5f4], R191 ;  /* 0x0005f4bf01007387 */ /* 0x0007e80000100800 */
[----:B------:R4:W-:Y:S04]  /*306e0*/  LDGSTS.E [R188+0x5b80], desc[UR16][R190.64], P0 ;  /* 0x05b80000bebc7fae */ /* 0x0009e80008121850 */
[----:B------:R-:W-:Y:S04]  /*306f0*/  STL [R1+0x638], R3 ;  /* 0x0006380301007387 */ /* 0x000fe80000100800 */
[----:B-1----:R-:W2:Y:S01]  /*30700*/  LDL.LU R5, [R1+0x738] ;  /* 0x0007380001057983 */ /* 0x002ea20000300800 */
[----:B----4-:R-:W-:-:S02]  /*30710*/  IMAD.MOV.U32 R190, RZ, RZ, R3 ;  /* 0x000000ffffbe7224 */ /* 0x010fc400078e0003 */
[----:B---3--:R-:W-:Y:S01]  /*30720*/  IMAD.MOV.U32 R191, RZ, RZ, R4 ;  /* 0x000000ffffbf7224 */ /* 0x008fe200078e0004 */
[----:B------:R1:W-:Y:S04]  /*30730*/  STL [R1+0x634], R4 ;  /* 0x0006340401007387 */ /* 0x0003e80000100800 */
[----:B------:R3:W-:Y:S04]  /*30740*/  LDGSTS.E [R188+0x5f80], desc[UR16][R190.64], P0 ;  /* 0x05f80000bebc7fae */ /* 0x0007e80008121850 */
[----:B-1----:R-:W4:Y:S04]  /*30750*/  LDL.LU R4, [R1+0x734] ;  /* 0x0007340001047983 */ /* 0x002f280000300800 */
[----:B------:R-:W4:Y:S04]  /*30760*/  LDL.LU R3, [R1+0x7b8] ;  /* 0x0007b80001037983 */ /* 0x000f280000300800 */
[----:B------:R-:W4:Y:S01]  /*30770*/  LDL.LU R191, [R1+0x674] ;  /* 0x0006740001bf7983 */ /* 0x000f220000300800 */
[----:B------:R-:W-:-:S02]  /*30780*/  IADD3 R2, P1, R2, R187, RZ ;  /* 0x000000bb02027210 */ /* 0x000fc40007f3e0ff */
[----:B--2---:R-:W-:-:S03]  /*30790*/  IADD3 R0, P2, R0, R187, RZ ;  /* 0x000000bb00007210 */ /* 0x004fc60007f5e0ff */
[----:B---3--:R-:W-:Y:S02]  /*307a0*/  IMAD.MOV.U32 R190, RZ, RZ, R2 ;  /* 0x000000ffffbe7224 */ /* 0x008fe400078e0002 */
[--C-:B------:R-:W-:Y:S01]  /*307b0*/  IMAD.X R239, R239, 0x1, R186.reuse, P2 ;  /* 0x00000001efef7824 */ /* 0x100fe200010e06ba */
[----:B------:R1:W-:Y:S01]  /*307c0*/  STL [R1+0x678], R2 ;  /* 0x0006780201007387 */ /* 0x0003e20000100800 */
[----:B----4-:R-:W-:-:S05]  /*307d0*/  IMAD.X R191, R191, 0x1, R186, P1 ;  /* 0x00000001bfbf7824 */ /* 0x010fca00008e06ba */
[----:B------:R2:W-:Y:S04]  /*307e0*/  STL [R1+0x674], R191 ;  /* 0x000674bf01007387 */ /* 0x0005e80000100800 */
[----:B------:R3:W-:Y:S04]  /*307f0*/  LDGSTS.E [R188+0x6380], desc[UR16][R190.64], P0 ;  /* 0x06380000bebc7fae */ /* 0x0007e80008121850 */
[----:B------:R4:W-:Y:S04]  /*30800*/  STL [R1+0x6b8], R0 ;  /* 0x0006b80001007387 */ /* 0x0009e80000100800 */
[----:B-1----:R-:W4:Y:S01]  /*30810*/  LDL.LU R2, [R1+0x7b4] ;  /* 0x0007b40001027983 */ /* 0x002f220000300800 */
[----:B---3--:R-:W-:-:S02]  /*30820*/  IMAD.MOV.U32 R190, RZ, RZ, R0 ;  /* 0x000000ffffbe7224 */ /* 0x008fc400078e0000 */
[----:B--2---:R-:W-:Y:S01]  /*30830*/  IMAD.MOV.U32 R191, RZ, RZ, R239 ;  /* 0x000000ffffbf7224 */ /* 0x004fe200078e00ef */
[----:B------:R1:W-:Y:S04]  /*30840*/  STL [R1+0x6b4], R239 ;  /* 0x0006b4ef01007387 */ /* 0x0003e80000100800 */
[----:B----4-:R-:W2:Y:S04]  /*30850*/  LDL.LU R0, [R1+0x834] ;  /* 0x0008340001007983 */ /* 0x010ea80000300800 */
[----:B------:R3:W-:Y:S04]  /*30860*/  LDGSTS.E [R188+0x6780], desc[UR16][R190.64], P0 ;  /* 0x06780000bebc7fae */ /* 0x0007e80008121850 */
[----:B-1----:R-:W4:Y:S04]  /*30870*/  LDL.LU R239, [R1+0x838] ;  /* 0x0008380001ef7983 */ /* 0x002f280000300800 */
[----:B------:R-:W2:Y:S04]  /*30880*/  LDL.LU R190, [R1+0x6f4] ;  /* 0x0006f40001be7983 */ /* 0x000ea80000300800 */
[----:B------:R-:W3:Y:S01]  /*30890*/  LDL.LU R191, [R1+0x6f8] ;  /* 0x0006f80001bf7983 */ /* 0x000ee20000300800 */
[----:B------:R-:W-:-:S05]  /*308a0*/  IADD3 R5, P2, R5, R187, RZ ;  /* 0x000000bb05057210 */ /* 0x000fca0007f5e0ff */
[----:B------:R-:W-:Y:S01]  /*308b0*/  IMAD.X R4, R4, 0x1, R186, P2 ;  /* 0x0000000104047824 */ /* 0x000fe200010e06ba */
[----:B---3--:R-:W-:-:S05]  /*308c0*/  IADD3 R191, P1, R191, R187, RZ ;  /* 0x000000bbbfbf7210 */ /* 0x008fca0007f3e0ff */
[----:B--2---:R-:W-:Y:S01]  /*308d0*/  IMAD.X R190, R190, 0x1, R186, P1 ;  /* 0x00000001bebe7824 */ /* 0x004fe200008e06ba */
[----:B------:R1:W-:Y:S04]  /*308e0*/  STL [R1+0x6f8], R191 ;  /* 0x0006f8bf01007387 */ /* 0x0003e80000100800 */
[----:B------:R2:W-:Y:S01]  /*308f0*/  STL [R1+0x6f4], R190 ;  /* 0x0006f4be01007387 */ /* 0x0005e20000100800 */
[----:B-1----:R-:W-:-:S04]  /*30900*/  LOP3.LUT R191, R191, R190, RZ, 0x3c, !PT ;  /* 0x000000bebfbf7212 */ /* 0x002fc800078e3cff */
[----:B--2---:R-:W-:-:S04]  /*30910*/  LOP3.LUT R190, R191, R190, RZ, 0x3c, !PT ;  /* 0x000000bebfbe7212 */ /* 0x004fc800078e3cff */
[----:B------:R-:W-:Y:S01]  /*30920*/  LOP3.LUT R191, R191, R190, RZ, 0x3c, !PT ;  /* 0x000000bebfbf7212 */ /* 0x000fe200078e3cff */
[----:B------:R-:W-:Y:S04]  /*30930*/  STL [R1+0x738], R5 ;  /* 0x0007380501007387 */ /* 0x000fe80000100800 */
[----:B------:R1:W-:Y:S04]  /*30940*/  LDGSTS.E [R188+0x6b80], desc[UR16][R190.64], P0 ;  /* 0x06b80000bebc7fae */ /* 0x0003e80008121850 */
[----:B------:R2:W-:Y:S01]  /*30950*/  STL [R1+0x734], R4 ;  /* 0x0007340401007387 */ /* 0x0005e20000100800 */
[----:B-1----:R-:W-:-:S02]  /*30960*/  IMAD.MOV.U32 R190, RZ, RZ, R5 ;  /* 0x000000ffffbe7224 */ /* 0x002fc400078e0005 */
[----:B------:R-:W-:Y:S02]  /*30970*/  IMAD.MOV.U32 R191, RZ, RZ, R4 ;  /* 0x000000ffffbf7224 */ /* 0x000fe400078e0004 */
[----:B--2---:R-:W5:Y:S04]  /*30980*/  LDL.LU R4, [R1+0xcdc] ;  /* 0x000cdc0001047983 */ /* 0x004f680000300800 */
[----:B------:R-:W5:Y:S04]  /*30990*/  LDL.LU R5, [R1+0xcd8] ;  /* 0x000cd80001057983 */ /* 0x000f680000300800 */
[----:B------:R1:W-:Y:S04]  /*309a0*/  LDGSTS.E [R188+0x6f80], desc[UR16][R190.64], P0 ;  /* 0x06f80000bebc7fae */ /* 0x0003e80008121850 */
[----:B------:R-:W2:Y:S04]  /*309b0*/  LDL.LU R190, [R1+0x774] ;  /* 0x0007740001be7983 */ /* 0x000ea80000300800 */
[----:B------:R-:W1:Y:S01]  /*309c0*/  LDL.LU R191, [R1+0x778] ;  /* 0x0007780001bf7983 */ /* 0x000e620000300800 */
[----:B------:R-:W-:-:S05]  /*309d0*/  IADD3 R3, P2, R3, R187, RZ ;  /* 0x000000bb03037210 */ /* 0x000fca0007f5e0ff */
[----:B------:R-:W-:Y:S01]  /*309e0*/  IMAD.X R2, R2, 0x1, R186, P2 ;  /* 0x0000000102027824 */ /* 0x000fe200010e06ba */
[----:B-1----:R-:W-:-:S05]  /*309f0*/  IADD3 R191, P1, R191, R187, RZ ;  /* 0x000000bbbfbf7210 */ /* 0x002fca0007f3e0ff */
        /* <DEDUP_REMOVED lines=10> */
[----:B------:R-:W-:Y:S01]  /*30aa0*/  IMAD.MOV.U32 R191, RZ, RZ, R2 ;  /* 0x000000ffffbf7224 */ /* 0x000fe200078e0002 */
[----:B----4-:R-:W-:Y:S01]  /*30ab0*/  IADD3 R239, P2, R239, R187, RZ ;  /* 0x000000bbefef7210 */ /* 0x010fe20007f5e0ff */
[----:B--2---:R-:W5:Y:S01]  /*30ac0*/  LDL.LU R2, [R1+0xcd4] ;  /* 0x000cd40001027983 */ /* 0x004f620000300800 */
[----:B------:R-:W1:Y:S03]  /*30ad0*/  LDC R3, c[0x0][0x230] ;  /* 0x00008c00ff037b82 */ /* 0x000e660000000800 */
[----:B------:R2:W-:Y:S04]  /*30ae0*/  LDGSTS.E [R188+0x7780], desc[UR16][R190.64], P0 ;  /* 0x07780000bebc7fae */ /* 0x0005e80008121850 */
[----:B------:R-:W3:Y:S04]  /*30af0*/  LDL.LU R190, [R1+0x7f4] ;  /* 0x0007f40001be7983 */ /* 0x000ee80000300800 */
[----:B------:R-:W2:Y:S01]  /*30b00*/  LDL.LU R191, [R1+0x7f8] ;  /* 0x0007f80001bf7983 */ /* 0x000ea20000300800 */
[----:B------:R-:W-:-:S02]  /*30b10*/  IMAD.X R0, R0, 0x1, R186, P2 ;  /* 0x0000000100007824 */ /* 0x000fc400010e06ba */
[----:B-1----:R-:W-:Y:S01]  /*30b20*/  VIADD R3, R3, 0x7f ;  /* 0x0000007f03037836 */ /* 0x002fe20000000000 */
[----:B--2---:R-:W-:-:S05]  /*30b30*/  IADD3 R191, P1, R191, R187, RZ ;  /* 0x000000bbbfbf7210 */ /* 0x004fca0007f3e0ff */
[----:B---3--:R-:W-:Y:S01]  /*30b40*/  IMAD.X R190, R190, 0x1, R186, P1 ;  /* 0x00000001bebe7824 */ /* 0x008fe200008e06ba */
        /* <DEDUP_REMOVED lines=8> */
[----:B-1----:R-:W-:-:S03]  /*30bd0*/  IMAD.MOV.U32 R191, RZ, RZ, R0 ;  /* 0x000000ffffbf7224 */ /* 0x002fc600078e0000 */
[----:B--2---:R1:W5:Y:S01]  /*30be0*/  LDL.LU R0, [R1+0xcd0] ;  /* 0x000cd00001007983 */ /* 0x0043620000300800 */
[----:B------:R-:W-:Y:S01]  /*30bf0*/  IMAD.MOV.U32 R190, RZ, RZ, R239 ;  /* 0x000000ffffbe7224 */ /* 0x000fe200078e00ef */
[----:B------:R-:W-:-:S04]  /*30c00*/  SHF.R.S32.HI R239, RZ, 0x1f, R3 ;  /* 0x0000001fffef7819 */ /* 0x000fc80000011403 */
[----:B------:R-:W-:Y:S01]  /*30c10*/  LEA.HI R239, R239, R3, RZ, 0x7 ;  /* 0x00000003efef7211 */ /* 0x000fe200078f38ff */
[----:B------:R-:W-:Y:S01]  /*30c20*/  UIADD3 UR4, UR4, 0x1, URZ ;  /* 0x0000000104047890 */ /* 0x000fe2000fffe03f */
[----:B------:R-:W2:Y:S02]  /*30c30*/  S2R R3, SR_TID.X ;  /* 0x0000000000037919 */ /* 0x000ea40000002100 */
[----:B------:R-:W-:Y:S01]  /*30c40*/  SHF.R.S32.HI R239, RZ, 0x7, R239 ;  /* 0x00000007ffef7819 */ /* 0x000fe200000114ef */
[----:B------:R1:W-:Y:S03]  /*30c50*/  LDGSTS.E [R188+0x7f80], desc[UR16][R190.64], P0 ;  /* 0x07f80000bebc7fae */ /* 0x0003e60008121850 */
[----:B------:R-:W-:Y:S01]  /*30c60*/  ISETP.NE.U32.AND P0, PT, R239, UR4, PT ;  /* 0x00000004ef007c0c */ /* 0x000fe2000bf05070 */
[----:B------:R-:W0:Y:S01]  /*30c70*/  LDGDEPBAR ;  /* 0x00000000000079af */ /* 0x000e220000000000 */
[----:B--2---:R-:W-:-:S04]  /*30c80*/  SHF.R.U32.HI R3, RZ, 0x6, R3 ;  /* 0x00000006ff037819 */ /* 0x004fc80000011603 */
[----:B------:R-:W-:-:S07]  /*30c90*/  SGXT.U32 R3, R3, 0x1 ;  /* 0x000000010303781a */ /* 0x000fce0000000000 */
[----:B-1----:R-:W-:Y:S05]  /*30ca0*/  @P0 BRA `(.L_x_1) ;  /* 0xffffff3000e40947 */ /* 0x002fea000383ffff */
.L_x_0:
[----:B-----5:R-:W1:Y:S01]  /*30cb0*/  S2R R5, SR_TID.X ;  /* 0x0000000000057919 */ /* 0x020e620000002100 */
[C-C-:B------:R-:W-:Y:S01]  /*30cc0*/  LOP3.LUT R197, R0.reuse, 0xee, R3.reuse, 0xfe, !PT ;  /* 0x000000ee00c57812 */ /* 0x140fe200078efe03 */
[----:B------:R-:W-:Y:S01]  /*30cd0*/  ULDC UR4, c[0x0][0x22c] ;  /* 0x00008b0000047ab9 */ /* 0x000fe20000000800 */
[C---:B------:R-:W-:Y:S01]  /*30ce0*/  LOP3.LUT R161, R0.reuse, R3, RZ, 0xfc, !PT ;  /* 0x0000000300a17212 */ /* 0x040fe200078efcff */
[----:B------:R-:W-:Y:S01]  /*30cf0*/  ULDC UR5, c[0x0][0x22c] ;  /* 0x00008b0000057ab9 */ /* 0x000fe20000000800 */
[C-C-:B------:R-:W-:Y:S02]  /*30d00*/  LOP3.LUT R155, R0.reuse, 0x4, R3.reuse, 0xfe, !PT ;  /* 0x00000004009b7812 */ /* 0x140fe400078efe03 */
[C-C-:B------:R-:W-:Y:S02]  /*30d10*/  LOP3.LUT R159, R0.reuse, 0x6, R3.reuse, 0xfe, !PT ;  /* 0x00000006009f7812 */ /* 0x140fe400078efe03 */
[C-C-:B------:R-:W-:Y:S02]  /*30d20*/  LOP3.LUT R158, R0.reuse, 0x8, R3.reuse, 0xfe, !PT ;  /* 0x00000008009e7812 */ /* 0x140fe400078efe03 */
[----:B------:R-:W-:-:S02]  /*30d30*/  LOP3.LUT R157, R0, 0xa, R3, 0xfe, !PT ;  /* 0x0000000a009d7812 */ /* 0x000fc400078efe03 */
[C-C-:B------:R-:W-:Y:S02]  /*30d40*/  LOP3.LUT R156, R0.reuse, 0xc, R3.reuse, 0xfe, !PT ;  /* 0x0000000c009c7812 */ /* 0x140fe400078efe03 */
[C-C-:B------:R-:W-:Y:S02]  /*30d50*/  LOP3.LUT R154, R0.reuse, 0xe, R3.reuse, 0xfe, !PT ;  /* 0x0000000e009a7812 */ /* 0x140fe400078efe03 */
[C-C-:B------:R-:W-:Y:S02]  /*30d60*/  LOP3.LUT R153, R0.reuse, 0x10, R3.reuse, 0xfe, !PT ;  /* 0x0000001000997812 */ /* 0x140fe400078efe03 */
[C-C-:B------:R-:W-:Y:S02]  /*30d70*/  LOP3.LUT R152, R0.reuse, 0x12, R3.reuse, 0xfe, !PT ;  /* 0x0000001200987812 */ /* 0x140fe400078efe03 */
[C-C-:B------:R-:W-:Y:S02]  /*30d80*/  LOP3.LUT R23, R0.reuse, 0x14, R3.reuse, 0xfe, !PT ;  /* 0x0000001400177812 */ /* 0x140fe400078efe03 */
[----:B------:R-:W-:-:S02]  /*30d90*/  LOP3.LUT R22, R0, 0x16, R3, 0xfe, !PT ;  /* 0x0000001600167812 */ /* 0x000fc400078efe03 */
[C-C-:B------:R-:W-:Y:S02]  /*30da0*/  LOP3.LUT R21, R0.reuse, 0x18, R3.reuse, 0xfe, !PT ;  /* 0x0000001800157812 */ /* 0x140fe400078efe03 */
[C-C-:B------:R-:W-:Y:S02]  /*30db0*/  LOP3.LUT R20, R0.reuse, 0x1a, R3.reuse, 0xfe, !PT ;  /* 0x0000001a00147812 */ /* 0x140fe400078efe03 */
[C-C-:B------:R-:W-:Y:S02]  /*30dc0*/  LOP3.LUT R19, R0.reuse, 0x1c, R3.reuse, 0xfe, !PT ;  /* 0x0000001c00137812 */ /* 0x140fe400078efe03 */
[C-C-:B------:R-:W-:Y:S01]  /*30dd0*/  LOP3.LUT R18, R0.reuse, 0x1e, R3.reuse, 0xfe, !PT ;  /* 0x0000001e00127812 */ /* 0x140fe200078efe03 */
[C---:B-1----:R-:W-:Y:S01]  /*30de0*/  IMAD.SHL.U32 R4, R5.reuse, 0x80, RZ ;  /* 0x0000008005047824 */ /* 0x042fe200078e00ff */
[C-C-:B------:R-:W-:Y:S01]  /*30df0*/  LOP3.LUT R17, R0.reuse, 0x20, R3.reuse, 0xfe, !PT ;  /* 0x0000002000117812 */ /* 0x140fe200078efe03 */
[C---:B------:R-:W-:Y:S01]  /*30e00*/  IMAD.SHL.U32 R2, R5.reuse, 0x8, RZ ;  /* 0x0000000805027824 */ /* 0x040fe200078e00ff */
[----:B------:R-:W-:Y:S01]  /*30e10*/  LOP3.LUT R16, R0, 0x22, R3, 0xfe, !PT ;  /* 0x0000002200107812 */ /* 0x000fe200078efe03 */
[----:B------:R-:W-:Y:S01]  /*30e20*/  IMAD.SHL.U32 R249, R5, 0x10, RZ ;  /* 0x0000001005f97824 */ /* 0x000fe200078e00ff */
[----:B------:R-:W-:-:S02]  /*30e30*/  LOP3.LUT R217, R4, 0x400, RZ, 0xc0, !PT ;  /* 0x0000040004d97812 */ /* 0x000fc400078ec0ff */
[--C-:B------:R-:W-:Y:S02]  /*30e40*/  LOP3.LUT R4, R0, 0xfe, R3.reuse, 0xfe, !PT ;  /* 0x000000fe00047812 */ /* 0x100fe400078efe03 */
[----:B------:R-:W-:Y:S02]  /*30e50*/  LOP3.LUT R2, R2, 0x380, RZ, 0xc0, !PT ;  /* 0x0000038002027812 */ /* 0x000fe400078ec0ff */
[----:B------:R-:W-:Y:S01]  /*30e60*/  LOP3.LUT R15, R0, 0x24, R3, 0xfe, !PT ;  /* 0x00000024000f7812 */ /* 0x000fe200078efe03 */
[----:B------:R-:W-:Y:S01]  /*30e70*/  STL [R1+0x1c], R4 ;  /* 0x00001c0401007387 */ /* 0x000fe20000100800 */
[----:B------:R-:W-:Y:S02]  /*30e80*/  IADD3 R217, R2, UR7, R217 ;  /* 0x0000000702d97c10 */ /* 0x000fe4000fffe0d9 */
[C-C-:B------:R-:W-:Y:S01]  /*30e90*/  LOP3.LUT R2, R0.reuse, 0x2, R3.reuse, 0xfe, !PT ;  /* 0x0000000200027812 */ /* 0x140fe200078efe03 */
[----:B------:R1:W-:Y:S01]  /*30ea0*/  STL [R1], R197 ;  /* 0x000000c501007387 */ /* 0x0003e20000100800 */
[----:B------:R-:W-:-:S02]  /*30eb0*/  LOP3.LUT R14, R0, 0x26, R3, 0xfe, !PT ;  /* 0x00000026000e7812 */ /* 0x000fc400078efe03 */
[C-C-:B------:R-:W-:Y:S02]  /*30ec0*/  LOP3.LUT R13, R0.reuse, 0x28, R3.reuse, 0xfe, !PT ;  /* 0x00000028000d7812 */ /* 0x140fe400078efe03 */
[C-C-:B------:R-:W-:Y:S02]  /*30ed0*/  LOP3.LUT R12, R0.reuse, 0x2a, R3.reuse, 0xfe, !PT ;  /* 0x0000002a000c7812 */ /* 0x140fe400078efe03 */
[C-C-:B------:R-:W-:Y:S02]  /*30ee0*/  LOP3.LUT R11, R0.reuse, 0x2c, R3.reuse, 0xfe, !PT ;  /* 0x0000002c000b7812 */ /* 0x140fe400078efe03 */
[C-C-:B------:R-:W-:Y:S02]  /*30ef0*/  LOP3.LUT R10, R0.reuse, 0x2e, R3.reuse, 0xfe, !PT ;  /* 0x0000002e000a7812 */ /* 0x140fe400078efe03 */
[C-C-:B-1----:R-:W-:Y:S02]  /*30f00*/  LOP3.LUT R197, R0.reuse, 0xf0, R3.reuse, 0xfe, !PT ;  /* 0x000000f000c57812 */ /* 0x142fe400078efe03 */
[----:B------:R-:W-:-:S02]  /*30f10*/  LOP3.LUT R9, R0, 0x30, R3, 0xfe, !PT ;  /* 0x0000003000097812 */ /* 0x000fc400078efe03 */
[C-C-:B------:R-:W-:Y:S01]  /*30f20*/  LOP3.LUT R8, R0.reuse, 0x32, R3.reuse, 0xfe, !PT ;  /* 0x0000003200087812 */ /* 0x140fe200078efe03 */
[----:B------:R1:W-:Y:S01]  /*30f30*/  STL [R1+0x4], R197 ;  /* 0x000004c501007387 */ /* 0x0003e20000100800 */
[C-C-:B------:R-:W-:Y:S02]  /*30f40*/  LOP3.LUT R7, R0.reuse, 0x34, R3.reuse, 0xfe, !PT ;  /* 0x0000003400077812 */ /* 0x140fe400078efe03 */
[C-C-:B------:R-:W-:Y:S02]  /*30f50*/  LOP3.LUT R6, R0.reuse, 0x36, R3.reuse, 0xfe, !PT ;  /* 0x0000003600067812 */ /* 0x140fe400078efe03 */
[C-C-:B------:R-:W-:Y:S02]  /*30f60*/  LOP3.LUT R5, R0.reuse, 0x38, R3.reuse, 0xfe, !PT ;  /* 0x0000003800057812 */ /* 0x140fe400078efe03 */
[C-C-:B------:R-:W-:Y:S02]  /*30f70*/  LOP3.LUT R4, R0.reuse, 0x3a, R3.reuse, 0xfe, !PT ;  /* 0x0000003a00047812 */ /* 0x140fe400078efe03 */
[----:B------:R-:W-:-:S02]  /*30f80*/  LOP3.LUT R160, R0, 0x3c, R3, 0xfe, !PT ;  /* 0x0000003c00a07812 */ /* 0x000fc400078efe03 */
[C-C-:B-1----:R-:W-:Y:S02]  /*30f90*/  LOP3.LUT R197, R0.reuse, 0xf2, R3.reuse, 0xfe, !PT ;  /* 0x000000f200c57812 */ /* 0x142fe400078efe03 */
[C-C-:B------:R-:W-:Y:S02]  /*30fa0*/  LOP3.LUT R162, R0.reuse, 0x3e, R3.reuse, 0xfe, !PT ;  /* 0x0000003e00a27812 */ /* 0x140fe400078efe03 */
[C-C-:B------:R-:W-:Y:S01]  /*30fb0*/  LOP3.LUT R163, R0.reuse, 0x40, R3.reuse, 0xfe, !PT ;  /* 0x0000004000a37812 */ /* 0x140fe200078efe03 */
[----:B------:R1:W-:Y:S01]  /*30fc0*/  STL [R1+0x8], R197 ;  /* 0x000008c501007387 */ /* 0x0003e20000100800 */
[C-C-:B------:R-:W-:Y:S02]  /*30fd0*/  LOP3.LUT R164, R0.reuse, 0x42, R3.reuse, 0xfe, !PT ;  /* 0x0000004200a47812 */ /* 0x140fe400078efe03 */
[C-C-:B------:R-:W-:Y:S02]  /*30fe0*/  LOP3.LUT R165, R0.reuse, 0x44, R3.reuse, 0xfe, !PT ;  /* 0x0000004400a57812 */ /* 0x140fe400078efe03 */
[----:B------:R-:W-:-:S02]  /*30ff0*/  LOP3.LUT R166, R0, 0x46, R3, 0xfe, !PT ;  /* 0x0000004600a67812 */ /* 0x000fc400078efe03 */
[C-C-:B------:R-:W-:Y:S02]  /*31000*/  LOP3.LUT R167, R0.reuse, 0x48, R3.reuse, 0xfe, !PT ;  /* 0x0000004800a77812 */ /* 0x140fe400078efe03 */
[C-C-:B------:R-:W-:Y:S02]  /*31010*/  LOP3.LUT R168, R0.reuse, 0x4a, R3.reuse, 0xfe, !PT ;  /* 0x0000004a00a87812 */ /* 0x140fe400078efe03 */
[C-C-:B-1----:R-:W-:Y:S02]  /*31020*/  LOP3.LUT R197, R0.reuse, 0xf4, R3.reuse, 0xfe, !PT ;  /* 0x000000f400c57812 */ /* 0x142fe400078efe03 */
[C-C-:B------:R-:W-:Y:S02]  /*31030*/  LOP3.LUT R169, R0.reuse, 0x4c, R3.reuse, 0xfe, !PT ;  /* 0x0000004c00a97812 */ /* 0x140fe400078efe03 */
[C-C-:B------:R-:W-:Y:S01]  /*31040*/  LOP3.LUT R170, R0.reuse, 0x4e, R3.reuse, 0xfe, !PT ;  /* 0x0000004e00aa7812 */ /* 0x140fe200078efe03 */
[----:B------:R1:W-:Y:S01]  /*31050*/  STL [R1+0xc], R197 ;  /* 0x00000cc501007387 */ /* 0x0003e20000100800 */
        /* <DEDUP_REMOVED lines=85> */
[----:B-1----:R-:W-:Y:S02]  /*315b0*/  LOP3.LUT R197, R0, 0xfc, R3, 0xfe, !PT ;  /* 0x000000fc00c57812 */ /* 0x002fe400078efe03 */
[----:B------:R-:W2:Y:S01]  /*315c0*/  LDL.LU R0, [R1+0xb90] ;  /* 0x000b900001007983 */ /* 0x000ea20000300800 */
[----:B------:R-:W-:Y:S02]  /*315d0*/  WARPGROUP.DEPBAR.LE gsb0, 0x0 ;  /* 0x00008000000079c5 */ /* 0x000fe40000010000 */
[----:B------:R-:W-:-:S04]  /*315e0*/  DEPBAR.LE SB0, 0x0 ;  /* 0x000080000000791a */ /* 0x000fc80000000000 */
[----:B------:R-:W2:Y:S01]  /*315f0*/  LDL.LU R3, [R1+0xb98] ;  /* 0x000b980001037983 */ /* 0x000ea20000300800 */
[----:B------:R-:W-:Y:S01]  /*31600*/  LOP3.LUT R249, R249, 0x70, RZ, 0xc0, !PT ;  /* 0x00000070f9f97812 */ /* 0x000fe200078ec0ff */
[----:B------:R-:W-:Y:S01]  /*31610*/  BAR.SYNC.DEFER_BLOCKING 0x0 ;  /* 0x0000000000007b1d */ /* 0x000fe20000010000 */
[----:B--2---:R-:W-:-:S03]  /*31620*/  ISETP.GE.AND P0, PT, R3, R0, PT ;  /* 0x000000000300720c */ /* 0x004fc60003f06270 */
[----:B------:R-:W-:Y:S02]  /*31630*/  IMAD.IADD R0, R249, 0x1, R217 ;  /* 0x00000001f9007824 */ /* 0x000fe400078e02d9 */
[----:B------:R-:W1:Y:S03]  /*31640*/  S2R R217, SR_TID.X ;  /* 0x0000000000d97919 */ /* 0x000e660000002100 */
[----:B------:R-:W-:Y:S01]  /*31650*/  STSM.16.M88.4 [R0], R24 ;  /* 0x0000001800007844 */ /* 0x000fe20000000200 */
[----:B------:R-:W-:Y:S01]  /*31660*/  BAR.SYNC.DEFER_BLOCKING 0x0 ;  /* 0x0000000000007b1d */ /* 0x000fe20000010000 */
[----:B------:R-:W-:Y:S02]  /*31670*/  ISETP.LT.AND P3, PT, R196, UR4, !P0 ;  /* 0x00000004c4007c0c */ /* 0x000fe4000c761270 */
[----:B------:R-:W-:-:S05]  /*31680*/  ISETP.LT.AND P2, PT, R209, UR5, !P0 ;  /* 0x00000005d1007c0c */ /* 0x000fca000c741270 */
[----:B------:R-:W2:Y:S01]  /*31690*/  LDC R209, c[0x0][0x248] ;  /* 0x00009200ffd17b82 */ /* 0x000ea20000000800 */
[----:B------:R-:W-:Y:S01]  /*316a0*/  ULDC UR4, c[0x0][0x244] ;  /* 0x0000910000047ab9 */ /* 0x000fe20000000800 */
[----:B-1----:R-:W-:-:S04]  /*316b0*/  LOP3.LUT R217, R217, 0x7f, RZ, 0xc0, !PT ;  /* 0x0000007fd9d97812 */ /* 0x002fc800078ec0ff */
[----:B------:R-:W-:Y:S01]  /*316c0*/  LEA R196, R217, UR7, 0x4 ;  /* 0x00000007d9c47c11 */ /* 0x000fe2000f8e20ff */
[----:B------:R-:W-:Y:S01]  /*316d0*/  IMAD R249, R3, UR4, RZ ;  /* 0x0000000403f97c24 */ /* 0x000fe2000f8e02ff */
[----:B------:R-:W-:-:S03]  /*316e0*/  ULDC.64 UR6, c[0x0][0x220] ;  /* 0x0000880000067ab9 */ /* 0x000fc60000000a00 */
[----:B------:R-:W1:Y:S01]  /*316f0*/  LDS.128 R24, [R196] ;  /* 0x00000000c4187984 */ /* 0x000e620000000c00 */
[C---:B--2---:R-:W-:Y:S01]  /*31700*/  IMAD R3, R161.reuse, R209, RZ ;  /* 0x000000d1a1037224 */ /* 0x044fe200078e02ff */
[----:B------:R-:W-:Y:S01]  /*31710*/  BAR.SYNC.DEFER_BLOCKING 0x0 ;  /* 0x0000000000007b1d */ /* 0x000fe20000010000 */
[----:B------:R-:W-:-:S05]  /*31720*/  ISETP.LT.AND P4, PT, R161, UR15, !P0 ;  /* 0x0000000fa1007c0c */ /* 0x000fca000c781270 */
[----:B------:R-:W-:Y:S01]  /*31730*/  ULDC UR4, c[0x0][0x22c] ;  /* 0x00008b0000047ab9 */ /* 0x000fe20000000800 */
[----:B------:R-:W-:Y:S01]  /*31740*/  STSM.16.M88.4 [R0], R28 ;  /* 0x0000001c00007844 */ /* 0x000fe20000000200 */
[----:B------:R-:W-:Y:S06]  /*31750*/  BAR.SYNC.DEFER_BLOCKING 0x0 ;  /* 0x0000000000007b1d */ /* 0x000fec0000010000 */
[----:B------:R-:W2:Y:S02]  /*31760*/  LDS.128 R28, [R196] ;  /* 0x00000000c41c7984 */ /* 0x000ea40000000c00 */
[----:B------:R-:W-:Y:S06]  /*31770*/  BAR.SYNC.DEFER_BLOCKING 0x0 ;  /* 0x0000000000007b1d */ /* 0x000fec0000010000 */
[----:B------:R-:W-:Y:S02]  /*31780*/  STSM.16.M88.4 [R0], R32 ;  /* 0x0000002000007844 */ /* 0x000fe40000000200 */
[----:B------:R-:W-:Y:S06]  /*31790*/  BAR.SYNC.DEFER_BLOCKING 0x0 ;  /* 0x0000000000007b1d */ /* 0x000fec0000010000 */
[----:B------:R-:W3:Y:S02]  /*317a0*/  LDS.128 R32, [R196] ;  /* 0x00000000c4207984 */ /* 0x000ee40000000c00 */
[----:B------:R-:W-:Y:S06]  /*317b0*/  BAR.SYNC.DEFER_BLOCKING 0x0 ;  /* 0x0000000000007b1d */ /* 0x000fec0000010000 */
[----:B------:R-:W-:Y:S02]  /*317c0*/  STSM.16.M88.4 [R0], R36 ;  /* 0x0000002400007844 */ /* 0x000fe40000000200 */
[----:B------:R-:W-:Y:S06]  /*317d0*/  BAR.SYNC.DEFER_BLOCKING 0x0 ;  /* 0x0000000000007b1d */ /* 0x000fec0000010000 */
[----:B------:R-:W4:Y:S02]  /*317e0*/  LDS.128 R36, [R196] ;  /* 0x00000000c4247984 */ /* 0x000f240000000c00 */
        /* <DEDUP_REMOVED lines=108> */
[----:B------:R-:W-:Y:S01]  /*31eb0*/  BAR.SYNC.DEFER_BLOCKING 0x0 ;  /* 0x0000000000007b1d */ /* 0x000fe20000010000 */
[----:B------:R-:W-:-:S02]  /*31ec0*/  LEA R217, P1, R249, UR6, 0x2 ;  /* 0x00000006f9d97c11 */ /* 0x000fc4000f8210ff */
[C---:B------:R-:W-:Y:S02]  /*31ed0*/  ISETP.LT.AND P6, PT, R2.reuse, UR4, !P0 ;  /* 0x0000000402007c0c */ /* 0x040fe4000c7c1270 */
[----:B------:R-:W-:Y:S01]  /*31ee0*/  LEA.HI.X.SX32 R161, R249, UR7, 0x2, P1 ;  /* 0x00000007f9a17c11 */ /* 0x000fe200088f16ff */
[----:B------:R-:W-:Y:S01]  /*31ef0*/  IMAD R249, R2, R209, RZ ;  /* 0x000000d102f97224 */ /* 0x000fe200078e02ff */
[C---:B------:R-:W-:Y:S01]  /*31f00*/  LEA R2, P1, R3.reuse, R217, 0x2 ;  /* 0x000000d903027211 */ /* 0x040fe200078210ff */
[----:B------:R-:W-:Y:S01]  /*31f10*/  ULDC UR4, c[0x0][0x22c] ;  /* 0x00008b0000047ab9 */ /* 0x000fe20000000800 */
[----:B------:R1:W-:Y:S02]  /*31f20*/  STSM.16.M88.4 [R0], R148 ;  /* 0x0000009400007844 */ /* 0x0003e40000000200 */
[----:B------:R-:W-:Y:S01]  /*31f30*/  LEA.HI.X.SX32 R3, R3, R161, 0x2, P1 ;  /* 0x000000a103037211 */ /* 0x000fe200008f16ff */
[----:B------:R-:W-:Y:S01]  /*31f40*/  BAR.SYNC.DEFER_BLOCKING 0x0 ;  /* 0x0000000000007b1d */ /* 0x000fe20000010000 */
[C---:B------:R-:W-:Y:S01]  /*31f50*/  ISETP.LT.AND P1, PT, R155.reuse, UR4, !P0 ;  /* 0x000000049b007c0c */ /* 0x040fe2000c721270 */
[----:B------:R-:W-:-:S04]  /*31f60*/  IMAD R155, R155, R209, RZ ;  /* 0x000000d19b9b7224 */ /* 0x000fc800078e02ff */
[----:B------:R-:W-:Y:S01]  /*31f70*/  ULDC UR4, c[0x0][0x22c] ;  /* 0x00008b0000047ab9 */ /* 0x000fe20000000800 */
[----:B-1----:R-:W-:-:S04]  /*31f80*/  LEA R148, P5, R249, R217, 0x2 ;  /* 0x000000d9f9947211 */ /* 0x002fc800078a10ff */
[----:B------:R-:W-:Y:S02]  /*31f90*/  LEA.HI.X.SX32 R149, R249, R161, 0x2, P5 ;  /* 0x000000a1f9957211 */ /* 0x000fe400028f16ff */
[C---:B------:R-:W-:Y:S01]  /*31fa0*/  ISETP.LT.AND P5, PT, R159.reuse, UR4, !P0 ;  /* 0x000000049f007c0c */ /* 0x040fe2000c7a1270 */
[-C--:B------:R-:W-:Y:S01]  /*31fb0*/  IMAD R159, R159, R209.reuse, RZ ;  /* 0x000000d19f9f7224 */ /* 0x080fe200078e02ff */
[----:B------:R-:W-:Y:S01]  /*31fc0*/  ULDC UR4, c[0x0][0x22c] ;  /* 0x00008b0000047ab9 */ /* 0x000fe20000000800 */
[----:B------:R-:W-:Y:S01]  /*31fd0*/  IMAD R0, R153, R209, RZ ;  /* 0x000000d199007224 */ /* 0x000fe200078e02ff */
[----:B------:R-:W4:Y:S04]  /*31fe0*/  LDL.LU R249, [R1+0x10] ;  /* 0x0000100001f97983 */ /* 0x000f280000300800 */
[----:B------:R1:W-:Y:S04]  /*31ff0*/  @P4 STG.E desc[UR16][R2.64], R24 ;  /* 0x0000001802004986 */ /* 0x0003e8000c101910 */
[----:B------:R2:W-:Y:S01]  /*32000*/  @P6 STG.E desc[UR16][R148.64], R25 ;  /* 0x0000001994006986 */ /* 0x0005e2000c101910 */
[----:B-1----:R-:W-:-:S02]  /*32010*/  LEA R2, P4, R155, R217, 0x2 ;  /* 0x000000d99b027211 */ /* 0x002fc400078810ff */
[----:B------:R-:W-:Y:S02]  /*32020*/  LEA R24, P6, R159, R217, 0x2 ;  /* 0x000000d99f187211 */ /* 0x000fe400078c10ff */
[----:B------:R-:W-:Y:S02]  /*32030*/  LEA.HI.X.SX32 R3, R155, R161, 0x2, P4 ;  /* 0x000000a19b037211 */ /* 0x000fe400020f16ff */
[C---:B------:R-:W-:Y:S01]  /*32040*/  ISETP.LT.AND P4, PT, R158.reuse, UR4, !P0 ;  /* 0x000000049e007c0c */ /* 0x040fe2000c781270 */
[----:B------:R-:W-:Y:S01]  /*32050*/  IMAD R158, R158, R209, RZ ;  /* 0x000000d19e9e7224 */ /* 0x000fe200078e02ff */
[----:B------:R-:W-:Y:S01]  /*32060*/  ULDC UR4, c[0x0][0x22c] ;  /* 0x00008b0000047ab9 */ /* 0x000fe20000000800 */
[----:B--2---:R-:W-:Y:S01]  /*32070*/  LEA.HI.X.SX32 R25, R159, R161, 0x2, P6 ;  /* 0x000000a19f197211 */ /* 0x004fe200030f16ff */
[----:B------:R-:W2:Y:S01]  /*32080*/  LDL.LU R155, [R1+0x4] ;  /* 0x00000400019b7983 */ /* 0x000ea20000300800 */
[C---:B------:R-:W-:Y:S01]  /*32090*/  ISETP.LT.AND P6, PT, R157.reuse, UR4, !P0 ;  /* 0x000000049d007c0c */ /* 0x040fe2000c7c1270 */
[----:B------:R-:W-:Y:S01]  /*320a0*/  IMAD R157, R157, R209, RZ ;  /* 0x000000d19d9d7224 */ /* 0x000fe200078e02ff */
[----:B------:R-:W-:Y:S01]  /*320b0*/  ULDC UR4, c[0x0][0x22c] ;  /* 0x00008b0000047ab9 */ /* 0x000fe20000000800 */
[----:B------:R1:W-:Y:S04]  /*320c0*/  @P1 STG.E desc[UR16][R2.64], R26 ;  /* 0x0000001a02001986 */ /* 0x0003e8000c101910 */
[----:B------:R3:W-:Y:S04]  /*320d0*/  @P5 STG.E desc[UR16][R24.64], R27 ;  /* 0x0000001b18005986 */ /* 0x0007e8000c101910 */
[----:B------:R-:W2:Y:S01]  /*320e0*/  LDL.LU R159, [R1] ;  /* 0x00000000019f7983 */ /* 0x000ea20000300800 */
[----:B-1----:R-:W-:-:S02]  /*320f0*/  LEA R2, P1, R158, R217, 0x2 ;  /* 0x000000d99e027211 */ /* 0x002fc400078210ff */
[C---:B---3--:R-:W-:Y:S02]  /*32100*/  LEA R24, P5, R157.reuse, R217, 0x2 ;  /* 0x000000d99d187211 */ /* 0x048fe400078a10ff */
[----:B------:R-:W-:Y:S02]  /*32110*/  LEA.HI.X.SX32 R3, R158, R161, 0x2, P1 ;  /* 0x000000a19e037211 */ /* 0x000fe400008f16ff */
[C---:B------:R-:W-:Y:S01]  /*32120*/  ISETP.LT.AND P1, PT, R156.reuse, UR4, !P0 ;  /* 0x000000049c007c0c */ /* 0x040fe2000c721270 */
[----:B------:R-:W-:Y:S01]  /*32130*/  IMAD R156, R156, R209, RZ ;  /* 0x000000d19c9c7224 */ /* 0x000fe200078e02ff */
[----:B------:R-:W-:Y:S01]  /*32140*/  ULDC UR4, c[0x0][0x22c] ;  /* 0x00008b0000047ab9 */ /* 0x000fe20000000800 */
[----:B------:R-:W-:Y:S01]  /*32150*/  LEA.HI.X.SX32 R25, R157, R161, 0x2, P5 ;  /* 0x000000a19d197211 */ /* 0x000fe200028f16ff */
[-C--:B------:R-:W-:Y:S01]  /*32160*/  IMAD R26, R22, R209.reuse, RZ ;  /* 0x000000d1161a7224 */ /* 0x080fe200078e02ff */
[C---:B------:R-:W-:Y:S01]  /*32170*/  ISETP.LT.AND P5, PT, R154.reuse, UR4, !P0 ;  /* 0x000000049a007c0c */ /* 0x040fe2000c7a1270 */
[----:B------:R-:W-:Y:S01]  /*32180*/  IMAD R154, R154, R209, RZ ;  /* 0x000000d19a9a7224 */ /* 0x000fe200078e02ff */
[----:B------:R1:W-:Y:S01]  /*32190*/  @P4 STG.E desc[UR16][R2.64], R28 ;  /* 0x0000001c02004986 */ /* 0x0003e2000c101910 */
[----:B------:R-:W-:-:S03]  /*321a0*/  ULDC UR4, c[0x0][0x22c] ;  /* 0x00008b0000047ab9 */ /* 0x000fc60000000800 */
[----:B------:R3:W-:Y:S04]  /*321b0*/  @P6 STG.E desc[UR16][R24.64], R29 ;  /* 0x0000001d18006986 */ /* 0x0007e8000c101910 */
[----:B------:R-:W2:Y:S01]  /*321c0*/  LDL.LU R158, [R1+0xc] ;  /* 0x00000c00019e7983 */ /* 0x000ea20000300800 */
[----:B-1----:R-:W-:-:S03]  /*321d0*/  LEA R2, P4, R156, R217, 0x2 ;  /* 0x000000d99c027211 */ /* 0x002fc600078810ff */
[----:B------:R-:W2:Y:S01]  /*321e0*/  LDL.LU R157, [R1+0x8] ;  /* 0x00000800019d7983 */ /* 0x000ea20000300800 */
[----:B---3--:R-:W-:Y:S02]  /*321f0*/  LEA R24, P6, R154, R217, 0x2 ;  /* 0x000000d99a187211 */ /* 0x008fe400078c10ff */
[-C--:B------:R-:W-:Y:S02]  /*32200*/  LEA.HI.X.SX32 R3, R156, R161.reuse, 0x2, P4 ;  /* 0x000000a19c037211 */ /* 0x080fe400020f16ff */
[----:B------:R-:W-:Y:S01]  /*32210*/  ISETP.LT.AND P4, PT, R153, UR4, !P0 ;  /* 0x0000000499007c0c */ /* 0x000fe2000c781270 */
[----:B------:R-:W-:Y:S01]  /*32220*/  ULDC UR4, c[0x0][0x22c] ;  /* 0x00008b0000047ab9 */ /* 0x000fe20000000800 */
[----:B------:R-:W-:Y:S02]  /*32230*/  LEA.HI.X.SX32 R25, R154, R161, 0x2, P6 ;  /* 0x000000a19a197211 */ /* 0x000fe400030f16ff */
[C---:B------:R-:W-:Y:S01]  /*32240*/  ISETP.LT.AND P6, PT, R152.reuse, UR4, !P0 ;  /* 0x0000000498007c0c */ /* 0x040fe2000c7c1270 */
[----:B------:R-:W-:Y:S01]  /*32250*/  IMAD R152, R152, R209, RZ ;  /* 0x000000d198987224 */ /* 0x000fe200078e02ff */
[----:B------:R1:W-:Y:S01]  /*32260*/  @P1 STG.E desc[UR16][R2.64], R30 ;  /* 0x0000001e02001986 */ /* 0x0003e2000c101910 */
[----:B------:R-:W-:-:S03]  /*32270*/  ULDC UR4, c[0x0][0x22c] ;  /* 0x00008b0000047ab9 */ /* 0x000fc60000000800 */
[----:B------:R3:W-:Y:S01]  /*32280*/  @P5 STG.E desc[UR16][R24.64], R31 ;  /* 0x0000001f18005986 */ /* 0x0007e2000c101910 */
[-C--:B-1----:R-:W-:Y:S02]  /*32290*/  LEA R2, P1, R0, R217.reuse, 0x2 ;  /* 0x000000d900027211 */ /* 0x082fe400078210ff */
[----:B---3--:R-:W-:Y:S02]  /*322a0*/  LEA R24, P5, R152, R217, 0x2 ;  /* 0x000000d998187211 */ /* 0x008fe400078a10ff */
[----:B------:R-:W-:Y:S01]  /*322b0*/  LEA.HI.X.SX32 R3, R0, R161, 0x2, P1 ;  /* 0x000000a100037211 */ /* 0x000fe200008f16ff */
[C---:B------:R-:W-:Y:S01]  /*322c0*/  IMAD R0, R23.reuse, R209, RZ ;  /* 0x000000d117007224 */ /* 0x040fe200078e02ff */
[----:B------:R-:W-:Y:S01]  /*322d0*/  ISETP.LT.AND P1, PT, R23, UR4, !P0 ;  /* 0x0000000417007c0c */ /* 0x000fe2000c721270 */
[----:B------:R-:W-:Y:S01]  /*322e0*/  ULDC UR4, c[0x0][0x22c] ;  /* 0x00008b0000047ab9 */ /* 0x000fe20000000800 */
[----:B------:R-:W-:Y:S01]  /*322f0*/  LEA.HI.X.SX32 R25, R152, R161, 0x2, P5 ;  /* 0x000000a198197211 */ /* 0x000fe200028f16ff */
[----:B------:R1:W-:Y:S01]  /*32300*/  @P4 STG.E desc[UR16][R2.64], R32 ;  /* 0x0000002002004986 */ /* 0x0003e2000c101910 */
[----:B------:R-:W-:Y:S01]  /*32310*/  ISETP.LT.AND P5, PT, R22, UR4, !P0 ;  /* 0x0000000416007c0c */ /* 0x000fe2000c7a1270 */
[----:B------:R-:W-:-:S02]  /*32320*/  ULDC UR4, c[0x0][0x22c] ;  /* 0x00008b0000047ab9 */ /* 0x000fc40000000800 */
[----:B------:R-:W-:Y:S01]  /*32330*/  @P6 STG.E desc[UR16][R24.64], R33 ;  /* 0x0000002118006986 */ /* 0x000fe2000c101910 */
[-C--:B------:R-:W-:Y:S02]  /*32340*/  LEA R22, P6, R26, R217.reuse, 0x2 ;  /* 0x000000d91a167211 */ /* 0x080fe400078c10ff */
[----:B-1----:R-:W-:-:S04]  /*32350*/  LEA R2, P4, R0, R217, 0x2 ;  /* 0x000000d900027211 */ /* 0x002fc800078810ff */
[----:B------:R-:W-:Y:S01]  /*32360*/  LEA.HI.X.SX32 R3, R0, R161, 0x2, P4 ;  /* 0x000000a100037211 */ /* 0x000fe200020f16ff */
[C---:B------:R-:W-:Y:S01]  /*32370*/  IMAD R0, R21.reuse, R209, RZ ;  /* 0x000000d115007224 */ /* 0x040fe200078e02ff */
[----:B------:R-:W-:Y:S01]  /*32380*/  ISETP.LT.AND P4, PT, R21, UR4, !P0 ;  /* 0x0000000415007c0c */ /* 0x000fe2000c781270 */
[----:B------:R-:W-:Y:S01]  /*32390*/  ULDC UR4, c[0x0][0x22c] ;  /* 0x00008b0000047ab9 */ /* 0x000fe20000000800 */
[----:B------:R-:W-:Y:S01]  /*323a0*/  LEA.HI.X.SX32 R23, R26, R161, 0x2, P6 ;  /* 0x000000a11a177211 */ /* 0x000fe200030f16ff */
[C---:B------:R-:W-:Y:S01]  /*323b0*/  IMAD R26, R20.reuse, R209, RZ ;  /* 0x000000d1141a7224 */ /* 0x040fe200078e02ff */
[----:B------:R1:W-:Y:S01]  /*323c0*/  @P1 STG.E desc[UR16][R2.64], R34 ;  /* 0x0000002202001986 */ /* 0x0003e2000c101910 */
[----:B------:R-:W-:Y:S01]  /*323d0*/  ISETP.LT.AND P6, PT, R20, UR4, !P0 ;  /* 0x0000000414007c0c */ /* 0x000fe2000c7c1270 */
[----:B------:R-:W-:Y:S02]  /*323e0*/  ULDC UR4, c[0x0][0x22c] ;  /* 0x00008b0000047ab9 */ /* 0x000fe40000000800 */
[----:B------:R-:W-:Y:S01]  /*323f0*/  @P5 STG.E desc[UR16][R22.64], R35 ;  /* 0x0000002316005986 */ /* 0x000fe2000c101910 */
[----:B------:R-:W-:-:S02]  /*32400*/  LEA R20, P5, R26, R217, 0x2 ;  /* 0x000000d91a147211 */ /* 0x000fc400078a10ff */
[----:B-1----:R-:W-:-:S04]  /*32410*/  LEA R2, P1, R0, R217, 0x2 ;  /* 0x000000d900027211 */ /* 0x002fc800078210ff */
[----:B------:R-:W-:Y:S01]  /*32420*/  LEA.HI.X.SX32 R3, R0, R161, 0x2, P1 ;  /* 0x000000a100037211 */ /* 0x000fe200008f16ff */
[C---:B------:R-:W-:Y:S01]  /*32430*/  IMAD R0, R19.reuse, R209, RZ ;  /* 0x000000d113007224 */ /* 0x040fe200078e02ff */
[----:B------:R-:W-:Y:S01]  /*32440*/  ISETP.LT.AND P1, PT, R19, UR4, !P0 ;  /* 0x0000000413007c0c */ /* 0x000fe2000c721270 */
[----:B------:R-:W-:Y:S01]  /*32450*/  ULDC UR4, c[0x0][0x22c] ;  /* 0x00008b0000047ab9 */ /* 0x000fe20000000800 */
[----:B------:R-:W-:Y:S01]  /*32460*/  LEA.HI.X.SX32 R21, R26, R161, 0x2, P5 ;  /* 0x000000a11a157211 */ /* 0x000fe200028f16ff */
[C---:B------:R-:W-:Y:S01]  /*32470*/  IMAD R24, R18.reuse, R209, RZ ;  /* 0x000000d112187224 */ /* 0x040fe200078e02ff */
[----:B----4-:R1:W-:Y:S01]  /*32480*/  @P4 STG.E desc[UR16][R2.64], R36 ;  /* 0x0000002402004986 */ /* 0x0103e2000c101910 */
        /* <DEDUP_REMOVED lines=26> */
[----:B------:R3:W-:Y:S01]  /*32630*/  @P6 STG.E desc[UR16][R16.64], R41 ;  /* 0x0000002910006986 */ /* 0x0007e2000c101910 */
        /* <DEDUP_REMOVED lines=12> */
[----:B------:R-:W-:Y:S01]  /*32700*/  LEA R12, P5, R18, R217, 0x2 ;  /* 0x000000d9120c7211 */ /* 0x000fe200078a10ff */
[----:B---3--:R-:W-:-:S02]  /*32710*/  IMAD R16, R10, R209, RZ ;  /* 0x000000d10a107224 */ /* 0x008fc400078e02ff */
[----:B------:R-:W3:Y:S01]  /*32720*/  LDS.128 R20, [R196] ;  /* 0x00000000c4147984 */ /* 0x000ee20000000c00 */
[----:B-1----:R-:W-:-:S04]  /*32730*/  LEA R2, P1, R0, R217, 0x2 ;  /* 0x000000d900027211 */ /* 0x002fc800078210ff */
[----:B------:R-:W-:Y:S01]  /*32740*/  LEA.HI.X.SX32 R3, R0, R161, 0x2, P1 ;  /* 0x000000a100037211 */ /* 0x000fe200008f16ff */
[C---:B------:R-:W-:Y:S01]  /*32750*/  IMAD R0, R11.reuse, R209, RZ ;  /* 0x000000d10b007224 */ /* 0x040fe200078e02ff */
[----:B------:R-:W-:Y:S01]  /*32760*/  ISETP.LT.AND P1, PT, R11, UR4, !P0 ;  /* 0x000000040b007c0c */ /* 0x000fe2000c721270 */
[----:B------:R-:W-:Y:S01]  /*32770*/  ULDC UR4, c[0x0][0x22c] ;  /* 0x00008b0000047ab9 */ /* 0x000fe20000000800 */
[----:B------:R-:W-:Y:S01]  /*32780*/  LEA.HI.X.SX32 R13, R18, R161, 0x2, P5 ;  /* 0x000000a1120d7211 */ /* 0x000fe200028f16ff */
        /* <DEDUP_REMOVED lines=42> */
[----:B------:R-:W-:Y:S02]  /*32a30*/  LEA.HI.X.SX32 R3, R0, R161, 0x2, P1 ;  /* 0x000000a100037211 */ /* 0x000fe400008f16ff */
[C---:B------:R-:W-:Y:S01]  /*32a40*/  ISETP.LT.AND P1, PT, R160.reuse, UR4, !P0 ;  /* 0x00000004a0007c0c */ /* 0x040fe2000c721270 */
[----:B------:R-:W-:Y:S01]  /*32a50*/  IMAD R160, R160, R209, RZ ;  /* 0x000000d1a0a07224 */ /* 0x000fe200078e02ff */
[----:B------:R-:W-:Y:S01]  /*32a60*/  ULDC UR4, c[0x0][0x22c] ;  /* 0x00008b0000047ab9 */ /* 0x000fe20000000800 */
[----:B------:R-:W-:Y:S02]  /*32a70*/  LEA.HI.X.SX32 R5, R10, R161, 0x2, P5 ;  /* 0x000000a10a057211 */ /* 0x000fe400028f16ff */
[C---:B------:R-:W-:Y:S01]  /*32a80*/  ISETP.LT.AND P5, PT, R162.reuse, UR4, !P0 ;  /* 0x00000004a2007c0c */ /* 0x040fe2000c7a1270 */
[----:B------:R-:W-:Y:S01]  /*32a90*/  IMAD R162, R162, R209, RZ ;  /* 0x000000d1a2a27224 */ /* 0x000fe200078e02ff */
[----:B------:R1:W-:Y:S01]  /*32aa0*/  @P4 STG.E desc[UR16][R2.64], R52 ;  /* 0x0000003402004986 */ /* 0x0003e2000c101910 */
[----:B------:R-:W-:-:S03]  /*32ab0*/  ULDC UR4, c[0x0][0x22c] ;  /* 0x00008b0000047ab9 */ /* 0x000fc60000000800 */
[----:B------:R4:W-:Y:S01]  /*32ac0*/  @P6 STG.E desc[UR16][R4.64], R53 ;  /* 0x0000003504006986 */ /* 0x0009e2000c101910 */
[C---:B------:R-:W-:Y:S01]  /*32ad0*/  IMAD R0, R163.reuse, R209, RZ ;  /* 0x000000d1a3007224 */ /* 0x040fe200078e02ff */
[-C--:B-1----:R-:W-:Y:S02]  /*32ae0*/  LEA R2, P4, R160, R217.reuse, 0x2 ;  /* 0x000000d9a0027211 */ /* 0x082fe400078810ff */
[----:B----4-:R-:W-:Y:S02]  /*32af0*/  LEA R4, P6, R162, R217, 0x2 ;  /* 0x000000d9a2047211 */ /* 0x010fe400078c10ff */
[-C--:B------:R-:W-:Y:S02]  /*32b00*/  LEA.HI.X.SX32 R3, R160, R161.reuse, 0x2, P4 ;  /* 0x000000a1a0037211 */ /* 0x080fe400020f16ff */
[----:B------:R-:W-:Y:S01]  /*32b10*/  ISETP.LT.AND P4, PT, R163, UR4, !P0 ;  /* 0x00000004a3007c0c */ /* 0x000fe2000c781270 */
[----:B------:R-:W-:Y:S01]  /*32b20*/  ULDC UR4, c[0x0][0x22c] ;  /* 0x00008b0000047ab9 */ /* 0x000fe20000000800 */
[----:B------:R-:W-:-:S02]  /*32b30*/  LEA.HI.X.SX32 R5, R162, R161, 0x2, P6 ;  /* 0x000000a1a2057211 */ /* 0x000fc400030f16ff */
[C---:B------:R-:W-:Y:S01]  /*32b40*/  ISETP.LT.AND P6, PT, R164.reuse, UR4, !P0 ;  /* 0x00000004a4007c0c */ /* 0x040fe2000c7c1270 */
[----:B------:R-:W-:Y:S01]  /*32b50*/  IMAD R164, R164, R209, RZ ;  /* 0x000000d1a4a47224 */ /* 0x000fe200078e02ff */
[----:B------:R1:W-:Y:S01]  /*32b60*/  @P1 STG.E desc[UR16][R2.64], R54 ;  /* 0x0000003602001986 */ /* 0x0003e2000c101910 */
[----:B------:R-:W-:-:S03]  /*32b70*/  ULDC UR4, c[0x0][0x22c] ;  /* 0x00008b0000047ab9 */ /* 0x000fc60000000800 */
[----:B------:R4:W-:Y:S01]  /*32b80*/  @P5 STG.E desc[UR16][R4.64], R55 ;  /* 0x0000003704005986 */ /* 0x0009e2000c101910 */
[-C--:B-1----:R-:W-:Y:S02]  /*32b90*/  LEA R2, P1, R0, R217.reuse, 0x2 ;  /* 0x000000d900027211 */ /* 0x082fe400078210ff */
[----:B----4-:R-:W-:Y:S02]  /*32ba0*/  LEA R4, P5, R164, R217, 0x2 ;  /* 0x000000d9a4047211 */ /* 0x010fe400078a10ff */
[----:B------:R-:W-:Y:S01]  /*32bb0*/  LEA.HI.X.SX32 R3, R0, R161, 0x2, P1 ;  /* 0x000000a100037211 */ /* 0x000fe200008f16ff */
[C---:B------:R-:W-:Y:S01]  /*32bc0*/  IMAD R0, R165.reuse, R209, RZ ;  /* 0x000000d1a5007224 */ /* 0x040fe200078e02ff */
        /* <DEDUP_REMOVED lines=78> */
[----:B------:R-:W-:Y:S01]  /*330b0*/  LEA R6, P4, R0, R217, 0x2 ;  /* 0x000000d900067211 */ /* 0x000fe200078810ff */
[----:B------:R-:W-:-:S02]  /*330c0*/  ULDC UR4, c[0x0][0x22c] ;  /* 0x00008b0000047ab9 */ /* 0x000fc40000000800 */
[----:B------:R4:W-:Y:S01]  /*330d0*/  @P6 STG.E desc[UR16][R4.64], R69 ;  /* 0x0000004504006986 */ /* 0x0009e2000c101910 */
[----:B------:R-:W-:Y:S02]  /*330e0*/  LEA R8, P6, R178, R217, 0x2 ;  /* 0x000000d9b2087211 */ /* 0x000fe400078c10ff */
        /* <DEDUP_REMOVED lines=8> */
[----:B-1----:R-:W-:Y:S01]  /*33170*/  LEA R2, P1, R0, R217, 0x2 ;  /* 0x000000d900027211 */ /* 0x002fe200078210ff */
[----:B------:R-:W-:-:S02]  /*33180*/  ULDC UR4, c[0x0][0x22c] ;  /* 0x00008b0000047ab9 */ /* 0x000fc40000000800 */
[----:B------:R1:W-:Y:S01]  /*33190*/  @P5 STG.E desc[UR16][R8.64], R71 ;  /* 0x0000004708005986 */ /* 0x0003e2000c101910 */
        /* <DEDUP_REMOVED lines=9> */
[----:B---3--:R-:W-:Y:S01]  /*33230*/  LEA R6, P4, R0, R217, 0x2 ;  /* 0x000000d900067211 */ /* 0x008fe200078810ff */
[----:B------:R-:W-:-:S02]  /*33240*/  ULDC UR4, c[0x0][0x22c] ;  /* 0x00008b0000047ab9 */ /* 0x000fc40000000800 */
[----:B------:R3:W-:Y:S01]  /*33250*/  @P6 STG.E desc[UR16][R4.64], R73 ;  /* 0x0000004904006986 */ /* 0x0007e2000c101910 */
[----:B-1----:R-:W-:Y:S02]  /*33260*/  LEA R8, P6, R182, R217, 0x2 ;  /* 0x000000d9b6087211 */ /* 0x002fe400078c10ff */
        /* <DEDUP_REMOVED lines=8> */
[----:B----4-:R-:W-:Y:S01]  /*332f0*/  LEA R2, P1, R0, R217, 0x2 ;  /* 0x000000d900027211 */ /* 0x010fe200078210ff */
[----:B------:R-:W-:-:S02]  /*33300*/  ULDC UR4, c[0x0][0x22c] ;  /* 0x00008b0000047ab9 */ /* 0x000fc40000000800 */
[----:B------:R4:W-:Y:S01]  /*33310*/  @P5 STG.E desc[UR16][R8.64], R75 ;  /* 0x0000004b08005986 */ /* 0x0009e2000c101910 */
[----:B---3--:R-:W-:Y:S02]  /*33320*/  LEA R4, P5, R184, R217, 0x2 ;  /* 0x000000d9b8047211 */ /* 0x008fe400078a10ff */
        /* <DEDUP_REMOVED lines=52> */
[----:B------:R-:W-:Y:S01]  /*33670*/  LEA.HI.X.SX32 R5, R192, R161, 0x2, P5 ;  /* 0x000000a1c0057211 */ /* 0x000fe200028f16ff */
[----:B------:R4:W-:Y:S01]  /*33680*/  @P4 STG.E desc[UR16][R2.64], R84 ;  /* 0x0000005402004986 */ /* 0x0009e2000c101910 */
[C---:B------:R-:W-:Y:S01]  /*33690*/  ISETP.LT.AND P5, PT, R194.reuse, UR4, !P0 ;  /* 0x00000004c2007c0c */ /* 0x040fe2000c7a1270 */
[----:B------:R-:W-:Y:S01]  /*336a0*/  IMAD R194, R194, R209, RZ ;  /* 0x000000d1c2c27224 */ /* 0x000fe200078e02ff */
[----:B---3--:R-:W-:Y:S01]  /*336b0*/  LEA R6, P4, R0, R217, 0x2 ;  /* 0x000000d900067211 */ /* 0x008fe200078810ff */
[----:B------:R3:W-:Y:S01]  /*336c0*/  @P6 STG.E desc[UR16][R4.64], R85 ;  /* 0x0000005504006986 */ /* 0x0007e2000c101910 */
[----:B------:R-:W-:-:S02]  /*336d0*/  ULDC UR4, c[0x0][0x22c] ;  /* 0x00008b0000047ab9 */ /* 0x000fc40000000800 */
[----:B-1----:R-:W-:Y:S02]  /*336e0*/  LEA R8, P6, R194, R217, 0x2 ;  /* 0x000000d9c2087211 */ /* 0x002fe400078c10ff */
[----:B------:R-:W-:Y:S01]  /*336f0*/  LEA.HI.X.SX32 R7, R0, R161, 0x2, P4 ;  /* 0x000000a100077211 */ /* 0x000fe200020f16ff */
[C---:B------:R-:W-:Y:S01]  /*33700*/  IMAD R0, R195.reuse, R209, RZ ;  /* 0x000000d1c3007224 */ /* 0x040fe200078e02ff */
[----:B------:R-:W-:Y:S01]  /*33710*/  ISETP.LT.AND P4, PT, R195, UR4, !P0 ;  /* 0x00000004c3007c0c */ /* 0x000fe2000c781270 */
[----:B------:R-:W-:Y:S01]  /*33720*/  ULDC UR4, c[0x0][0x22c] ;  /* 0x00008b0000047ab9 */ /* 0x000fe20000000800 */
[----:B------:R-:W-:Y:S01]  /*33730*/  LEA.HI.X.SX32 R9, R194, R161, 0x2, P6 ;  /* 0x000000a1c2097211 */ /* 0x000fe200030f16ff */
[----:B------:R1:W-:Y:S01]  /*33740*/  @P1 STG.E desc[UR16][R6.64], R86 ;  /* 0x0000005606001986 */ /* 0x0003e2000c101910 */
[----:B------:R-:W-:Y:S01]  /*33750*/  IMAD R10, R209, 0x2, R0 ;  /* 0x00000002d10a7824 */ /* 0x000fe200078e0200 */
[-C--:B----4-:R-:W-:Y:S02]  /*33760*/  LEA R2, P1, R0, R217.reuse, 0x2 ;  /* 0x000000d900027211 */ /* 0x090fe400078210ff */
[----:B------:R4:W-:Y:S02]  /*33770*/  @P5 STG.E desc[UR16][R8.64], R87 ;  /* 0x0000005708005986 */ /* 0x0009e4000c101910 */
[----:B---3--:R-:W-:-:S02]  /*33780*/  LEA R4, P5, R10, R217, 0x2 ;  /* 0x000000d90a047211 */ /* 0x008fc400078a10ff */
[-C--:B------:R-:W-:Y:S01]  /*33790*/  LEA.HI.X.SX32 R3, R0, R161.reuse, 0x2, P1 ;  /* 0x000000a100037211 */ /* 0x080fe200008f16ff */
[C---:B------:R-:W-:Y:S01]  /*337a0*/  IMAD R0, R209.reuse, 0x2, R10 ;  /* 0x00000002d1007824 */ /* 0x040fe200078e020a */
[----:B------:R-:W-:Y:S02]  /*337b0*/  LEA.HI.X.SX32 R5, R10, R161, 0x2, P5 ;  /* 0x000000a10a057211 */ /* 0x000fe400028f16ff */
[----:B------:R-:W-:Y:S01]  /*337c0*/  ISETP.LT.AND P6, PT, R198, UR4, !P0 ;  /* 0x00000004c6007c0c */ /* 0x000fe2000c7c1270 */
[----:B------:R3:W-:Y:S01]  /*337d0*/  @P4 STG.E desc[UR16][R2.64], R88 ;  /* 0x0000005802004986 */ /* 0x0007e2000c101910 */
[----:B------:R-:W-:Y:S01]  /*337e0*/  IMAD R10, R209, 0x2, R0 ;  /* 0x00000002d10a7824 */ /* 0x000fe200078e0200 */
[-C--:B-1----:R-:W-:Y:S01]  /*337f0*/  LEA R6, P4, R0, R217.reuse, 0x2 ;  /* 0x000000d900067211 */ /* 0x082fe200078810ff */
[----:B------:R-:W-:Y:S01]  /*33800*/  ULDC UR4, c[0x0][0x22c] ;  /* 0x00008b0000047ab9 */ /* 0x000fe20000000800 */
[----:B------:R1:W-:Y:S02]  /*33810*/  @P3 STG.E desc[UR16][R4.64], R89 ;  /* 0x0000005904003986 */ /* 0x0003e4000c101910 */
[----:B----4-:R-:W-:-:S02]  /*33820*/  LEA R8, P3, R10, R217, 0x2 ;  /* 0x000000d90a087211 */ /* 0x010fc400078610ff */
[-C--:B------:R-:W-:Y:S01]  /*33830*/  LEA.HI.X.SX32 R7, R0, R161.reuse, 0x2, P4 ;  /* 0x000000a100077211 */ /* 0x080fe200020f16ff */
[----:B------:R-:W-:Y:S01]  /*33840*/  IMAD R0, R209, 0x2, R10 ;  /* 0x00000002d1007824 */ /* 0x000fe200078e020a */
[----:B------:R-:W-:Y:S01]  /*33850*/  ISETP.LT.AND P1, PT, R199, UR4, !P0 ;  /* 0x00000004c7007c0c */ /* 0x000fe2000c721270 */
[----:B------:R-:W-:Y:S01]  /*33860*/  ULDC UR4, c[0x0][0x22c] ;  /* 0x00008b0000047ab9 */ /* 0x000fe20000000800 */
[----:B------:R-:W-:Y:S01]  /*33870*/  LEA.HI.X.SX32 R9, R10, R161, 0x2, P3 ;  /* 0x000000a10a097211 */ /* 0x000fe200018f16ff */
[----:B------:R4:W-:Y:S01]  /*33880*/  @P2 STG.E desc[UR16][R6.64], R90 ;  /* 0x0000005a06002986 */ /* 0x0009e2000c101910 */
[----:B------:R-:W-:Y:S01]  /*33890*/  IMAD R10, R209, 0x2, R0 ;  /* 0x00000002d10a7824 */ /* 0x000fe200078e0200 */
[----:B------:R-:W-:Y:S01]  /*338a0*/  ISETP.LT.AND P5, PT, R200, UR4, !P0 ;  /* 0x00000004c8007c0c */ /* 0x000fe2000c7a1270 */
[----:B------:R-:W-:Y:S01]  /*338b0*/  ULDC UR4, c[0x0][0x22c] ;  /* 0x00008b0000047ab9 */ /* 0x000fe20000000800 */
[-C--:B---3--:R-:W-:Y:S01]  /*338c0*/  LEA R2, P2, R0, R217.reuse, 0x2 ;  /* 0x000000d900027211 */ /* 0x088fe200078410ff */
[----:B------:R3:W-:Y:S01]  /*338d0*/  @P6 STG.E desc[UR16][R8.64], R91 ;  /* 0x0000005b08006986 */ /* 0x0007e2000c101910 */
[----:B-1----:R-:W-:-:S02]  /*338e0*/  LEA R4, P6, R10, R217, 0x2 ;  /* 0x000000d90a047211 */ /* 0x002fc400078c10ff */
        /* <DEDUP_REMOVED lines=9> */
[-C--:B----4-:R-:W-:Y:S01]  /*33980*/  LEA R6, P1, R0, R217.reuse, 0x2 ;  /* 0x000000d900067211 */ /* 0x090fe200078210ff */
[----:B------:R4:W-:Y:S01]  /*33990*/  @P5 STG.E desc[UR16][R4.64], R93 ;  /* 0x0000005d04005986 */ /* 0x0009e2000c101910 */
[----:B---3--:R-:W-:-:S02]  /*339a0*/  LEA R8, P5, R10, R217, 0x2 ;  /* 0x000000d90a087211 */ /* 0x008fc400078a10ff */
        /* <DEDUP_REMOVED lines=9> */
[-C--:B-1----:R-:W-:Y:S01]  /*33a40*/  LEA R2, P4, R0, R217.reuse, 0x2 ;  /* 0x000000d900027211 */ /* 0x082fe200078810ff */
[----:B------:R1:W-:Y:S01]  /*33a50*/  @P3 STG.E desc[UR16][R8.64], R95 ;  /* 0x0000005f08003986 */ /* 0x0003e2000c101910 */
        /* <DEDUP_REMOVED lines=26> */
[C---:B------:R-:W-:Y:S01]  /*33c00*/  IMAD R0, R209.reuse, 0x2, R10 ;  /* 0x00000002d1007824 */ /* 0x040fe200078e020a */
        /* <DEDUP_REMOVED lines=231> */
[----:B------:R-:W-:Y:S01]  /*34a80*/  IMAD R10, R209, 0x2, R0 ;  /* 0x00000002d10a7824 */ /* 0x000fe200078e0200 */
[----:B------:R-:W-:Y:S01]  /*34a90*/  ISETP.LT.AND P5, PT, R251, UR4, !P0 ;  /* 0x00000004fb007c0c */ /* 0x000fe2000c7a1270 */
[----:B------:R4:W-:Y:S01]  /*34aa0*/  @P2 STG.E desc[UR16][R6.64], R138 ;  /* 0x0000008a06002986 */ /* 0x0009e2000c101910 */
[-C--:B---3--:R-:W-:Y:S01]  /*34ab0*/  LEA R2, P2, R0, R217.reuse, 0x2 ;  /* 0x000000d900027211 */ /* 0x088fe200078410ff */
[----:B------:R-:W-:Y:S02]  /*34ac0*/  ULDC UR4, c[0x0][0x22c] ;  /* 0x00008b0000047ab9 */ /* 0x000fe40000000800 */
[----:B------:R3:W-:Y:S01]  /*34ad0*/  @P6 STG.E desc[UR16][R8.64], R139 ;  /* 0x0000008b08006986 */ /* 0x0007e2000c101910 */
[----:B-1----:R-:W-:-:S02]  /*34ae0*/  LEA R4, P6, R10, R217, 0x2 ;  /* 0x000000d90a047211 */ /* 0x002fc400078c10ff */
[-C--:B------:R-:W-:Y:S01]  /*34af0*/  LEA.HI.X.SX32 R3, R0, R161.reuse, 0x2, P2 ;  /* 0x000000a100037211 */ /* 0x080fe200010f16ff */
[----:B------:R-:W-:Y:S01]  /*34b00*/  IMAD R0, R209, 0x2, R10 ;  /* 0x00000002d1007824 */ /* 0x000fe200078e020a */
[----:B------:R-:W-:Y:S02]  /*34b10*/  LEA.HI.X.SX32 R5, R10, R161, 0x2, P6 ;  /* 0x000000a10a057211 */ /* 0x000fe400030f16ff */
[----:B------:R-:W-:Y:S01]  /*34b20*/  ISETP.LT.AND P4, PT, R252, UR4, !P0 ;  /* 0x00000004fc007c0c */ /* 0x000fe2000c781270 */
[----:B------:R-:W-:Y:S01]  /*34b30*/  ULDC UR4, c[0x0][0x22c] ;  /* 0x00008b0000047ab9 */ /* 0x000fe20000000800 */
[----:B------:R1:W-:Y:S01]  /*34b40*/  @P1 STG.E desc[UR16][R2.64], R140 ;  /* 0x0000008c02001986 */ /* 0x0003e2000c101910 */
[----:B--2---:R-:W-:Y:S01]  /*34b50*/  ISETP.LT.AND P3, PT, R159, UR4, !P0 ;  /* 0x000000049f007c0c */ /* 0x004fe2000c761270 */
[----:B------:R-:W-:Y:S02]  /*34b60*/  ULDC UR4, c[0x0][0x22c] ;  /* 0x00008b0000047ab9 */ /* 0x000fe40000000800 */
[----:B------:R2:W-:Y:S01]  /*34b70*/  @P5 STG.E desc[UR16][R4.64], R141 ;  /* 0x0000008d04005986 */ /* 0x0005e2000c101910 */
[----:B----4-:R-:W-:-:S02]  /*34b80*/  LEA R6, P5, R0, R217, 0x2 ;  /* 0x000000d900067211 */ /* 0x010fc400078a10ff */
[----:B------:R-:W-:Y:S01]  /*34b90*/  ISETP.LT.AND P2, PT, R155, UR4, !P0 ;  /* 0x000000049b007c0c */ /* 0x000fe2000c741270 */
[----:B------:R-:W4:Y:S01]  /*34ba0*/  LDL.LU R159, [R1+0x14] ;  /* 0x00001400019f7983 */ /* 0x000f220000300800 */
[----:B------:R-:W-:Y:S01]  /*34bb0*/  ULDC UR4, c[0x0][0x22c] ;  /* 0x00008b0000047ab9 */ /* 0x000fe20000000800 */
[----:B------:R-:W-:Y:S02]  /*34bc0*/  LEA.HI.X.SX32 R7, R0, R161, 0x2, P5 ;  /* 0x000000a100077211 */ /* 0x000fe400028f16ff */
[----:B------:R-:W-:Y:S01]  /*34bd0*/  ISETP.LT.AND P1, PT, R157, UR4, !P0 ;  /* 0x000000049d007c0c */ /* 0x000fe2000c721270 */
[----:B------:R-:W4:Y:S01]  /*34be0*/  LDL.LU R155, [R1+0x18] ;  /* 0x00001800019b7983 */ /* 0x000f220000300800 */
[----:B------:R-:W-:Y:S02]  /*34bf0*/  ULDC UR4, c[0x0][0x22c] ;  /* 0x00008b0000047ab9 */ /* 0x000fe40000000800 */
[----:B------:R-:W-:Y:S01]  /*34c00*/  ISETP.LT.AND P5, PT, R158, UR4, !P0 ;  /* 0x000000049e007c0c */ /* 0x000fe2000c7a1270 */
[----:B------:R-:W-:Y:S01]  /*34c10*/  ULDC UR4, c[0x0][0x22c] ;  /* 0x00008b0000047ab9 */ /* 0x000fe20000000800 */
[----:B------:R2:W-:Y:S01]  /*34c20*/  @P4 STG.E desc[UR16][R6.64], R142 ;  /* 0x0000008e06004986 */ /* 0x0005e2000c101910 */
[----:B------:R-:W-:Y:S01]  /*34c30*/  ISETP.LT.AND P4, PT, R249, UR4, !P0 ;  /* 0x00000004f9007c0c */ /* 0x000fe2000c781270 */
[C---:B------:R-:W-:Y:S01]  /*34c40*/  IMAD R10, R209.reuse, 0x2, R0 ;  /* 0x00000002d10a7824 */ /* 0x040fe200078e0200 */
[----:B------:R-:W-:Y:S01]  /*34c50*/  ULDC UR4, c[0x0][0x22c] ;  /* 0x00008b0000047ab9 */ /* 0x000fe20000000800 */
[----:B------:R-:W4:Y:S02]  /*34c60*/  LDL.LU R249, [R1+0x1c] ;  /* 0x00001c0001f97983 */ /* 0x000f240000300800 */
[----:B------:R-:W-:Y:S01]  /*34c70*/  IMAD R12, R209, 0x2, R10 ;  /* 0x00000002d10c7824 */ /* 0x000fe200078e020a */
[----:B---3--:R-:W-:-:S03]  /*34c80*/  LEA R8, P6, R10, R217, 0x2 ;  /* 0x000000d90a087211 */ /* 0x008fc600078c10ff */
[----:B------:R-:W-:Y:S01]  /*34c90*/  IMAD R0, R209, 0x2, R12 ;  /* 0x00000002d1007824 */ /* 0x000fe200078e020c */
[----:B------:R-:W-:-:S03]  /*34ca0*/  LEA.HI.X.SX32 R9, R10, R161, 0x2, P6 ;  /* 0x000000a10a097211 */ /* 0x000fc600030f16ff */
[C---:B------:R-:W-:Y:S02]  /*34cb0*/  IMAD R10, R209.reuse, 0x2, R0 ;  /* 0x00000002d10a7824 */ /* 0x040fe400078e0200 */
[----:B------:R3:W-:Y:S01]  /*34cc0*/  @P3 STG.E desc[UR16][R8.64], R143 ;  /* 0x0000008f08003986 */ /* 0x0007e2000c101910 */
[-C--:B-1----:R-:W-:Y:S01]  /*34cd0*/  LEA R2, P3, R12, R217.reuse, 0x2 ;  /* 0x000000d90c027211 */ /* 0x082fe200078610ff */
[C---:B------:R-:W-:Y:S01]  /*34ce0*/  IMAD R14, R209.reuse, 0x2, R10 ;  /* 0x00000002d10e7824 */ /* 0x040fe200078e020a */
[----:B--2---:R-:W-:Y:S02]  /*34cf0*/  LEA R4, P6, R0, R217, 0x2 ;  /* 0x000000d900047211 */ /* 0x004fe400078c10ff */
[-C--:B------:R-:W-:Y:S01]  /*34d00*/  LEA.HI.X.SX32 R3, R12, R161.reuse, 0x2, P3 ;  /* 0x000000a10c037211 */ /* 0x080fe200018f16ff */
[----:B------:R-:W-:Y:S01]  /*34d10*/  IMAD R12, R209, 0x2, R14 ;  /* 0x00000002d10c7824 */ /* 0x000fe200078e020e */
[----:B------:R-:W-:-:S03]  /*34d20*/  LEA.HI.X.SX32 R5, R0, R161, 0x2, P6 ;  /* 0x000000a100057211 */ /* 0x000fc600030f16ff */
[----:B------:R1:W-:Y:S01]  /*34d30*/  @P2 STG.E desc[UR16][R2.64], R144 ;  /* 0x0000009002002986 */ /* 0x0003e2000c101910 */
[C---:B------:R-:W-:Y:S01]  /*34d40*/  IMAD R0, R209.reuse, 0x2, R12 ;  /* 0x00000002d1007824 */ /* 0x040fe200078e020c */
[-C--:B------:R-:W-:Y:S02]  /*34d50*/  LEA R6, P6, R10, R217.reuse, 0x2 ;  /* 0x000000d90a067211 */ /* 0x080fe400078c10ff */
[----:B------:R2:W-:Y:S01]  /*34d60*/  @P1 STG.E desc[UR16][R4.64], R145 ;  /* 0x0000009104001986 */ /* 0x0005e2000c101910 */
[----:B---3--:R-:W-:Y:S01]  /*34d70*/  LEA R8, P1, R14, R217, 0x2 ;  /* 0x000000d90e087211 */ /* 0x008fe200078210ff */
[C---:B------:R-:W-:Y:S01]  /*34d80*/  IMAD R16, R209.reuse, 0x2, R0 ;  /* 0x00000002d1107824 */ /* 0x040fe200078e0200 */
[-C--:B------:R-:W-:Y:S02]  /*34d90*/  LEA.HI.X.SX32 R7, R10, R161.reuse, 0x2, P6 ;  /* 0x000000a10a077211 */ /* 0x080fe400030f16ff */
[----:B------:R-:W-:Y:S01]  /*34da0*/  LEA.HI.X.SX32 R9, R14, R161, 0x2, P1 ;  /* 0x000000a10e097211 */ /* 0x000fe200008f16ff */
[----:B------:R-:W-:Y:S01]  /*34db0*/  IMAD R18, R209, 0x2, R16 ;  /* 0x00000002d1127824 */ /* 0x000fe200078e0210 */
[----:B------:R-:W-:-:S02]  /*34dc0*/  LEA R10, P6, R12, R217, 0x2 ;  /* 0x000000d90c0a7211 */ /* 0x000fc400078c10ff */
[----:B-1----:R-:W-:Y:S02]  /*34dd0*/  LEA R2, P1, R0, R217, 0x2 ;  /* 0x000000d900027211 */ /* 0x002fe400078210ff */
[-C--:B------:R-:W-:Y:S02]  /*34de0*/  LEA.HI.X.SX32 R11, R12, R161.reuse, 0x2, P6 ;  /* 0x000000a10c0b7211 */ /* 0x080fe400030f16ff */
[----:B------:R-:W-:Y:S02]  /*34df0*/  LEA.HI.X.SX32 R3, R0, R161, 0x2, P1 ;  /* 0x000000a100037211 */ /* 0x000fe400008f16ff */
[----:B------:R-:W-:-:S04]  /*34e00*/  LEA R12, P6, R18, R217, 0x2 ;  /* 0x000000d9120c7211 */ /* 0x000fc800078c10ff */
[----:B------:R-:W-:Y:S02]  /*34e10*/  LEA.HI.X.SX32 R13, R18, R161, 0x2, P6 ;  /* 0x000000a1120d7211 */ /* 0x000fe400030f16ff */
[C---:B--2---:R-:W-:Y:S01]  /*34e20*/  LEA R4, P6, R16.reuse, R217, 0x2 ;  /* 0x000000d910047211 */ /* 0x044fe200078c10ff */
[----:B------:R1:W-:Y:S03]  /*34e30*/  @P5 STG.E desc[UR16][R6.64], R146 ;  /* 0x0000009206005986 */ /* 0x0003e6000c101910 */
[----:B------:R-:W-:Y:S01]  /*34e40*/  LEA.HI.X.SX32 R5, R16, R161, 0x2, P6 ;  /* 0x000000a110057211 */ /* 0x000fe200030f16ff */
[----:B------:R1:W-:Y:S01]  /*34e50*/  @P4 STG.E desc[UR16][R8.64], R147 ;  /* 0x0000009308004986 */ /* 0x0003e2000c101910 */
[----:B----4-:R-:W-:Y:S01]  /*34e60*/  ISETP.LT.AND P3, PT, R159, UR4, !P0 ;  /* 0x000000049f007c0c */ /* 0x010fe2000c761270 */
[----:B------:R-:W-:Y:S02]  /*34e70*/  ULDC UR4, c[0x0][0x22c] ;  /* 0x00008b0000047ab9 */ /* 0x000fe40000000800 */
[----:B------:R-:W-:Y:S01]  /*34e80*/  ISETP.LT.AND P2, PT, R155, UR4, !P0 ;  /* 0x000000049b007c0c */ /* 0x000fe2000c741270 */
[----:B------:R-:W-:-:S02]  /*34e90*/  ULDC UR4, c[0x0][0x22c] ;  /* 0x00008b0000047ab9 */ /* 0x000fc40000000800 */
[----:B------:R-:W-:Y:S01]  /*34ea0*/  ISETP.LT.AND P1, PT, R197, UR4, !P0 ;  /* 0x00000004c5007c0c */ /* 0x000fe2000c721270 */
[----:B------:R-:W-:Y:S02]  /*34eb0*/  ULDC UR4, c[0x0][0x22c] ;  /* 0x00008b0000047ab9 */ /* 0x000fe40000000800 */
[----:B------:R-:W-:-:S04]  /*34ec0*/  ISETP.LT.AND P0, PT, R249, UR4, !P0 ;  /* 0x00000004f9007c0c */ /* 0x000fc8000c701270 */
[----:B------:R1:W-:Y:S04]  /*34ed0*/  @P3 STG.E desc[UR16][R10.64], R20 ;  /* 0x000000140a003986 */ /* 0x0003e8000c101910 */
[----:B------:R1:W-:Y:S04]  /*34ee0*/  @P2 STG.E desc[UR16][R2.64], R21 ;  /* 0x0000001502002986 */ /* 0x0003e8000c101910 */
[----:B------:R1:W-:Y:S01]  /*34ef0*/  @P1 STG.E desc[UR16][R4.64], R22 ;  /* 0x0000001604001986 */ /* 0x0003e2000c101910 */
[----:B------:R-:W-:Y:S05]  /*34f00*/  @!P0 EXIT ;  /* 0x000000000000894d */ /* 0x000fea0003800000 */
[----:B------:R-:W-:Y:S01]  /*34f10*/  STG.E desc[UR16][R12.64], R23 ;  /* 0x000000170c007986 */ /* 0x000fe2000c101910 */
[----:B------:R-:W-:Y:S05]  /*34f20*/  EXIT ;  /* 0x000000000000794d */ /* 0x000fea0003800000 */
.L_x_2:
[----:B------:R-:W-:-:S00]  /*34f30*/  BRA `(.L_x_2) ;  /* 0xfffffffc00fc7947 */ /* 0x000fc0000383ffff */
[----:B------:R-:W-:-:S00]  /*34f40*/  NOP ;  /* 0x0000000000007918 */ /* 0x000fc00000000000 */
        /* <DEDUP_REMOVED lines=11> */
.L_x_3:


//--------------------- .nv.shared.matmul_kernel  --------------------------
	.section	.nv.shared.matmul_kernel,"aw",@nobits
	.sectionflags	@""
	.align	16
	.zero		1024


//--------------------- .nv.shared.reserved.0     --------------------------
	.section	.nv.shared.reserved.0,"aw",@nobits
	.weak		__nv_reservedSMEM_offset_0_alias
	.size		__nv_reservedSMEM_offset_0_alias, 0, 0
	.other		__nv_reservedSMEM_offset_0_alias,@"STO_CUDA_RESERVED_SHARED STV_DEFAULT"
__nv_reservedSMEM_offset_0_alias:
	.zero		0


//--------------------- .nv.constant0.matmul_kernel --------------------------
	.section	.nv.constant0.matmul_kernel,"a",@progbits
	.sectionflags	@""
	.align	4
.nv.constant0.matmul_kernel:
	.zero		608


//--------------------- SYMBOLS --------------------------

	.type		.nv.reservedSmem.offset0,@object
	.size		.nv.reservedSmem.offset0,0x4
